	.target	sm_100a

	.elftype	@"ET_EXEC"


//--------------------- .note.nv.tkinfo           --------------------------
	.section	.note.nv.tkinfo,"",@"SHT_NOTE"
	.sectionflags	@"SHF_NOTE_NV_TKINFO"
	.tkinfo
        /*0018*/ 	.word	0x00000002
        /*0030*/ 	.string	""
        /*0030*/ 	.string	"ptxas"
        /*0030*/ 	.string	"Cuda compilation tools, release 13.0, V13.0.88"
        /*0030*/ 	.string	"Build cuda_13.0.r13.0/compiler.36424714_0"
        /*0030*/ 	.string	"-arch sm_100a -m 64 "



//--------------------- .note.nv.cuinfo           --------------------------
	.section	.note.nv.cuinfo,"",@"SHT_NOTE"
	.sectionflags	@"SHF_NOTE_NV_CUINFO"
        /*0018*/ 	.short	0x0002
        /*001a*/ 	.short	0x0064
        /*001c*/ 	.short	0x0082
	.zero		2


//--------------------- .nv.info                  --------------------------
	.section	.nv.info,"",@"SHT_CUDA_INFO"
	.align	4


	//----- nvinfo : EIATTR_REGCOUNT
	.align		4
        /*0000*/ 	.byte	0x04, 0x2f
        /*0002*/ 	.short	(.L_38 - .L_37)
	.align		4
.L_37:
        /*0004*/ 	.word	index@(_ZN2at6native63_GLOBAL__N__11d61d08_30_DistributionLogNormalKernel_cu_e7567be543distribution_elementwise_grid_stride_kernelIdLi2EZNS0_9templates4cuda20normal_and_transformIddPNS_17CUDAGeneratorImplEZZZNS4_17log_normal_kernelIS7_EEvRNS_18TensorIteratorBaseEddT_ENKUlvE_clEvENKUlvE_clEvEUldE_EEvSA_T1_T2_EUlP24curandStatePhilox4_32_10E_ZNS1_27distribution_nullary_kernelIdd7double2S7_SJ_SE_EEvSA_SG_RKT3_T4_EUlidE_EEvlNS_15PhiloxCudaStateESF_SG_)
        /*0008*/ 	.word	0x00000040


	//----- nvinfo : EIATTR_FRAME_SIZE
	.align		4
.L_38:
        /*000c*/ 	.byte	0x04, 0x11
        /*000e*/ 	.short	(.L_40 - .L_39)
	.align		4
.L_39:
        /*0010*/ 	.word	index@($__internal_23_$__cuda_sm20_dsqrt_rn_f64_mediumpath_v1)
        /*0014*/ 	.word	0x00000000


	//----- nvinfo : EIATTR_FRAME_SIZE
	.align		4
.L_40:
        /*0018*/ 	.byte	0x04, 0x11
        /*001a*/ 	.short	(.L_42 - .L_41)
	.align		4
.L_41:
        /*001c*/ 	.word	index@($__internal_22_$__cuda_sm20_div_s64)
        /*0020*/ 	.word	0x00000000


	//----- nvinfo : EIATTR_FRAME_SIZE
	.align		4
.L_42:
        /*0024*/ 	.byte	0x04, 0x11
        /*0026*/ 	.short	(.L_44 - .L_43)
	.align		4
.L_43:
        /*0028*/ 	.word	index@(_ZN2at6native63_GLOBAL__N__11d61d08_30_DistributionLogNormalKernel_cu_e7567be543distribution_elementwise_grid_stride_kernelIdLi2EZNS0_9templates4cuda20normal_and_transformIddPNS_17CUDAGeneratorImplEZZZNS4_17log_normal_kernelIS7_EEvRNS_18TensorIteratorBaseEddT_ENKUlvE_clEvENKUlvE_clEvEUldE_EEvSA_T1_T2_EUlP24curandStatePhilox4_32_10E_ZNS1_27distribution_nullary_kernelIdd7double2S7_SJ_SE_EEvSA_SG_RKT3_T4_EUlidE_EEvlNS_15PhiloxCudaStateESF_SG_)
        /*002c*/ 	.word	0x00000000


	//----- nvinfo : EIATTR_REGCOUNT
	.align		4
.L_44:
        /*0030*/ 	.byte	0x04, 0x2f
        /*0032*/ 	.short	(.L_46 - .L_45)
	.align		4
.L_45:
        /*0034*/ 	.word	index@(_ZN2at6native63_GLOBAL__N__11d61d08_30_DistributionLogNormalKernel_cu_e7567be543distribution_elementwise_grid_stride_kernelIdLi2EZNS0_9templates4cuda20normal_and_transformIddPNS_17CUDAGeneratorImplEZZZNS4_17log_normal_kernelIS7_EEvRNS_18TensorIteratorBaseEddT_ENKUlvE_clEvENKUlvE_clEvEUldE_EEvSA_T1_T2_EUlP24curandStatePhilox4_32_10E_ZNS1_27distribution_nullary_kernelIdd7double2S7_SJ_SE_EEvSA_SG_RKT3_T4_EUlidE0_EEvlNS_15PhiloxCudaStateESF_SG_)
        /*0038*/ 	.word	0x00000038


	//----- nvinfo : EIATTR_FRAME_SIZE
	.align		4
.L_46:
        /*003c*/ 	.byte	0x04, 0x11
        /*003e*/ 	.short	(.L_48 - .L_47)
	.align		4
.L_47:
        /*0040*/ 	.word	index@($__internal_21_$__cuda_sm20_dsqrt_rn_f64_mediumpath_v1)
        /*0044*/ 	.word	0x00000000


	//----- nvinfo : EIATTR_FRAME_SIZE
	.align		4
.L_48:
        /*0048*/ 	.byte	0x04, 0x11
        /*004a*/ 	.short	(.L_50 - .L_49)
	.align		4
.L_49:
        /*004c*/ 	.word	index@($__internal_20_$__cuda_sm20_div_s64)
        /*0050*/ 	.word	0x00000000


	//----- nvinfo : EIATTR_FRAME_SIZE
	.align		4
.L_50:
        /*0054*/ 	.byte	0x04, 0x11
        /*0056*/ 	.short	(.L_52 - .L_51)
	.align		4
.L_51:
        /*0058*/ 	.word	index@(_ZN2at6native63_GLOBAL__N__11d61d08_30_DistributionLogNormalKernel_cu_e7567be543distribution_elementwise_grid_stride_kernelIdLi2EZNS0_9templates4cuda20normal_and_transformIddPNS_17CUDAGeneratorImplEZZZNS4_17log_normal_kernelIS7_EEvRNS_18TensorIteratorBaseEddT_ENKUlvE_clEvENKUlvE_clEvEUldE_EEvSA_T1_T2_EUlP24curandStatePhilox4_32_10E_ZNS1_27distribution_nullary_kernelIdd7double2S7_SJ_SE_EEvSA_SG_RKT3_T4_EUlidE0_EEvlNS_15PhiloxCudaStateESF_SG_)
        /*005c*/ 	.word	0x00000000


	//----- nvinfo : EIATTR_REGCOUNT
	.align		4
.L_52:
        /*0060*/ 	.byte	0x04, 0x2f
        /*0062*/ 	.short	(.L_54 - .L_53)
	.align		4
.L_53:
        /*0064*/ 	.word	index@(_ZN2at6native63_GLOBAL__N__11d61d08_30_DistributionLogNormalKernel_cu_e7567be543distribution_elementwise_grid_stride_kernelIdLi2EZNS0_9templates4cuda20normal_and_transformIddPNS_17CUDAGeneratorImplEZZZNS4_17log_normal_kernelIS7_EEvRNS_18TensorIteratorBaseEddT_ENKUlvE_clEvENKUlvE_clEvEUldE_EEvSA_T1_T2_EUlP24curandStatePhilox4_32_10E0_ZNS1_27distribution_nullary_kernelIdd6float4S7_SJ_SE_EEvSA_SG_RKT3_T4_EUlidE_EEvlNS_15PhiloxCudaStateESF_SG_)
        /*0068*/ 	.word	0x00000036


	//----- nvinfo : EIATTR_FRAME_SIZE
	.align		4
.L_54:
        /*006c*/ 	.byte	0x04, 0x11
        /*006e*/ 	.short	(.L_56 - .L_55)
	.align		4
.L_55:
        /*0070*/ 	.word	index@($__internal_19_$__cuda_sm20_div_s64)
        /*0074*/ 	.word	0x00000000


	//----- nvinfo : EIATTR_FRAME_SIZE
	.align		4
.L_56:
        /*0078*/ 	.byte	0x04, 0x11
        /*007a*/ 	.short	(.L_58 - .L_57)
	.align		4
.L_57:
        /*007c*/ 	.word	index@(_ZN2at6native63_GLOBAL__N__11d61d08_30_DistributionLogNormalKernel_cu_e7567be543distribution_elementwise_grid_stride_kernelIdLi2EZNS0_9templates4cuda20normal_and_transformIddPNS_17CUDAGeneratorImplEZZZNS4_17log_normal_kernelIS7_EEvRNS_18TensorIteratorBaseEddT_ENKUlvE_clEvENKUlvE_clEvEUldE_EEvSA_T1_T2_EUlP24curandStatePhilox4_32_10E0_ZNS1_27distribution_nullary_kernelIdd6float4S7_SJ_SE_EEvSA_SG_RKT3_T4_EUlidE_EEvlNS_15PhiloxCudaStateESF_SG_)
        /*0080*/ 	.word	0x00000000


	//----- nvinfo : EIATTR_REGCOUNT
	.align		4
.L_58:
        /*0084*/ 	.byte	0x04, 0x2f
        /*0086*/ 	.short	(.L_60 - .L_59)
	.align		4
.L_59:
        /*0088*/ 	.word	index@(_ZN2at6native63_GLOBAL__N__11d61d08_30_DistributionLogNormalKernel_cu_e7567be543distribution_elementwise_grid_stride_kernelIdLi2EZNS0_9templates4cuda20normal_and_transformIddPNS_17CUDAGeneratorImplEZZZNS4_17log_normal_kernelIS7_EEvRNS_18TensorIteratorBaseEddT_ENKUlvE_clEvENKUlvE_clEvEUldE_EEvSA_T1_T2_EUlP24curandStatePhilox4_32_10E0_ZNS1_27distribution_nullary_kernelIdd6float4S7_SJ_SE_EEvSA_SG_RKT3_T4_EUlidE0_EEvlNS_15PhiloxCudaStateESF_SG_)
        /*008c*/ 	.word	0x00000036


	//----- nvinfo : EIATTR_FRAME_SIZE
	.align		4
.L_60:
        /*0090*/ 	.byte	0x04, 0x11
        /*0092*/ 	.short	(.L_62 - .L_61)
	.align		4
.L_61:
        /*0094*/ 	.word	index@($__internal_18_$__cuda_sm20_div_s64)
        /*0098*/ 	.word	0x00000000


	//----- nvinfo : EIATTR_FRAME_SIZE
	.align		4
.L_62:
        /*009c*/ 	.byte	0x04, 0x11
        /*009e*/ 	.short	(.L_64 - .L_63)
	.align		4
.L_63:
        /*00a0*/ 	.word	index@(_ZN2at6native63_GLOBAL__N__11d61d08_30_DistributionLogNormalKernel_cu_e7567be543distribution_elementwise_grid_stride_kernelIdLi2EZNS0_9templates4cuda20normal_and_transformIddPNS_17CUDAGeneratorImplEZZZNS4_17log_normal_kernelIS7_EEvRNS_18TensorIteratorBaseEddT_ENKUlvE_clEvENKUlvE_clEvEUldE_EEvSA_T1_T2_EUlP24curandStatePhilox4_32_10E0_ZNS1_27distribution_nullary_kernelIdd6float4S7_SJ_SE_EEvSA_SG_RKT3_T4_EUlidE0_EEvlNS_15PhiloxCudaStateESF_SG_)
        /*00a4*/ 	.word	0x00000000


	//----- nvinfo : EIATTR_REGCOUNT
	.align		4
.L_64:
        /*00a8*/ 	.byte	0x04, 0x2f
        /*00aa*/ 	.short	(.L_66 - .L_65)
	.align		4
.L_65:
        /*00ac*/ 	.word	index@(_ZN2at6native63_GLOBAL__N__11d61d08_30_DistributionLogNormalKernel_cu_e7567be543distribution_elementwise_grid_stride_kernelIfLi4EZNS0_9templates4cuda20normal_and_transformIffPNS_17CUDAGeneratorImplEZZZNS4_17log_normal_kernelIS7_EEvRNS_18TensorIteratorBaseEddT_ENKUlvE_clEvENKUlvE0_clEvEUlfE_EEvSA_T1_T2_EUlP24curandStatePhilox4_32_10E_ZNS1_27distribution_nullary_kernelIff7double2S7_SJ_SE_EEvSA_SG_RKT3_T4_EUlifE_EEvlNS_15PhiloxCudaStateESF_SG_)
        /*00b0*/ 	.word	0x00000040


	//----- nvinfo : EIATTR_FRAME_SIZE
	.align		4
.L_66:
        /*00b4*/ 	.byte	0x04, 0x11
        /*00b6*/ 	.short	(.L_68 - .L_67)
	.align		4
.L_67:
        /*00b8*/ 	.word	index@($__internal_17_$__cuda_sm20_dsqrt_rn_f64_mediumpath_v1)
        /*00bc*/ 	.word	0x00000000


	//----- nvinfo : EIATTR_FRAME_SIZE
	.align		4
.L_68:
        /*00c0*/ 	.byte	0x04, 0x11
        /*00c2*/ 	.short	(.L_70 - .L_69)
	.align		4
.L_69:
        /*00c4*/ 	.word	index@($__internal_16_$__cuda_sm20_div_s64)
        /*00c8*/ 	.word	0x00000000


	//----- nvinfo : EIATTR_FRAME_SIZE
	.align		4
.L_70:
        /*00cc*/ 	.byte	0x04, 0x11
        /*00ce*/ 	.short	(.L_72 - .L_71)
	.align		4
.L_71:
        /*00d0*/ 	.word	index@(_ZN2at6native63_GLOBAL__N__11d61d08_30_DistributionLogNormalKernel_cu_e7567be543distribution_elementwise_grid_stride_kernelIfLi4EZNS0_9templates4cuda20normal_and_transformIffPNS_17CUDAGeneratorImplEZZZNS4_17log_normal_kernelIS7_EEvRNS_18TensorIteratorBaseEddT_ENKUlvE_clEvENKUlvE0_clEvEUlfE_EEvSA_T1_T2_EUlP24curandStatePhilox4_32_10E_ZNS1_27distribution_nullary_kernelIff7double2S7_SJ_SE_EEvSA_SG_RKT3_T4_EUlifE_EEvlNS_15PhiloxCudaStateESF_SG_)
        /*00d4*/ 	.word	0x00000000


	//----- nvinfo : EIATTR_REGCOUNT
	.align		4
.L_72:
        /*00d8*/ 	.byte	0x04, 0x2f
        /*00da*/ 	.short	(.L_74 - .L_73)
	.align		4
.L_73:
        /*00dc*/ 	.word	index@(_ZN2at6native63_GLOBAL__N__11d61d08_30_DistributionLogNormalKernel_cu_e7567be543distribution_elementwise_grid_stride_kernelIfLi4EZNS0_9templates4cuda20normal_and_transformIffPNS_17CUDAGeneratorImplEZZZNS4_17log_normal_kernelIS7_EEvRNS_18TensorIteratorBaseEddT_ENKUlvE_clEvENKUlvE0_clEvEUlfE_EEvSA_T1_T2_EUlP24curandStatePhilox4_32_10E_ZNS1_27distribution_nullary_kernelIff7double2S7_SJ_SE_EEvSA_SG_RKT3_T4_EUlifE0_EEvlNS_15PhiloxCudaStateESF_SG_)
        /*00e0*/ 	.word	0x0000003c


	//----- nvinfo : EIATTR_FRAME_SIZE
	.align		4
.L_74:
        /*00e4*/ 	.byte	0x04, 0x11
        /*00e6*/ 	.short	(.L_76 - .L_75)
	.align		4
.L_75:
        /*00e8*/ 	.word	index@($__internal_15_$__cuda_sm20_dsqrt_rn_f64_mediumpath_v1)
        /*00ec*/ 	.word	0x00000000


	//----- nvinfo : EIATTR_FRAME_SIZE
	.align		4
.L_76:
        /*00f0*/ 	.byte	0x04, 0x11
        /*00f2*/ 	.short	(.L_78 - .L_77)
	.align		4
.L_77:
        /*00f4*/ 	.word	index@($__internal_14_$__cuda_sm20_div_s64)
        /*00f8*/ 	.word	0x00000000


	//----- nvinfo : EIATTR_FRAME_SIZE
	.align		4
.L_78:
        /*00fc*/ 	.byte	0x04, 0x11
        /*00fe*/ 	.short	(.L_80 - .L_79)
	.align		4
.L_79:
        /*0100*/ 	.word	index@(_ZN2at6native63_GLOBAL__N__11d61d08_30_DistributionLogNormalKernel_cu_e7567be543distribution_elementwise_grid_stride_kernelIfLi4EZNS0_9templates4cuda20normal_and_transformIffPNS_17CUDAGeneratorImplEZZZNS4_17log_normal_kernelIS7_EEvRNS_18TensorIteratorBaseEddT_ENKUlvE_clEvENKUlvE0_clEvEUlfE_EEvSA_T1_T2_EUlP24curandStatePhilox4_32_10E_ZNS1_27distribution_nullary_kernelIff7double2S7_SJ_SE_EEvSA_SG_RKT3_T4_EUlifE0_EEvlNS_15PhiloxCudaStateESF_SG_)
        /*0104*/ 	.word	0x00000000


	//----- nvinfo : EIATTR_REGCOUNT
	.align		4
.L_80:
        /*0108*/ 	.byte	0x04, 0x2f
        /*010a*/ 	.short	(.L_82 - .L_81)
	.align		4
.L_81:
        /*010c*/ 	.word	index@(_ZN2at6native63_GLOBAL__N__11d61d08_30_DistributionLogNormalKernel_cu_e7567be543distribution_elementwise_grid_stride_kernelIfLi4EZNS0_9templates4cuda20normal_and_transformIffPNS_17CUDAGeneratorImplEZZZNS4_17log_normal_kernelIS7_EEvRNS_18TensorIteratorBaseEddT_ENKUlvE_clEvENKUlvE0_clEvEUlfE_EEvSA_T1_T2_EUlP24curandStatePhilox4_32_10E0_ZNS1_27distribution_nullary_kernelIff6float4S7_SJ_SE_EEvSA_SG_RKT3_T4_EUlifE_EEvlNS_15PhiloxCudaStateESF_SG_)
        /*0110*/ 	.word	0x00000037


	//----- nvinfo : EIATTR_FRAME_SIZE
	.align		4
.L_82:
        /*0114*/ 	.byte	0x04, 0x11
        /*0116*/ 	.short	(.L_84 - .L_83)
	.align		4
.L_83:
        /*0118*/ 	.word	index@($__internal_13_$__cuda_sm20_div_s64)
        /*011c*/ 	.word	0x00000000


	//----- nvinfo : EIATTR_FRAME_SIZE
	.align		4
.L_84:
        /*0120*/ 	.byte	0x04, 0x11
        /*0122*/ 	.short	(.L_86 - .L_85)
	.align		4
.L_85:
        /*0124*/ 	.word	index@(_ZN2at6native63_GLOBAL__N__11d61d08_30_DistributionLogNormalKernel_cu_e7567be543distribution_elementwise_grid_stride_kernelIfLi4EZNS0_9templates4cuda20normal_and_transformIffPNS_17CUDAGeneratorImplEZZZNS4_17log_normal_kernelIS7_EEvRNS_18TensorIteratorBaseEddT_ENKUlvE_clEvENKUlvE0_clEvEUlfE_EEvSA_T1_T2_EUlP24curandStatePhilox4_32_10E0_ZNS1_27distribution_nullary_kernelIff6float4S7_SJ_SE_EEvSA_SG_RKT3_T4_EUlifE_EEvlNS_15PhiloxCudaStateESF_SG_)
        /*0128*/ 	.word	0x00000000


	//----- nvinfo : EIATTR_REGCOUNT
	.align		4
.L_86:
        /*012c*/ 	.byte	0x04, 0x2f
        /*012e*/ 	.short	(.L_88 - .L_87)
	.align		4
.L_87:
        /*0130*/ 	.word	index@(_ZN2at6native63_GLOBAL__N__11d61d08_30_DistributionLogNormalKernel_cu_e7567be543distribution_elementwise_grid_stride_kernelIfLi4EZNS0_9templates4cuda20normal_and_transformIffPNS_17CUDAGeneratorImplEZZZNS4_17log_normal_kernelIS7_EEvRNS_18TensorIteratorBaseEddT_ENKUlvE_clEvENKUlvE0_clEvEUlfE_EEvSA_T1_T2_EUlP24curandStatePhilox4_32_10E0_ZNS1_27distribution_nullary_kernelIff6float4S7_SJ_SE_EEvSA_SG_RKT3_T4_EUlifE0_EEvlNS_15PhiloxCudaStateESF_SG_)
        /*0134*/ 	.word	0x00000038


	//----- nvinfo : EIATTR_FRAME_SIZE
	.align		4
.L_88:
        /*0138*/ 	.byte	0x04, 0x11
        /*013a*/ 	.short	(.L_90 - .L_89)
	.align		4
.L_89:
        /*013c*/ 	.word	index@($__internal_12_$__cuda_sm20_div_s64)
        /*0140*/ 	.word	0x00000000


	//----- nvinfo : EIATTR_FRAME_SIZE
	.align		4
.L_90:
        /*0144*/ 	.byte	0x04, 0x11
        /*0146*/ 	.short	(.L_92 - .L_91)
	.align		4
.L_91:
        /*0148*/ 	.word	index@(_ZN2at6native63_GLOBAL__N__11d61d08_30_DistributionLogNormalKernel_cu_e7567be543distribution_elementwise_grid_stride_kernelIfLi4EZNS0_9templates4cuda20normal_and_transformIffPNS_17CUDAGeneratorImplEZZZNS4_17log_normal_kernelIS7_EEvRNS_18TensorIteratorBaseEddT_ENKUlvE_clEvENKUlvE0_clEvEUlfE_EEvSA_T1_T2_EUlP24curandStatePhilox4_32_10E0_ZNS1_27distribution_nullary_kernelIff6float4S7_SJ_SE_EEvSA_SG_RKT3_T4_EUlifE0_EEvlNS_15PhiloxCudaStateESF_SG_)
        /*014c*/ 	.word	0x00000000


	//----- nvinfo : EIATTR_REGCOUNT
	.align		4
.L_92:
        /*0150*/ 	.byte	0x04, 0x2f
        /*0152*/ 	.short	(.L_94 - .L_93)
	.align		4
.L_93:
        /*0154*/ 	.word	index@(_ZN2at6native63_GLOBAL__N__11d61d08_30_DistributionLogNormalKernel_cu_e7567be543distribution_elementwise_grid_stride_kernelIfLi4EZNS0_9templates4cuda20normal_and_transformIN3c104HalfEfPNS_17CUDAGeneratorImplEZZZNS4_17log_normal_kernelIS9_EEvRNS_18TensorIteratorBaseEddT_ENKUlvE_clEvENKUlvE1_clEvEUlfE_EEvSC_T1_T2_EUlP24curandStatePhilox4_32_10E_ZNS1_27distribution_nullary_kernelIS7_f7double2S9_SL_SG_EEvSC_SI_RKT3_T4_EUlifE_EEvlNS_15PhiloxCudaStateESH_SI_)
        /*0158*/ 	.word	0x00000040


	//----- nvinfo : EIATTR_FRAME_SIZE
	.align		4
.L_94:
        /*015c*/ 	.byte	0x04, 0x11
        /*015e*/ 	.short	(.L_96 - .L_95)
	.align		4
.L_95:
        /*0160*/ 	.word	index@($__internal_11_$__cuda_sm20_dsqrt_rn_f64_mediumpath_v1)
        /*0164*/ 	.word	0x00000000


	//----- nvinfo : EIATTR_FRAME_SIZE
	.align		4
.L_96:
        /*0168*/ 	.byte	0x04, 0x11
        /*016a*/ 	.short	(.L_98 - .L_97)
	.align		4
.L_97:
        /*016c*/ 	.word	index@($__internal_10_$__cuda_sm20_div_s64)
        /*0170*/ 	.word	0x00000000


	//----- nvinfo : EIATTR_FRAME_SIZE
	.align		4
.L_98:
        /*0174*/ 	.byte	0x04, 0x11
        /*0176*/ 	.short	(.L_100 - .L_99)
	.align		4
.L_99:
        /*0178*/ 	.word	index@(_ZN2at6native63_GLOBAL__N__11d61d08_30_DistributionLogNormalKernel_cu_e7567be543distribution_elementwise_grid_stride_kernelIfLi4EZNS0_9templates4cuda20normal_and_transformIN3c104HalfEfPNS_17CUDAGeneratorImplEZZZNS4_17log_normal_kernelIS9_EEvRNS_18TensorIteratorBaseEddT_ENKUlvE_clEvENKUlvE1_clEvEUlfE_EEvSC_T1_T2_EUlP24curandStatePhilox4_32_10E_ZNS1_27distribution_nullary_kernelIS7_f7double2S9_SL_SG_EEvSC_SI_RKT3_T4_EUlifE_EEvlNS_15PhiloxCudaStateESH_SI_)
        /*017c*/ 	.word	0x00000000


	//----- nvinfo : EIATTR_REGCOUNT
	.align		4
.L_100:
        /*0180*/ 	.byte	0x04, 0x2f
        /*0182*/ 	.short	(.L_102 - .L_101)
	.align		4
.L_101:
        /*0184*/ 	.word	index@(_ZN2at6native63_GLOBAL__N__11d61d08_30_DistributionLogNormalKernel_cu_e7567be543distribution_elementwise_grid_stride_kernelIfLi4EZNS0_9templates4cuda20normal_and_transformIN3c104HalfEfPNS_17CUDAGeneratorImplEZZZNS4_17log_normal_kernelIS9_EEvRNS_18TensorIteratorBaseEddT_ENKUlvE_clEvENKUlvE1_clEvEUlfE_EEvSC_T1_T2_EUlP24curandStatePhilox4_32_10E_ZNS1_27distribution_nullary_kernelIS7_f7double2S9_SL_SG_EEvSC_SI_RKT3_T4_EUlifE0_EEvlNS_15PhiloxCudaStateESH_SI_)
        /*0188*/ 	.word	0x0000003c


	//----- nvinfo : EIATTR_FRAME_SIZE
	.align		4
.L_102:
        /*018c*/ 	.byte	0x04, 0x11
        /*018e*/ 	.short	(.L_104 - .L_103)
	.align		4
.L_103:
        /*0190*/ 	.word	index@($__internal_9_$__cuda_sm20_dsqrt_rn_f64_mediumpath_v1)
        /*0194*/ 	.word	0x00000000


	//----- nvinfo : EIATTR_FRAME_SIZE
	.align		4
.L_104:
        /*0198*/ 	.byte	0x04, 0x11
        /*019a*/ 	.short	(.L_106 - .L_105)
	.align		4
.L_105:
        /*019c*/ 	.word	index@($__internal_8_$__cuda_sm20_div_s64)
        /*01a0*/ 	.word	0x00000000


	//----- nvinfo : EIATTR_FRAME_SIZE
	.align		4
.L_106:
        /*01a4*/ 	.byte	0x04, 0x11
        /*01a6*/ 	.short	(.L_108 - .L_107)
	.align		4
.L_107:
        /*01a8*/ 	.word	index@(_ZN2at6native63_GLOBAL__N__11d61d08_30_DistributionLogNormalKernel_cu_e7567be543distribution_elementwise_grid_stride_kernelIfLi4EZNS0_9templates4cuda20normal_and_transformIN3c104HalfEfPNS_17CUDAGeneratorImplEZZZNS4_17log_normal_kernelIS9_EEvRNS_18TensorIteratorBaseEddT_ENKUlvE_clEvENKUlvE1_clEvEUlfE_EEvSC_T1_T2_EUlP24curandStatePhilox4_32_10E_ZNS1_27distribution_nullary_kernelIS7_f7double2S9_SL_SG_EEvSC_SI_RKT3_T4_EUlifE0_EEvlNS_15PhiloxCudaStateESH_SI_)
        /*01ac*/ 	.word	0x00000000


	//----- nvinfo : EIATTR_REGCOUNT
	.align		4
.L_108:
        /*01b0*/ 	.byte	0x04, 0x2f
        /*01b2*/ 	.short	(.L_110 - .L_109)
	.align		4
.L_109:
        /*01b4*/ 	.word	index@(_ZN2at6native63_GLOBAL__N__11d61d08_30_DistributionLogNormalKernel_cu_e7567be543distribution_elementwise_grid_stride_kernelIfLi4EZNS0_9templates4cuda20normal_and_transformIN3c104HalfEfPNS_17CUDAGeneratorImplEZZZNS4_17log_normal_kernelIS9_EEvRNS_18TensorIteratorBaseEddT_ENKUlvE_clEvENKUlvE1_clEvEUlfE_EEvSC_T1_T2_EUlP24curandStatePhilox4_32_10E0_ZNS1_27distribution_nullary_kernelIS7_f6float4S9_SL_SG_EEvSC_SI_RKT3_T4_EUlifE_EEvlNS_15PhiloxCudaStateESH_SI_)
        /*01b8*/ 	.word	0x00000037


	//----- nvinfo : EIATTR_FRAME_SIZE
	.align		4
.L_110:
        /*01bc*/ 	.byte	0x04, 0x11
        /*01be*/ 	.short	(.L_112 - .L_111)
	.align		4
.L_111:
        /*01c0*/ 	.word	index@($__internal_7_$__cuda_sm20_div_s64)
        /*01c4*/ 	.word	0x00000000


	//----- nvinfo : EIATTR_FRAME_SIZE
	.align		4
.L_112:
        /*01c8*/ 	.byte	0x04, 0x11
        /*01ca*/ 	.short	(.L_114 - .L_113)
	.align		4
.L_113:
        /*01cc*/ 	.word	index@(_ZN2at6native63_GLOBAL__N__11d61d08_30_DistributionLogNormalKernel_cu_e7567be543distribution_elementwise_grid_stride_kernelIfLi4EZNS0_9templates4cuda20normal_and_transformIN3c104HalfEfPNS_17CUDAGeneratorImplEZZZNS4_17log_normal_kernelIS9_EEvRNS_18TensorIteratorBaseEddT_ENKUlvE_clEvENKUlvE1_clEvEUlfE_EEvSC_T1_T2_EUlP24curandStatePhilox4_32_10E0_ZNS1_27distribution_nullary_kernelIS7_f6float4S9_SL_SG_EEvSC_SI_RKT3_T4_EUlifE_EEvlNS_15PhiloxCudaStateESH_SI_)
        /*01d0*/ 	.word	0x00000000


	//----- nvinfo : EIATTR_REGCOUNT
	.align		4
.L_114:
        /*01d4*/ 	.byte	0x04, 0x2f
        /*01d6*/ 	.short	(.L_116 - .L_115)
	.align		4
.L_115:
        /*01d8*/ 	.word	index@(_ZN2at6native63_GLOBAL__N__11d61d08_30_DistributionLogNormalKernel_cu_e7567be543distribution_elementwise_grid_stride_kernelIfLi4EZNS0_9templates4cuda20normal_and_transformIN3c104HalfEfPNS_17CUDAGeneratorImplEZZZNS4_17log_normal_kernelIS9_EEvRNS_18TensorIteratorBaseEddT_ENKUlvE_clEvENKUlvE1_clEvEUlfE_EEvSC_T1_T2_EUlP24curandStatePhilox4_32_10E0_ZNS1_27distribution_nullary_kernelIS7_f6float4S9_SL_SG_EEvSC_SI_RKT3_T4_EUlifE0_EEvlNS_15PhiloxCudaStateESH_SI_)
        /*01dc*/ 	.word	0x00000038


	//----- nvinfo : EIATTR_FRAME_SIZE
	.align		4
.L_116:
        /*01e0*/ 	.byte	0x04, 0x11
        /*01e2*/ 	.short	(.L_118 - .L_117)
	.align		4
.L_117:
        /*01e4*/ 	.word	index@($__internal_6_$__cuda_sm20_div_s64)
        /*01e8*/ 	.word	0x00000000


	//----- nvinfo : EIATTR_FRAME_SIZE
	.align		4
.L_118:
        /*01ec*/ 	.byte	0x04, 0x11
        /*01ee*/ 	.short	(.L_120 - .L_119)
	.align		4
.L_119:
        /*01f0*/ 	.word	index@(_ZN2at6native63_GLOBAL__N__11d61d08_30_DistributionLogNormalKernel_cu_e7567be543distribution_elementwise_grid_stride_kernelIfLi4EZNS0_9templates4cuda20normal_and_transformIN3c104HalfEfPNS_17CUDAGeneratorImplEZZZNS4_17log_normal_kernelIS9_EEvRNS_18TensorIteratorBaseEddT_ENKUlvE_clEvENKUlvE1_clEvEUlfE_EEvSC_T1_T2_EUlP24curandStatePhilox4_32_10E0_ZNS1_27distribution_nullary_kernelIS7_f6float4S9_SL_SG_EEvSC_SI_RKT3_T4_EUlifE0_EEvlNS_15PhiloxCudaStateESH_SI_)
        /*01f4*/ 	.word	0x00000000


	//----- nvinfo : EIATTR_REGCOUNT
	.align		4
.L_120:
        /*01f8*/ 	.byte	0x04, 0x2f
        /*01fa*/ 	.short	(.L_122 - .L_121)
	.align		4
.L_121:
        /*01fc*/ 	.word	index@(_ZN2at6native63_GLOBAL__N__11d61d08_30_DistributionLogNormalKernel_cu_e7567be543distribution_elementwise_grid_stride_kernelIfLi4EZNS0_9templates4cuda20normal_and_transformIN3c108BFloat16EfPNS_17CUDAGeneratorImplEZZZNS4_17log_normal_kernelIS9_EEvRNS_18TensorIteratorBaseEddT_ENKUlvE_clEvENKUlvE2_clEvEUlfE_EEvSC_T1_T2_EUlP24curandStatePhilox4_32_10E_ZNS1_27distribution_nullary_kernelIS7_f7double2S9_SL_SG_EEvSC_SI_RKT3_T4_EUlifE_EEvlNS_15PhiloxCudaStateESH_SI_)
        /*0200*/ 	.word	0x00000040


	//----- nvinfo : EIATTR_FRAME_SIZE
	.align		4
.L_122:
        /*0204*/ 	.byte	0x04, 0x11
        /*0206*/ 	.short	(.L_124 - .L_123)
	.align		4
.L_123:
        /*0208*/ 	.word	index@($__internal_5_$__cuda_sm20_dsqrt_rn_f64_mediumpath_v1)
        /*020c*/ 	.word	0x00000000


	//----- nvinfo : EIATTR_FRAME_SIZE
	.align		4
.L_124:
        /*0210*/ 	.byte	0x04, 0x11
        /*0212*/ 	.short	(.L_126 - .L_125)
	.align		4
.L_125:
        /*0214*/ 	.word	index@($__internal_4_$__cuda_sm20_div_s64)
        /*0218*/ 	.word	0x00000000


	//----- nvinfo : EIATTR_FRAME_SIZE
	.align		4
.L_126:
        /*021c*/ 	.byte	0x04, 0x11
        /*021e*/ 	.short	(.L_128 - .L_127)
	.align		4
.L_127:
        /*0220*/ 	.word	index@(_ZN2at6native63_GLOBAL__N__11d61d08_30_DistributionLogNormalKernel_cu_e7567be543distribution_elementwise_grid_stride_kernelIfLi4EZNS0_9templates4cuda20normal_and_transformIN3c108BFloat16EfPNS_17CUDAGeneratorImplEZZZNS4_17log_normal_kernelIS9_EEvRNS_18TensorIteratorBaseEddT_ENKUlvE_clEvENKUlvE2_clEvEUlfE_EEvSC_T1_T2_EUlP24curandStatePhilox4_32_10E_ZNS1_27distribution_nullary_kernelIS7_f7double2S9_SL_SG_EEvSC_SI_RKT3_T4_EUlifE_EEvlNS_15PhiloxCudaStateESH_SI_)
        /*0224*/ 	.word	0x00000000


	//----- nvinfo : EIATTR_REGCOUNT
	.align		4
.L_128:
        /*0228*/ 	.byte	0x04, 0x2f
        /*022a*/ 	.short	(.L_130 - .L_129)
	.align		4
.L_129:
        /*022c*/ 	.word	index@(_ZN2at6native63_GLOBAL__N__11d61d08_30_DistributionLogNormalKernel_cu_e7567be543distribution_elementwise_grid_stride_kernelIfLi4EZNS0_9templates4cuda20normal_and_transformIN3c108BFloat16EfPNS_17CUDAGeneratorImplEZZZNS4_17log_normal_kernelIS9_EEvRNS_18TensorIteratorBaseEddT_ENKUlvE_clEvENKUlvE2_clEvEUlfE_EEvSC_T1_T2_EUlP24curandStatePhilox4_32_10E_ZNS1_27distribution_nullary_kernelIS7_f7double2S9_SL_SG_EEvSC_SI_RKT3_T4_EUlifE0_EEvlNS_15PhiloxCudaStateESH_SI_)
        /*0230*/ 	.word	0x0000003c


	//----- nvinfo : EIATTR_FRAME_SIZE
	.align		4
.L_130:
        /*0234*/ 	.byte	0x04, 0x11
        /*0236*/ 	.short	(.L_132 - .L_131)
	.align		4
.L_131:
        /*0238*/ 	.word	index@($__internal_3_$__cuda_sm20_dsqrt_rn_f64_mediumpath_v1)
        /*023c*/ 	.word	0x00000000


	//----- nvinfo : EIATTR_FRAME_SIZE
	.align		4
.L_132:
        /*0240*/ 	.byte	0x04, 0x11
        /*0242*/ 	.short	(.L_134 - .L_133)
	.align		4
.L_133:
        /*0244*/ 	.word	index@($__internal_2_$__cuda_sm20_div_s64)
        /*0248*/ 	.word	0x00000000


	//----- nvinfo : EIATTR_FRAME_SIZE
	.align		4
.L_134:
        /*024c*/ 	.byte	0x04, 0x11
        /*024e*/ 	.short	(.L_136 - .L_135)
	.align		4
.L_135:
        /*0250*/ 	.word	index@(_ZN2at6native63_GLOBAL__N__11d61d08_30_DistributionLogNormalKernel_cu_e7567be543distribution_elementwise_grid_stride_kernelIfLi4EZNS0_9templates4cuda20normal_and_transformIN3c108BFloat16EfPNS_17CUDAGeneratorImplEZZZNS4_17log_normal_kernelIS9_EEvRNS_18TensorIteratorBaseEddT_ENKUlvE_clEvENKUlvE2_clEvEUlfE_EEvSC_T1_T2_EUlP24curandStatePhilox4_32_10E_ZNS1_27distribution_nullary_kernelIS7_f7double2S9_SL_SG_EEvSC_SI_RKT3_T4_EUlifE0_EEvlNS_15PhiloxCudaStateESH_SI_)
        /*0254*/ 	.word	0x00000000


	//----- nvinfo : EIATTR_REGCOUNT
	.align		4
.L_136:
        /*0258*/ 	.byte	0x04, 0x2f
        /*025a*/ 	.short	(.L_138 - .L_137)
	.align		4
.L_137:
        /*025c*/ 	.word	index@(_ZN2at6native63_GLOBAL__N__11d61d08_30_DistributionLogNormalKernel_cu_e7567be543distribution_elementwise_grid_stride_kernelIfLi4EZNS0_9templates4cuda20normal_and_transformIN3c108BFloat16EfPNS_17CUDAGeneratorImplEZZZNS4_17log_normal_kernelIS9_EEvRNS_18TensorIteratorBaseEddT_ENKUlvE_clEvENKUlvE2_clEvEUlfE_EEvSC_T1_T2_EUlP24curandStatePhilox4_32_10E0_ZNS1_27distribution_nullary_kernelIS7_f6float4S9_SL_SG_EEvSC_SI_RKT3_T4_EUlifE_EEvlNS_15PhiloxCudaStateESH_SI_)
        /*0260*/ 	.word	0x00000037


	//----- nvinfo : EIATTR_FRAME_SIZE
	.align		4
.L_138:
        /*0264*/ 	.byte	0x04, 0x11
        /*0266*/ 	.short	(.L_140 - .L_139)
	.align		4
.L_139:
        /*0268*/ 	.word	index@($__internal_1_$__cuda_sm20_div_s64)
        /*026c*/ 	.word	0x00000000


	//----- nvinfo : EIATTR_FRAME_SIZE
	.align		4
.L_140:
        /*0270*/ 	.byte	0x04, 0x11
        /*0272*/ 	.short	(.L_142 - .L_141)
	.align		4
.L_141:
        /*0274*/ 	.word	index@(_ZN2at6native63_GLOBAL__N__11d61d08_30_DistributionLogNormalKernel_cu_e7567be543distribution_elementwise_grid_stride_kernelIfLi4EZNS0_9templates4cuda20normal_and_transformIN3c108BFloat16EfPNS_17CUDAGeneratorImplEZZZNS4_17log_normal_kernelIS9_EEvRNS_18TensorIteratorBaseEddT_ENKUlvE_clEvENKUlvE2_clEvEUlfE_EEvSC_T1_T2_EUlP24curandStatePhilox4_32_10E0_ZNS1_27distribution_nullary_kernelIS7_f6float4S9_SL_SG_EEvSC_SI_RKT3_T4_EUlifE_EEvlNS_15PhiloxCudaStateESH_SI_)
        /*0278*/ 	.word	0x00000000


	//----- nvinfo : EIATTR_REGCOUNT
	.align		4
.L_142:
        /*027c*/ 	.byte	0x04, 0x2f
        /*027e*/ 	.short	(.L_144 - .L_143)
	.align		4
.L_143:
        /*0280*/ 	.word	index@(_ZN2at6native63_GLOBAL__N__11d61d08_30_DistributionLogNormalKernel_cu_e7567be543distribution_elementwise_grid_stride_kernelIfLi4EZNS0_9templates4cuda20normal_and_transformIN3c108BFloat16EfPNS_17CUDAGeneratorImplEZZZNS4_17log_normal_kernelIS9_EEvRNS_18TensorIteratorBaseEddT_ENKUlvE_clEvENKUlvE2_clEvEUlfE_EEvSC_T1_T2_EUlP24curandStatePhilox4_32_10E0_ZNS1_27distribution_nullary_kernelIS7_f6float4S9_SL_SG_EEvSC_SI_RKT3_T4_EUlifE0_EEvlNS_15PhiloxCudaStateESH_SI_)
        /*0284*/ 	.word	0x00000038


	//----- nvinfo : EIATTR_FRAME_SIZE
	.align		4
.L_144:
        /*0288*/ 	.byte	0x04, 0x11
        /*028a*/ 	.short	(.L_146 - .L_145)
	.align		4
.L_145:
        /*028c*/ 	.word	index@($__internal_0_$__cuda_sm20_div_s64)
        /*0290*/ 	.word	0x00000000


	//----- nvinfo : EIATTR_FRAME_SIZE
	.align		4
.L_146:
        /*0294*/ 	.byte	0x04, 0x11
        /*0296*/ 	.short	(.L_148 - .L_147)
	.align		4
.L_147:
        /*0298*/ 	.word	index@(_ZN2at6native63_GLOBAL__N__11d61d08_30_DistributionLogNormalKernel_cu_e7567be543distribution_elementwise_grid_stride_kernelIfLi4EZNS0_9templates4cuda20normal_and_transformIN3c108BFloat16EfPNS_17CUDAGeneratorImplEZZZNS4_17log_normal_kernelIS9_EEvRNS_18TensorIteratorBaseEddT_ENKUlvE_clEvENKUlvE2_clEvEUlfE_EEvSC_T1_T2_EUlP24curandStatePhilox4_32_10E0_ZNS1_27distribution_nullary_kernelIS7_f6float4S9_SL_SG_EEvSC_SI_RKT3_T4_EUlifE0_EEvlNS_15PhiloxCudaStateESH_SI_)
        /*029c*/ 	.word	0x00000000


	//----- nvinfo : EIATTR_MIN_STACK_SIZE
	.align		4
.L_148:
        /*02a0*/ 	.byte	0x04, 0x12
        /*02a2*/ 	.short	(.L_150 - .L_149)
	.align		4
.L_149:
        /*02a4*/ 	.word	index@(_ZN2at6native63_GLOBAL__N__11d61d08_30_DistributionLogNormalKernel_cu_e7567be543distribution_elementwise_grid_stride_kernelIfLi4EZNS0_9templates4cuda20normal_and_transformIN3c108BFloat16EfPNS_17CUDAGeneratorImplEZZZNS4_17log_normal_kernelIS9_EEvRNS_18TensorIteratorBaseEddT_ENKUlvE_clEvENKUlvE2_clEvEUlfE_EEvSC_T1_T2_EUlP24curandStatePhilox4_32_10E0_ZNS1_27distribution_nullary_kernelIS7_f6float4S9_SL_SG_EEvSC_SI_RKT3_T4_EUlifE0_EEvlNS_15PhiloxCudaStateESH_SI_)
        /*02a8*/ 	.word	0x00000000


	//----- nvinfo : EIATTR_MIN_STACK_SIZE
	.align		4
.L_150:
        /*02ac*/ 	.byte	0x04, 0x12
        /*02ae*/ 	.short	(.L_152 - .L_151)
	.align		4
.L_151:
        /*02b0*/ 	.word	index@(_ZN2at6native63_GLOBAL__N__11d61d08_30_DistributionLogNormalKernel_cu_e7567be543distribution_elementwise_grid_stride_kernelIfLi4EZNS0_9templates4cuda20normal_and_transformIN3c108BFloat16EfPNS_17CUDAGeneratorImplEZZZNS4_17log_normal_kernelIS9_EEvRNS_18TensorIteratorBaseEddT_ENKUlvE_clEvENKUlvE2_clEvEUlfE_EEvSC_T1_T2_EUlP24curandStatePhilox4_32_10E0_ZNS1_27distribution_nullary_kernelIS7_f6float4S9_SL_SG_EEvSC_SI_RKT3_T4_EUlifE_EEvlNS_15PhiloxCudaStateESH_SI_)
        /*02b4*/ 	.word	0x00000000


	//----- nvinfo : EIATTR_MIN_STACK_SIZE
	.align		4
.L_152:
        /*02b8*/ 	.byte	0x04, 0x12
        /*02ba*/ 	.short	(.L_154 - .L_153)
	.align		4
.L_153:
        /*02bc*/ 	.word	index@(_ZN2at6native63_GLOBAL__N__11d61d08_30_DistributionLogNormalKernel_cu_e7567be543distribution_elementwise_grid_stride_kernelIfLi4EZNS0_9templates4cuda20normal_and_transformIN3c108BFloat16EfPNS_17CUDAGeneratorImplEZZZNS4_17log_normal_kernelIS9_EEvRNS_18TensorIteratorBaseEddT_ENKUlvE_clEvENKUlvE2_clEvEUlfE_EEvSC_T1_T2_EUlP24curandStatePhilox4_32_10E_ZNS1_27distribution_nullary_kernelIS7_f7double2S9_SL_SG_EEvSC_SI_RKT3_T4_EUlifE0_EEvlNS_15PhiloxCudaStateESH_SI_)
        /*02c0*/ 	.word	0x00000000


	//----- nvinfo : EIATTR_MIN_STACK_SIZE
	.align		4
.L_154:
        /*02c4*/ 	.byte	0x04, 0x12
        /*02c6*/ 	.short	(.L_156 - .L_155)
	.align		4
.L_155:
        /*02c8*/ 	.word	index@(_ZN2at6native63_GLOBAL__N__11d61d08_30_DistributionLogNormalKernel_cu_e7567be543distribution_elementwise_grid_stride_kernelIfLi4EZNS0_9templates4cuda20normal_and_transformIN3c108BFloat16EfPNS_17CUDAGeneratorImplEZZZNS4_17log_normal_kernelIS9_EEvRNS_18TensorIteratorBaseEddT_ENKUlvE_clEvENKUlvE2_clEvEUlfE_EEvSC_T1_T2_EUlP24curandStatePhilox4_32_10E_ZNS1_27distribution_nullary_kernelIS7_f7double2S9_SL_SG_EEvSC_SI_RKT3_T4_EUlifE_EEvlNS_15PhiloxCudaStateESH_SI_)
        /*02cc*/ 	.word	0x00000000


	//----- nvinfo : EIATTR_MIN_STACK_SIZE
	.align		4
.L_156:
        /*02d0*/ 	.byte	0x04, 0x12
        /*02d2*/ 	.short	(.L_158 - .L_157)
	.align		4
.L_157:
        /*02d4*/ 	.word	index@(_ZN2at6native63_GLOBAL__N__11d61d08_30_DistributionLogNormalKernel_cu_e7567be543distribution_elementwise_grid_stride_kernelIfLi4EZNS0_9templates4cuda20normal_and_transformIN3c104HalfEfPNS_17CUDAGeneratorImplEZZZNS4_17log_normal_kernelIS9_EEvRNS_18TensorIteratorBaseEddT_ENKUlvE_clEvENKUlvE1_clEvEUlfE_EEvSC_T1_T2_EUlP24curandStatePhilox4_32_10E0_ZNS1_27distribution_nullary_kernelIS7_f6float4S9_SL_SG_EEvSC_SI_RKT3_T4_EUlifE0_EEvlNS_15PhiloxCudaStateESH_SI_)
        /*02d8*/ 	.word	0x00000000


	//----- nvinfo : EIATTR_MIN_STACK_SIZE
	.align		4
.L_158:
        /*02dc*/ 	.byte	0x04, 0x12
        /*02de*/ 	.short	(.L_160 - .L_159)
	.align		4
.L_159:
        /*02e0*/ 	.word	index@(_ZN2at6native63_GLOBAL__N__11d61d08_30_DistributionLogNormalKernel_cu_e7567be543distribution_elementwise_grid_stride_kernelIfLi4EZNS0_9templates4cuda20normal_and_transformIN3c104HalfEfPNS_17CUDAGeneratorImplEZZZNS4_17log_normal_kernelIS9_EEvRNS_18TensorIteratorBaseEddT_ENKUlvE_clEvENKUlvE1_clEvEUlfE_EEvSC_T1_T2_EUlP24curandStatePhilox4_32_10E0_ZNS1_27distribution_nullary_kernelIS7_f6float4S9_SL_SG_EEvSC_SI_RKT3_T4_EUlifE_EEvlNS_15PhiloxCudaStateESH_SI_)
        /*02e4*/ 	.word	0x00000000


	//----- nvinfo : EIATTR_MIN_STACK_SIZE
	.align		4
.L_160:
        /*02e8*/ 	.byte	0x04, 0x12
        /*02ea*/ 	.short	(.L_162 - .L_161)
	.align		4
.L_161:
        /*02ec*/ 	.word	index@(_ZN2at6native63_GLOBAL__N__11d61d08_30_DistributionLogNormalKernel_cu_e7567be543distribution_elementwise_grid_stride_kernelIfLi4EZNS0_9templates4cuda20normal_and_transformIN3c104HalfEfPNS_17CUDAGeneratorImplEZZZNS4_17log_normal_kernelIS9_EEvRNS_18TensorIteratorBaseEddT_ENKUlvE_clEvENKUlvE1_clEvEUlfE_EEvSC_T1_T2_EUlP24curandStatePhilox4_32_10E_ZNS1_27distribution_nullary_kernelIS7_f7double2S9_SL_SG_EEvSC_SI_RKT3_T4_EUlifE0_EEvlNS_15PhiloxCudaStateESH_SI_)
        /*02f0*/ 	.word	0x00000000


	//----- nvinfo : EIATTR_MIN_STACK_SIZE
	.align		4
.L_162:
        /*02f4*/ 	.byte	0x04, 0x12
        /*02f6*/ 	.short	(.L_164 - .L_163)
	.align		4
.L_163:
        /*02f8*/ 	.word	index@(_ZN2at6native63_GLOBAL__N__11d61d08_30_DistributionLogNormalKernel_cu_e7567be543distribution_elementwise_grid_stride_kernelIfLi4EZNS0_9templates4cuda20normal_and_transformIN3c104HalfEfPNS_17CUDAGeneratorImplEZZZNS4_17log_normal_kernelIS9_EEvRNS_18TensorIteratorBaseEddT_ENKUlvE_clEvENKUlvE1_clEvEUlfE_EEvSC_T1_T2_EUlP24curandStatePhilox4_32_10E_ZNS1_27distribution_nullary_kernelIS7_f7double2S9_SL_SG_EEvSC_SI_RKT3_T4_EUlifE_EEvlNS_15PhiloxCudaStateESH_SI_)
        /*02fc*/ 	.word	0x00000000


	//----- nvinfo : EIATTR_MIN_STACK_SIZE
	.align		4
.L_164:
        /*0300*/ 	.byte	0x04, 0x12
        /*0302*/ 	.short	(.L_166 - .L_165)
	.align		4
.L_165:
        /*0304*/ 	.word	index@(_ZN2at6native63_GLOBAL__N__11d61d08_30_DistributionLogNormalKernel_cu_e7567be543distribution_elementwise_grid_stride_kernelIfLi4EZNS0_9templates4cuda20normal_and_transformIffPNS_17CUDAGeneratorImplEZZZNS4_17log_normal_kernelIS7_EEvRNS_18TensorIteratorBaseEddT_ENKUlvE_clEvENKUlvE0_clEvEUlfE_EEvSA_T1_T2_EUlP24curandStatePhilox4_32_10E0_ZNS1_27distribution_nullary_kernelIff6float4S7_SJ_SE_EEvSA_SG_RKT3_T4_EUlifE0_EEvlNS_15PhiloxCudaStateESF_SG_)
        /*0308*/ 	.word	0x00000000


	//----- nvinfo : EIATTR_MIN_STACK_SIZE
	.align		4
.L_166:
        /*030c*/ 	.byte	0x04, 0x12
        /*030e*/ 	.short	(.L_168 - .L_167)
	.align		4
.L_167:
        /*0310*/ 	.word	index@(_ZN2at6native63_GLOBAL__N__11d61d08_30_DistributionLogNormalKernel_cu_e7567be543distribution_elementwise_grid_stride_kernelIfLi4EZNS0_9templates4cuda20normal_and_transformIffPNS_17CUDAGeneratorImplEZZZNS4_17log_normal_kernelIS7_EEvRNS_18TensorIteratorBaseEddT_ENKUlvE_clEvENKUlvE0_clEvEUlfE_EEvSA_T1_T2_EUlP24curandStatePhilox4_32_10E0_ZNS1_27distribution_nullary_kernelIff6float4S7_SJ_SE_EEvSA_SG_RKT3_T4_EUlifE_EEvlNS_15PhiloxCudaStateESF_SG_)
        /*0314*/ 	.word	0x00000000


	//----- nvinfo : EIATTR_MIN_STACK_SIZE
	.align		4
.L_168:
        /*0318*/ 	.byte	0x04, 0x12
        /*031a*/ 	.short	(.L_170 - .L_169)
	.align		4
.L_169:
        /*031c*/ 	.word	index@(_ZN2at6native63_GLOBAL__N__11d61d08_30_DistributionLogNormalKernel_cu_e7567be543distribution_elementwise_grid_stride_kernelIfLi4EZNS0_9templates4cuda20normal_and_transformIffPNS_17CUDAGeneratorImplEZZZNS4_17log_normal_kernelIS7_EEvRNS_18TensorIteratorBaseEddT_ENKUlvE_clEvENKUlvE0_clEvEUlfE_EEvSA_T1_T2_EUlP24curandStatePhilox4_32_10E_ZNS1_27distribution_nullary_kernelIff7double2S7_SJ_SE_EEvSA_SG_RKT3_T4_EUlifE0_EEvlNS_15PhiloxCudaStateESF_SG_)
        /*0320*/ 	.word	0x00000000


	//----- nvinfo : EIATTR_MIN_STACK_SIZE
	.align		4
.L_170:
        /*0324*/ 	.byte	0x04, 0x12
        /*0326*/ 	.short	(.L_172 - .L_171)
	.align		4
.L_171:
        /*0328*/ 	.word	index@(_ZN2at6native63_GLOBAL__N__11d61d08_30_DistributionLogNormalKernel_cu_e7567be543distribution_elementwise_grid_stride_kernelIfLi4EZNS0_9templates4cuda20normal_and_transformIffPNS_17CUDAGeneratorImplEZZZNS4_17log_normal_kernelIS7_EEvRNS_18TensorIteratorBaseEddT_ENKUlvE_clEvENKUlvE0_clEvEUlfE_EEvSA_T1_T2_EUlP24curandStatePhilox4_32_10E_ZNS1_27distribution_nullary_kernelIff7double2S7_SJ_SE_EEvSA_SG_RKT3_T4_EUlifE_EEvlNS_15PhiloxCudaStateESF_SG_)
        /*032c*/ 	.word	0x00000000


	//----- nvinfo : EIATTR_MIN_STACK_SIZE
	.align		4
.L_172:
        /*0330*/ 	.byte	0x04, 0x12
        /*0332*/ 	.short	(.L_174 - .L_173)
	.align		4
.L_173:
        /*0334*/ 	.word	index@(_ZN2at6native63_GLOBAL__N__11d61d08_30_DistributionLogNormalKernel_cu_e7567be543distribution_elementwise_grid_stride_kernelIdLi2EZNS0_9templates4cuda20normal_and_transformIddPNS_17CUDAGeneratorImplEZZZNS4_17log_normal_kernelIS7_EEvRNS_18TensorIteratorBaseEddT_ENKUlvE_clEvENKUlvE_clEvEUldE_EEvSA_T1_T2_EUlP24curandStatePhilox4_32_10E0_ZNS1_27distribution_nullary_kernelIdd6float4S7_SJ_SE_EEvSA_SG_RKT3_T4_EUlidE0_EEvlNS_15PhiloxCudaStateESF_SG_)
        /*0338*/ 	.word	0x00000000


	//----- nvinfo : EIATTR_MIN_STACK_SIZE
	.align		4
.L_174:
        /*033c*/ 	.byte	0x04, 0x12
        /*033e*/ 	.short	(.L_176 - .L_175)
	.align		4
.L_175:
        /*0340*/ 	.word	index@(_ZN2at6native63_GLOBAL__N__11d61d08_30_DistributionLogNormalKernel_cu_e7567be543distribution_elementwise_grid_stride_kernelIdLi2EZNS0_9templates4cuda20normal_and_transformIddPNS_17CUDAGeneratorImplEZZZNS4_17log_normal_kernelIS7_EEvRNS_18TensorIteratorBaseEddT_ENKUlvE_clEvENKUlvE_clEvEUldE_EEvSA_T1_T2_EUlP24curandStatePhilox4_32_10E0_ZNS1_27distribution_nullary_kernelIdd6float4S7_SJ_SE_EEvSA_SG_RKT3_T4_EUlidE_EEvlNS_15PhiloxCudaStateESF_SG_)
        /*0344*/ 	.word	0x00000000


	//----- nvinfo : EIATTR_MIN_STACK_SIZE
	.align		4
.L_176:
        /*0348*/ 	.byte	0x04, 0x12
        /*034a*/ 	.short	(.L_178 - .L_177)
	.align		4
.L_177:
        /*034c*/ 	.word	index@(_ZN2at6native63_GLOBAL__N__11d61d08_30_DistributionLogNormalKernel_cu_e7567be543distribution_elementwise_grid_stride_kernelIdLi2EZNS0_9templates4cuda20normal_and_transformIddPNS_17CUDAGeneratorImplEZZZNS4_17log_normal_kernelIS7_EEvRNS_18TensorIteratorBaseEddT_ENKUlvE_clEvENKUlvE_clEvEUldE_EEvSA_T1_T2_EUlP24curandStatePhilox4_32_10E_ZNS1_27distribution_nullary_kernelIdd7double2S7_SJ_SE_EEvSA_SG_RKT3_T4_EUlidE0_EEvlNS_15PhiloxCudaStateESF_SG_)
        /*0350*/ 	.word	0x00000000


	//----- nvinfo : EIATTR_MIN_STACK_SIZE
	.align		4
.L_178:
        /*0354*/ 	.byte	0x04, 0x12
        /*0356*/ 	.short	(.L_180 - .L_179)
	.align		4
.L_179:
        /*0358*/ 	.word	index@(_ZN2at6native63_GLOBAL__N__11d61d08_30_DistributionLogNormalKernel_cu_e7567be543distribution_elementwise_grid_stride_kernelIdLi2EZNS0_9templates4cuda20normal_and_transformIddPNS_17CUDAGeneratorImplEZZZNS4_17log_normal_kernelIS7_EEvRNS_18TensorIteratorBaseEddT_ENKUlvE_clEvENKUlvE_clEvEUldE_EEvSA_T1_T2_EUlP24curandStatePhilox4_32_10E_ZNS1_27distribution_nullary_kernelIdd7double2S7_SJ_SE_EEvSA_SG_RKT3_T4_EUlidE_EEvlNS_15PhiloxCudaStateESF_SG_)
        /*035c*/ 	.word	0x00000000
.L_180:


//--------------------- .nv.compat                --------------------------
	.section	.nv.compat,"",@"SHT_CUDA_COMPAT_INFO"
	.align	4
        /*0000*/ 	.byte	0x02, 0x09, 0x01, 0x00, 0x02, 0x02, 0x01, 0x00, 0x02, 0x05, 0x05, 0x00, 0x03, 0x07, 0x01, 0x01
        /*0010*/ 	.byte	0x02, 0x03, 0x00, 0x00, 0x02, 0x06, 0x01, 0x00, 0x04, 0x0b, 0x08, 0x00, 0x01, 0x00, 0x00, 0x00
        /*0020*/ 	.byte	0x00, 0x00, 0x00, 0x00


//--------------------- .nv.info._ZN2at6native63_GLOBAL__N__11d61d08_30_DistributionLogNormalKernel_cu_e7567be543distribution_elementwise_grid_stride_kernelIfLi4EZNS0_9templates4cuda20normal_and_transformIN3c108BFloat16EfPNS_17CUDAGeneratorImplEZZZNS4_17log_normal_kernelIS9_EEvRNS_18TensorIteratorBaseEddT_ENKUlvE_clEvENKUlvE2_clEvEUlfE_EEvSC_T1_T2_EUlP24curandStatePhilox4_32_10E0_ZNS1_27distribution_nullary_kernelIS7_f6float4S9_SL_SG_EEvSC_SI_RKT3_T4_EUlifE0_EEvlNS_15PhiloxCudaStateESH_SI_ --------------------------
	.section	.nv.info._ZN2at6native63_GLOBAL__N__11d61d08_30_DistributionLogNormalKernel_cu_e7567be543distribution_elementwise_grid_stride_kernelIfLi4EZNS0_9templates4cuda20normal_and_transformIN3c108BFloat16EfPNS_17CUDAGeneratorImplEZZZNS4_17log_normal_kernelIS9_EEvRNS_18TensorIteratorBaseEddT_ENKUlvE_clEvENKUlvE2_clEvEUlfE_EEvSC_T1_T2_EUlP24curandStatePhilox4_32_10E0_ZNS1_27distribution_nullary_kernelIS7_f6float4S9_SL_SG_EEvSC_SI_RKT3_T4_EUlifE0_EEvlNS_15PhiloxCudaStateESH_SI_,"",@"SHT_CUDA_INFO"
	.sectionflags	@""
	.align	4


	//----- nvinfo : EIATTR_CUDA_API_VERSION
	.align		4
        /*0000*/ 	.byte	0x04, 0x37
        /*0002*/ 	.short	(.L_182 - .L_181)
.L_181:
        /*0004*/ 	.word	0x00000082


	//----- nvinfo : EIATTR_KPARAM_INFO
	.align		4
.L_182:
        /*0008*/ 	.byte	0x04, 0x17
        /*000a*/ 	.short	(.L_184 - .L_183)
.L_183:
        /*000c*/ 	.word	0x00000000
        /*0010*/ 	.short	0x0003
        /*0012*/ 	.short	0x0028
        /*0014*/ 	.byte	0x00, 0xf0, 0xa1, 0x06


	//----- nvinfo : EIATTR_KPARAM_INFO
	.align		4
.L_184:
        /*0018*/ 	.byte	0x04, 0x17
        /*001a*/ 	.short	(.L_186 - .L_185)
.L_185:
        /*001c*/ 	.word	0x00000000
        /*0020*/ 	.short	0x0002
        /*0022*/ 	.short	0x0020
        /*0024*/ 	.byte	0x00, 0xf0, 0x05, 0x00


	//----- nvinfo : EIATTR_KPARAM_INFO
	.align		4
.L_186:
        /*0028*/ 	.byte	0x04, 0x17
        /*002a*/ 	.short	(.L_188 - .L_187)
.L_187:
        /*002c*/ 	.word	0x00000000
        /*0030*/ 	.short	0x0001
        /*0032*/ 	.short	0x0008
        /*0034*/ 	.byte	0x00, 0xf0, 0x61, 0x00


	//----- nvinfo : EIATTR_KPARAM_INFO
	.align		4
.L_188:
        /*0038*/ 	.byte	0x04, 0x17
        /*003a*/ 	.short	(.L_190 - .L_189)
.L_189:
        /*003c*/ 	.word	0x00000000
        /*0040*/ 	.short	0x0000
        /*0042*/ 	.short	0x0000
        /*0044*/ 	.byte	0x00, 0xf0, 0x21, 0x00


	//----- nvinfo : EIATTR_SPARSE_MMA_MASK
	.align		4
.L_190:
        /*0048*/ 	.byte	0x03, 0x50
        /*004a*/ 	.short	0x0000


	//----- nvinfo : EIATTR_MAXREG_COUNT
	.align		4
        /*004c*/ 	.byte	0x03, 0x1b
        /*004e*/ 	.short	0x0040


	//----- nvinfo : EIATTR_NUM_BARRIERS
	.align		4
        /*0050*/ 	.byte	0x02, 0x4c
        /*0052*/ 	.byte	0x01
	.zero		1


	//----- nvinfo : EIATTR_MERCURY_ISA_VERSION
	.align		4
        /*0054*/ 	.byte	0x03, 0x5f
        /*0056*/ 	.short	0x0101


	//----- nvinfo : EIATTR_VRC_CTA_INIT_COUNT
	.align		4
        /*0058*/ 	.byte	0x02, 0x4a
	.zero		1
	.zero		1


	//----- nvinfo : EIATTR_EXIT_INSTR_OFFSETS
	.align		4
        /*005c*/ 	.byte	0x04, 0x1c
        /*005e*/ 	.short	(.L_192 - .L_191)


	//   ....[0]....
.L_191:
        /*0060*/ 	.word	0x000007b0


	//   ....[1]....
        /*0064*/ 	.word	0x00005340


	//----- nvinfo : EIATTR_MAX_THREADS
	.align		4
.L_192:
        /*0068*/ 	.byte	0x04, 0x05
        /*006a*/ 	.short	(.L_194 - .L_193)
.L_193:
        /*006c*/ 	.word	0x00000100
        /*0070*/ 	.word	0x00000001
        /*0074*/ 	.word	0x00000001


	//----- nvinfo : EIATTR_CRS_STACK_SIZE
	.align		4
.L_194:
        /*0078*/ 	.byte	0x04, 0x1e
        /*007a*/ 	.short	(.L_196 - .L_195)
.L_195:
        /*007c*/ 	.word	0x00000000


	//----- nvinfo : EIATTR_CBANK_PARAM_SIZE
	.align		4
.L_196:
        /*0080*/ 	.byte	0x03, 0x19
        /*0082*/ 	.short	0x01d0


	//----- nvinfo : EIATTR_PARAM_CBANK
	.align		4
        /*0084*/ 	.byte	0x04, 0x0a
        /*0086*/ 	.short	(.L_198 - .L_197)
	.align		4
.L_197:
        /*0088*/ 	.word	index@(.nv.constant0._ZN2at6native63_GLOBAL__N__11d61d08_30_DistributionLogNormalKernel_cu_e7567be543distribution_elementwise_grid_stride_kernelIfLi4EZNS0_9templates4cuda20normal_and_transformIN3c108BFloat16EfPNS_17CUDAGeneratorImplEZZZNS4_17log_normal_kernelIS9_EEvRNS_18TensorIteratorBaseEddT_ENKUlvE_clEvENKUlvE2_clEvEUlfE_EEvSC_T1_T2_EUlP24curandStatePhilox4_32_10E0_ZNS1_27distribution_nullary_kernelIS7_f6float4S9_SL_SG_EEvSC_SI_RKT3_T4_EUlifE0_EEvlNS_15PhiloxCudaStateESH_SI_)
        /*008c*/ 	.short	0x0380
        /*008e*/ 	.short	0x01d0


	//----- nvinfo : EIATTR_SW_WAR
	.align		4
.L_198:
        /*0090*/ 	.byte	0x04, 0x36
        /*0092*/ 	.short	(.L_200 - .L_199)
.L_199:
        /*0094*/ 	.word	0x00000008
.L_200:


//--------------------- .nv.info._ZN2at6native63_GLOBAL__N__11d61d08_30_DistributionLogNormalKernel_cu_e7567be543distribution_elementwise_grid_stride_kernelIfLi4EZNS0_9templates4cuda20normal_and_transformIN3c108BFloat16EfPNS_17CUDAGeneratorImplEZZZNS4_17log_normal_kernelIS9_EEvRNS_18TensorIteratorBaseEddT_ENKUlvE_clEvENKUlvE2_clEvEUlfE_EEvSC_T1_T2_EUlP24curandStatePhilox4_32_10E0_ZNS1_27distribution_nullary_kernelIS7_f6float4S9_SL_SG_EEvSC_SI_RKT3_T4_EUlifE_EEvlNS_15PhiloxCudaStateESH_SI_ --------------------------
	.section	.nv.info._ZN2at6native63_GLOBAL__N__11d61d08_30_DistributionLogNormalKernel_cu_e7567be543distribution_elementwise_grid_stride_kernelIfLi4EZNS0_9templates4cuda20normal_and_transformIN3c108BFloat16EfPNS_17CUDAGeneratorImplEZZZNS4_17log_normal_kernelIS9_EEvRNS_18TensorIteratorBaseEddT_ENKUlvE_clEvENKUlvE2_clEvEUlfE_EEvSC_T1_T2_EUlP24curandStatePhilox4_32_10E0_ZNS1_27distribution_nullary_kernelIS7_f6float4S9_SL_SG_EEvSC_SI_RKT3_T4_EUlifE_EEvlNS_15PhiloxCudaStateESH_SI_,"",@"SHT_CUDA_INFO"
	.sectionflags	@""
	.align	4


	//----- nvinfo : EIATTR_CUDA_API_VERSION
	.align		4
        /*0000*/ 	.byte	0x04, 0x37
        /*0002*/ 	.short	(.L_202 - .L_201)
.L_201:
        /*0004*/ 	.word	0x00000082


	//----- nvinfo : EIATTR_KPARAM_INFO
	.align		4
.L_202:
        /*0008*/ 	.byte	0x04, 0x17
        /*000a*/ 	.short	(.L_204 - .L_203)
.L_203:
        /*000c*/ 	.word	0x00000000
        /*0010*/ 	.short	0x0003
        /*0012*/ 	.short	0x0028
        /*0014*/ 	.byte	0x00, 0xf0, 0x61, 0x00


	//----- nvinfo : EIATTR_KPARAM_INFO
	.align		4
.L_204:
        /*0018*/ 	.byte	0x04, 0x17
        /*001a*/ 	.short	(.L_206 - .L_205)
.L_205:
        /*001c*/ 	.word	0x00000000
        /*0020*/ 	.short	0x0002
        /*0022*/ 	.short	0x0020
        /*0024*/ 	.byte	0x00, 0xf0, 0x05, 0x00


	//----- nvinfo : EIATTR_KPARAM_INFO
	.align		4
.L_206:
        /*0028*/ 	.byte	0x04, 0x17
        /*002a*/ 	.short	(.L_208 - .L_207)
.L_207:
        /*002c*/ 	.word	0x00000000
        /*0030*/ 	.short	0x0001
        /*0032*/ 	.short	0x0008
        /*0034*/ 	.byte	0x00, 0xf0, 0x61, 0x00


	//----- nvinfo : EIATTR_KPARAM_INFO
	.align		4
.L_208:
        /*0038*/ 	.byte	0x04, 0x17
        /*003a*/ 	.short	(.L_210 - .L_209)
.L_209:
        /*003c*/ 	.word	0x00000000
        /*0040*/ 	.short	0x0000
        /*0042*/ 	.short	0x0000
        /*0044*/ 	.byte	0x00, 0xf0, 0x21, 0x00


	//----- nvinfo : EIATTR_SPARSE_MMA_MASK
	.align		4
.L_210:
        /*0048*/ 	.byte	0x03, 0x50
        /*004a*/ 	.short	0x0000


	//----- nvinfo : EIATTR_MAXREG_COUNT
	.align		4
        /*004c*/ 	.byte	0x03, 0x1b
        /*004e*/ 	.short	0x0040


	//----- nvinfo : EIATTR_NUM_BARRIERS
	.align		4
        /*0050*/ 	.byte	0x02, 0x4c
        /*0052*/ 	.byte	0x01
	.zero		1


	//----- nvinfo : EIATTR_MERCURY_ISA_VERSION
	.align		4
        /*0054*/ 	.byte	0x03, 0x5f
        /*0056*/ 	.short	0x0101


	//----- nvinfo : EIATTR_VRC_CTA_INIT_COUNT
	.align		4
        /*0058*/ 	.byte	0x02, 0x4a
	.zero		1
	.zero		1


	//----- nvinfo : EIATTR_EXIT_INSTR_OFFSETS
	.align		4
        /*005c*/ 	.byte	0x04, 0x1c
        /*005e*/ 	.short	(.L_212 - .L_211)


	//   ....[0]....
.L_211:
        /*0060*/ 	.word	0x000007d0


	//   ....[1]....
        /*0064*/ 	.word	0x00001300


	//----- nvinfo : EIATTR_MAX_THREADS
	.align		4
.L_212:
        /*0068*/ 	.byte	0x04, 0x05
        /*006a*/ 	.short	(.L_214 - .L_213)
.L_213:
        /*006c*/ 	.word	0x00000100
        /*0070*/ 	.word	0x00000001
        /*0074*/ 	.word	0x00000001


	//----- nvinfo : EIATTR_CRS_STACK_SIZE
	.align		4
.L_214:
        /*0078*/ 	.byte	0x04, 0x1e
        /*007a*/ 	.short	(.L_216 - .L_215)
.L_215:
        /*007c*/ 	.word	0x00000000


	//----- nvinfo : EIATTR_CBANK_PARAM_SIZE
	.align		4
.L_216:
        /*0080*/ 	.byte	0x03, 0x19
        /*0082*/ 	.short	0x0040


	//----- nvinfo : EIATTR_PARAM_CBANK
	.align		4
        /*0084*/ 	.byte	0x04, 0x0a
        /*0086*/ 	.short	(.L_218 - .L_217)
	.align		4
.L_217:
        /*0088*/ 	.word	index@(.nv.constant0._ZN2at6native63_GLOBAL__N__11d61d08_30_DistributionLogNormalKernel_cu_e7567be543distribution_elementwise_grid_stride_kernelIfLi4EZNS0_9templates4cuda20normal_and_transformIN3c108BFloat16EfPNS_17CUDAGeneratorImplEZZZNS4_17log_normal_kernelIS9_EEvRNS_18TensorIteratorBaseEddT_ENKUlvE_clEvENKUlvE2_clEvEUlfE_EEvSC_T1_T2_EUlP24curandStatePhilox4_32_10E0_ZNS1_27distribution_nullary_kernelIS7_f6float4S9_SL_SG_EEvSC_SI_RKT3_T4_EUlifE_EEvlNS_15PhiloxCudaStateESH_SI_)
        /*008c*/ 	.short	0x0380
        /*008e*/ 	.short	0x0040


	//----- nvinfo : EIATTR_SW_WAR
	.align		4
.L_218:
        /*0090*/ 	.byte	0x04, 0x36
        /*0092*/ 	.short	(.L_220 - .L_219)
.L_219:
        /*0094*/ 	.word	0x00000008
.L_220:


//--------------------- .nv.info._ZN2at6native63_GLOBAL__N__11d61d08_30_DistributionLogNormalKernel_cu_e7567be543distribution_elementwise_grid_stride_kernelIfLi4EZNS0_9templates4cuda20normal_and_transformIN3c108BFloat16EfPNS_17CUDAGeneratorImplEZZZNS4_17log_normal_kernelIS9_EEvRNS_18TensorIteratorBaseEddT_ENKUlvE_clEvENKUlvE2_clEvEUlfE_EEvSC_T1_T2_EUlP24curandStatePhilox4_32_10E_ZNS1_27distribution_nullary_kernelIS7_f7double2S9_SL_SG_EEvSC_SI_RKT3_T4_EUlifE0_EEvlNS_15PhiloxCudaStateESH_SI_ --------------------------
	.section	.nv.info._ZN2at6native63_GLOBAL__N__11d61d08_30_DistributionLogNormalKernel_cu_e7567be543distribution_elementwise_grid_stride_kernelIfLi4EZNS0_9templates4cuda20normal_and_transformIN3c108BFloat16EfPNS_17CUDAGeneratorImplEZZZNS4_17log_normal_kernelIS9_EEvRNS_18TensorIteratorBaseEddT_ENKUlvE_clEvENKUlvE2_clEvEUlfE_EEvSC_T1_T2_EUlP24curandStatePhilox4_32_10E_ZNS1_27distribution_nullary_kernelIS7_f7double2S9_SL_SG_EEvSC_SI_RKT3_T4_EUlifE0_EEvlNS_15PhiloxCudaStateESH_SI_,"",@"SHT_CUDA_INFO"
	.sectionflags	@""
	.align	4


	//----- nvinfo : EIATTR_CUDA_API_VERSION
	.align		4
        /*0000*/ 	.byte	0x04, 0x37
        /*0002*/ 	.short	(.L_222 - .L_221)
.L_221:
        /*0004*/ 	.word	0x00000082


	//----- nvinfo : EIATTR_KPARAM_INFO
	.align		4
.L_222:
        /*0008*/ 	.byte	0x04, 0x17
        /*000a*/ 	.short	(.L_224 - .L_223)
.L_223:
        /*000c*/ 	.word	0x00000000
        /*0010*/ 	.short	0x0003
        /*0012*/ 	.short	0x0028
        /*0014*/ 	.byte	0x00, 0xf0, 0xa1, 0x06


	//----- nvinfo : EIATTR_KPARAM_INFO
	.align		4
.L_224:
        /*0018*/ 	.byte	0x04, 0x17
        /*001a*/ 	.short	(.L_226 - .L_225)
.L_225:
        /*001c*/ 	.word	0x00000000
        /*0020*/ 	.short	0x0002
        /*0022*/ 	.short	0x0020
        /*0024*/ 	.byte	0x00, 0xf0, 0x05, 0x00


	//----- nvinfo : EIATTR_KPARAM_INFO
	.align		4
.L_226:
        /*0028*/ 	.byte	0x04, 0x17
        /*002a*/ 	.short	(.L_228 - .L_227)
.L_227:
        /*002c*/ 	.word	0x00000000
        /*0030*/ 	.short	0x0001
        /*0032*/ 	.short	0x0008
        /*0034*/ 	.byte	0x00, 0xf0, 0x61, 0x00


	//----- nvinfo : EIATTR_KPARAM_INFO
	.align		4
.L_228:
        /*0038*/ 	.byte	0x04, 0x17
        /*003a*/ 	.short	(.L_230 - .L_229)
.L_229:
        /*003c*/ 	.word	0x00000000
        /*0040*/ 	.short	0x0000
        /*0042*/ 	.short	0x0000
        /*0044*/ 	.byte	0x00, 0xf0, 0x21, 0x00


	//----- nvinfo : EIATTR_SPARSE_MMA_MASK
	.align		4
.L_230:
        /*0048*/ 	.byte	0x03, 0x50
        /*004a*/ 	.short	0x0000


	//----- nvinfo : EIATTR_MAXREG_COUNT
	.align		4
        /*004c*/ 	.byte	0x03, 0x1b
        /*004e*/ 	.short	0x0040


	//----- nvinfo : EIATTR_NUM_BARRIERS
	.align		4
        /*0050*/ 	.byte	0x02, 0x4c
        /*0052*/ 	.byte	0x01
	.zero		1


	//----- nvinfo : EIATTR_MERCURY_ISA_VERSION
	.align		4
        /*0054*/ 	.byte	0x03, 0x5f
        /*0056*/ 	.short	0x0101


	//----- nvinfo : EIATTR_VRC_CTA_INIT_COUNT
	.align		4
        /*0058*/ 	.byte	0x02, 0x4a
	.zero		1
	.zero		1


	//----- nvinfo : EIATTR_EXIT_INSTR_OFFSETS
	.align		4
        /*005c*/ 	.byte	0x04, 0x1c
        /*005e*/ 	.short	(.L_232 - .L_231)


	//   ....[0]....
.L_231:
        /*0060*/ 	.word	0x000007c0


	//   ....[1]....
        /*0064*/ 	.word	0x00005f00


	//----- nvinfo : EIATTR_MAX_THREADS
	.align		4
.L_232:
        /*0068*/ 	.byte	0x04, 0x05
        /*006a*/ 	.short	(.L_234 - .L_233)
.L_233:
        /*006c*/ 	.word	0x00000100
        /*0070*/ 	.word	0x00000001
        /*0074*/ 	.word	0x00000001


	//----- nvinfo : EIATTR_CRS_STACK_SIZE
	.align		4
.L_234:
        /*0078*/ 	.byte	0x04, 0x1e
        /*007a*/ 	.short	(.L_236 - .L_235)
.L_235:
        /*007c*/ 	.word	0x00000000


	//----- nvinfo : EIATTR_CBANK_PARAM_SIZE
	.align		4
.L_236:
        /*0080*/ 	.byte	0x03, 0x19
        /*0082*/ 	.short	0x01d0


	//----- nvinfo : EIATTR_PARAM_CBANK
	.align		4
        /*0084*/ 	.byte	0x04, 0x0a
        /*0086*/ 	.short	(.L_238 - .L_237)
	.align		4
.L_237:
        /*0088*/ 	.word	index@(.nv.constant0._ZN2at6native63_GLOBAL__N__11d61d08_30_DistributionLogNormalKernel_cu_e7567be543distribution_elementwise_grid_stride_kernelIfLi4EZNS0_9templates4cuda20normal_and_transformIN3c108BFloat16EfPNS_17CUDAGeneratorImplEZZZNS4_17log_normal_kernelIS9_EEvRNS_18TensorIteratorBaseEddT_ENKUlvE_clEvENKUlvE2_clEvEUlfE_EEvSC_T1_T2_EUlP24curandStatePhilox4_32_10E_ZNS1_27distribution_nullary_kernelIS7_f7double2S9_SL_SG_EEvSC_SI_RKT3_T4_EUlifE0_EEvlNS_15PhiloxCudaStateESH_SI_)
        /*008c*/ 	.short	0x0380
        /*008e*/ 	.short	0x01d0


	//----- nvinfo : EIATTR_SW_WAR
	.align		4
.L_238:
        /*0090*/ 	.byte	0x04, 0x36
        /*0092*/ 	.short	(.L_240 - .L_239)
.L_239:
        /*0094*/ 	.word	0x00000008
.L_240:


//--------------------- .nv.info._ZN2at6native63_GLOBAL__N__11d61d08_30_DistributionLogNormalKernel_cu_e7567be543distribution_elementwise_grid_stride_kernelIfLi4EZNS0_9templates4cuda20normal_and_transformIN3c108BFloat16EfPNS_17CUDAGeneratorImplEZZZNS4_17log_normal_kernelIS9_EEvRNS_18TensorIteratorBaseEddT_ENKUlvE_clEvENKUlvE2_clEvEUlfE_EEvSC_T1_T2_EUlP24curandStatePhilox4_32_10E_ZNS1_27distribution_nullary_kernelIS7_f7double2S9_SL_SG_EEvSC_SI_RKT3_T4_EUlifE_EEvlNS_15PhiloxCudaStateESH_SI_ --------------------------
	.section	.nv.info._ZN2at6native63_GLOBAL__N__11d61d08_30_DistributionLogNormalKernel_cu_e7567be543distribution_elementwise_grid_stride_kernelIfLi4EZNS0_9templates4cuda20normal_and_transformIN3c108BFloat16EfPNS_17CUDAGeneratorImplEZZZNS4_17log_normal_kernelIS9_EEvRNS_18TensorIteratorBaseEddT_ENKUlvE_clEvENKUlvE2_clEvEUlfE_EEvSC_T1_T2_EUlP24curandStatePhilox4_32_10E_ZNS1_27distribution_nullary_kernelIS7_f7double2S9_SL_SG_EEvSC_SI_RKT3_T4_EUlifE_EEvlNS_15PhiloxCudaStateESH_SI_,"",@"SHT_CUDA_INFO"
	.sectionflags	@""
	.align	4


	//----- nvinfo : EIATTR_CUDA_API_VERSION
	.align		4
        /*0000*/ 	.byte	0x04, 0x37
        /*0002*/ 	.short	(.L_242 - .L_241)
.L_241:
        /*0004*/ 	.word	0x00000082


	//----- nvinfo : EIATTR_KPARAM_INFO
	.align		4
.L_242:
        /*0008*/ 	.byte	0x04, 0x17
        /*000a*/ 	.short	(.L_244 - .L_243)
.L_243:
        /*000c*/ 	.word	0x00000000
        /*0010*/ 	.short	0x0003
        /*0012*/ 	.short	0x0028
        /*0014*/ 	.byte	0x00, 0xf0, 0x61, 0x00


	//----- nvinfo : EIATTR_KPARAM_INFO
	.align		4
.L_244:
        /*0018*/ 	.byte	0x04, 0x17
        /*001a*/ 	.short	(.L_246 - .L_245)
.L_245:
        /*001c*/ 	.word	0x00000000
        /*0020*/ 	.short	0x0002
        /*0022*/ 	.short	0x0020
        /*0024*/ 	.byte	0x00, 0xf0, 0x05, 0x00


	//----- nvinfo : EIATTR_KPARAM_INFO
	.align		4
.L_246:
        /*0028*/ 	.byte	0x04, 0x17
        /*002a*/ 	.short	(.L_248 - .L_247)
.L_247:
        /*002c*/ 	.word	0x00000000
        /*0030*/ 	.short	0x0001
        /*0032*/ 	.short	0x0008
        /*0034*/ 	.byte	0x00, 0xf0, 0x61, 0x00


	//----- nvinfo : EIATTR_KPARAM_INFO
	.align		4
.L_248:
        /*0038*/ 	.byte	0x04, 0x17
        /*003a*/ 	.short	(.L_250 - .L_249)
.L_249:
        /*003c*/ 	.word	0x00000000
        /*0040*/ 	.short	0x0000
        /*0042*/ 	.short	0x0000
        /*0044*/ 	.byte	0x00, 0xf0, 0x21, 0x00


	//----- nvinfo : EIATTR_SPARSE_MMA_MASK
	.align		4
.L_250:
        /*0048*/ 	.byte	0x03, 0x50
        /*004a*/ 	.short	0x0000


	//----- nvinfo : EIATTR_MAXREG_COUNT
	.align		4
        /*004c*/ 	.byte	0x03, 0x1b
        /*004e*/ 	.short	0x0040


	//----- nvinfo : EIATTR_NUM_BARRIERS
	.align		4
        /*0050*/ 	.byte	0x02, 0x4c
        /*0052*/ 	.byte	0x01
	.zero		1


	//----- nvinfo : EIATTR_MERCURY_ISA_VERSION
	.align		4
        /*0054*/ 	.byte	0x03, 0x5f
        /*0056*/ 	.short	0x0101


	//----- nvinfo : EIATTR_VRC_CTA_INIT_COUNT
	.align		4
        /*0058*/ 	.byte	0x02, 0x4a
	.zero		1
	.zero		1


	//----- nvinfo : EIATTR_EXIT_INSTR_OFFSETS
	.align		4
        /*005c*/ 	.byte	0x04, 0x1c
        /*005e*/ 	.short	(.L_252 - .L_251)


	//   ....[0]....
.L_251:
        /*0060*/ 	.word	0x000007d0


	//   ....[1]....
        /*0064*/ 	.word	0x00001d90


	//----- nvinfo : EIATTR_MAX_THREADS
	.align		4
.L_252:
        /*0068*/ 	.byte	0x04, 0x05
        /*006a*/ 	.short	(.L_254 - .L_253)
.L_253:
        /*006c*/ 	.word	0x00000100
        /*0070*/ 	.word	0x00000001
        /*0074*/ 	.word	0x00000001


	//----- nvinfo : EIATTR_CRS_STACK_SIZE
	.align		4
.L_254:
        /*0078*/ 	.byte	0x04, 0x1e
        /*007a*/ 	.short	(.L_256 - .L_255)
.L_255:
        /*007c*/ 	.word	0x00000000


	//----- nvinfo : EIATTR_CBANK_PARAM_SIZE
	.align		4
.L_256:
        /*0080*/ 	.byte	0x03, 0x19
        /*0082*/ 	.short	0x0040


	//----- nvinfo : EIATTR_PARAM_CBANK
	.align		4
        /*0084*/ 	.byte	0x04, 0x0a
        /*0086*/ 	.short	(.L_258 - .L_257)
	.align		4
.L_257:
        /*0088*/ 	.word	index@(.nv.constant0._ZN2at6native63_GLOBAL__N__11d61d08_30_DistributionLogNormalKernel_cu_e7567be543distribution_elementwise_grid_stride_kernelIfLi4EZNS0_9templates4cuda20normal_and_transformIN3c108BFloat16EfPNS_17CUDAGeneratorImplEZZZNS4_17log_normal_kernelIS9_EEvRNS_18TensorIteratorBaseEddT_ENKUlvE_clEvENKUlvE2_clEvEUlfE_EEvSC_T1_T2_EUlP24curandStatePhilox4_32_10E_ZNS1_27distribution_nullary_kernelIS7_f7double2S9_SL_SG_EEvSC_SI_RKT3_T4_EUlifE_EEvlNS_15PhiloxCudaStateESH_SI_)
        /*008c*/ 	.short	0x0380
        /*008e*/ 	.short	0x0040


	//----- nvinfo : EIATTR_SW_WAR
	.align		4
.L_258:
        /*0090*/ 	.byte	0x04, 0x36
        /*0092*/ 	.short	(.L_260 - .L_259)
.L_259:
        /*0094*/ 	.word	0x00000008
.L_260:


//--------------------- .nv.info._ZN2at6native63_GLOBAL__N__11d61d08_30_DistributionLogNormalKernel_cu_e7567be543distribution_elementwise_grid_stride_kernelIfLi4EZNS0_9templates4cuda20normal_and_transformIN3c104HalfEfPNS_17CUDAGeneratorImplEZZZNS4_17log_normal_kernelIS9_EEvRNS_18TensorIteratorBaseEddT_ENKUlvE_clEvENKUlvE1_clEvEUlfE_EEvSC_T1_T2_EUlP24curandStatePhilox4_32_10E0_ZNS1_27distribution_nullary_kernelIS7_f6float4S9_SL_SG_EEvSC_SI_RKT3_T4_EUlifE0_EEvlNS_15PhiloxCudaStateESH_SI_ --------------------------
	.section	.nv.info._ZN2at6native63_GLOBAL__N__11d61d08_30_DistributionLogNormalKernel_cu_e7567be543distribution_elementwise_grid_stride_kernelIfLi4EZNS0_9templates4cuda20normal_and_transformIN3c104HalfEfPNS_17CUDAGeneratorImplEZZZNS4_17log_normal_kernelIS9_EEvRNS_18TensorIteratorBaseEddT_ENKUlvE_clEvENKUlvE1_clEvEUlfE_EEvSC_T1_T2_EUlP24curandStatePhilox4_32_10E0_ZNS1_27distribution_nullary_kernelIS7_f6float4S9_SL_SG_EEvSC_SI_RKT3_T4_EUlifE0_EEvlNS_15PhiloxCudaStateESH_SI_,"",@"SHT_CUDA_INFO"
	.sectionflags	@""
	.align	4


	//----- nvinfo : EIATTR_CUDA_API_VERSION
	.align		4
        /*0000*/ 	.byte	0x04, 0x37
        /*0002*/ 	.short	(.L_262 - .L_261)
.L_261:
        /*0004*/ 	.word	0x00000082


	//----- nvinfo : EIATTR_KPARAM_INFO
	.align		4
.L_262:
        /*0008*/ 	.byte	0x04, 0x17
        /*000a*/ 	.short	(.L_264 - .L_263)
.L_263:
        /*000c*/ 	.word	0x00000000
        /*0010*/ 	.short	0x0003
        /*0012*/ 	.short	0x0028
        /*0014*/ 	.byte	0x00, 0xf0, 0xa1, 0x06


	//----- nvinfo : EIATTR_KPARAM_INFO
	.align		4
.L_264:
        /*0018*/ 	.byte	0x04, 0x17
        /*001a*/ 	.short	(.L_266 - .L_265)
.L_265:
        /*001c*/ 	.word	0x00000000
        /*0020*/ 	.short	0x0002
        /*0022*/ 	.short	0x0020
        /*0024*/ 	.byte	0x00, 0xf0, 0x05, 0x00


	//----- nvinfo : EIATTR_KPARAM_INFO
	.align		4
.L_266:
        /*0028*/ 	.byte	0x04, 0x17
        /*002a*/ 	.short	(.L_268 - .L_267)
.L_267:
        /*002c*/ 	.word	0x00000000
        /*0030*/ 	.short	0x0001
        /*0032*/ 	.short	0x0008
        /*0034*/ 	.byte	0x00, 0xf0, 0x61, 0x00


	//----- nvinfo : EIATTR_KPARAM_INFO
	.align		4
.L_268:
        /*0038*/ 	.byte	0x04, 0x17
        /*003a*/ 	.short	(.L_270 - .L_269)
.L_269:
        /*003c*/ 	.word	0x00000000
        /*0040*/ 	.short	0x0000
        /*0042*/ 	.short	0x0000
        /*0044*/ 	.byte	0x00, 0xf0, 0x21, 0x00


	//----- nvinfo : EIATTR_SPARSE_MMA_MASK
	.align		4
.L_270:
        /*0048*/ 	.byte	0x03, 0x50
        /*004a*/ 	.short	0x0000


	//----- nvinfo : EIATTR_MAXREG_COUNT
	.align		4
        /*004c*/ 	.byte	0x03, 0x1b
        /*004e*/ 	.short	0x0040


	//----- nvinfo : EIATTR_NUM_BARRIERS
	.align		4
        /*0050*/ 	.byte	0x02, 0x4c
        /*0052*/ 	.byte	0x01
	.zero		1


	//----- nvinfo : EIATTR_MERCURY_ISA_VERSION
	.align		4
        /*0054*/ 	.byte	0x03, 0x5f
        /*0056*/ 	.short	0x0101


	//----- nvinfo : EIATTR_VRC_CTA_INIT_COUNT
	.align		4
        /*0058*/ 	.byte	0x02, 0x4a
	.zero		1
	.zero		1


	//----- nvinfo : EIATTR_EXIT_INSTR_OFFSETS
	.align		4
        /*005c*/ 	.byte	0x04, 0x1c
        /*005e*/ 	.short	(.L_272 - .L_271)


	//   ....[0]....
.L_271:
        /*0060*/ 	.word	0x000007b0


	//   ....[1]....
        /*0064*/ 	.word	0x00005340


	//----- nvinfo : EIATTR_MAX_THREADS
	.align		4
.L_272:
        /*0068*/ 	.byte	0x04, 0x05
        /*006a*/ 	.short	(.L_274 - .L_273)
.L_273:
        /*006c*/ 	.word	0x00000100
        /*0070*/ 	.word	0x00000001
        /*0074*/ 	.word	0x00000001


	//----- nvinfo : EIATTR_CRS_STACK_SIZE
	.align		4
.L_274:
        /*0078*/ 	.byte	0x04, 0x1e
        /*007a*/ 	.short	(.L_276 - .L_275)
.L_275:
        /*007c*/ 	.word	0x00000000


	//----- nvinfo : EIATTR_CBANK_PARAM_SIZE
	.align		4
.L_276:
        /*0080*/ 	.byte	0x03, 0x19
        /*0082*/ 	.short	0x01d0


	//----- nvinfo : EIATTR_PARAM_CBANK
	.align		4
        /*0084*/ 	.byte	0x04, 0x0a
        /*0086*/ 	.short	(.L_278 - .L_277)
	.align		4
.L_277:
        /*0088*/ 	.word	index@(.nv.constant0._ZN2at6native63_GLOBAL__N__11d61d08_30_DistributionLogNormalKernel_cu_e7567be543distribution_elementwise_grid_stride_kernelIfLi4EZNS0_9templates4cuda20normal_and_transformIN3c104HalfEfPNS_17CUDAGeneratorImplEZZZNS4_17log_normal_kernelIS9_EEvRNS_18TensorIteratorBaseEddT_ENKUlvE_clEvENKUlvE1_clEvEUlfE_EEvSC_T1_T2_EUlP24curandStatePhilox4_32_10E0_ZNS1_27distribution_nullary_kernelIS7_f6float4S9_SL_SG_EEvSC_SI_RKT3_T4_EUlifE0_EEvlNS_15PhiloxCudaStateESH_SI_)
        /*008c*/ 	.short	0x0380
        /*008e*/ 	.short	0x01d0


	//----- nvinfo : EIATTR_SW_WAR
	.align		4
.L_278:
        /*0090*/ 	.byte	0x04, 0x36
        /*0092*/ 	.short	(.L_280 - .L_279)
.L_279:
        /*0094*/ 	.word	0x00000008
.L_280:


//--------------------- .nv.info._ZN2at6native63_GLOBAL__N__11d61d08_30_DistributionLogNormalKernel_cu_e7567be543distribution_elementwise_grid_stride_kernelIfLi4EZNS0_9templates4cuda20normal_and_transformIN3c104HalfEfPNS_17CUDAGeneratorImplEZZZNS4_17log_normal_kernelIS9_EEvRNS_18TensorIteratorBaseEddT_ENKUlvE_clEvENKUlvE1_clEvEUlfE_EEvSC_T1_T2_EUlP24curandStatePhilox4_32_10E0_ZNS1_27distribution_nullary_kernelIS7_f6float4S9_SL_SG_EEvSC_SI_RKT3_T4_EUlifE_EEvlNS_15PhiloxCudaStateESH_SI_ --------------------------
	.section	.nv.info._ZN2at6native63_GLOBAL__N__11d61d08_30_DistributionLogNormalKernel_cu_e7567be543distribution_elementwise_grid_stride_kernelIfLi4EZNS0_9templates4cuda20normal_and_transformIN3c104HalfEfPNS_17CUDAGeneratorImplEZZZNS4_17log_normal_kernelIS9_EEvRNS_18TensorIteratorBaseEddT_ENKUlvE_clEvENKUlvE1_clEvEUlfE_EEvSC_T1_T2_EUlP24curandStatePhilox4_32_10E0_ZNS1_27distribution_nullary_kernelIS7_f6float4S9_SL_SG_EEvSC_SI_RKT3_T4_EUlifE_EEvlNS_15PhiloxCudaStateESH_SI_,"",@"SHT_CUDA_INFO"
	.sectionflags	@""
	.align	4


	//----- nvinfo : EIATTR_CUDA_API_VERSION
	.align		4
        /*0000*/ 	.byte	0x04, 0x37
        /*0002*/ 	.short	(.L_282 - .L_281)
.L_281:
        /*0004*/ 	.word	0x00000082


	//----- nvinfo : EIATTR_KPARAM_INFO
	.align		4
.L_282:
        /*0008*/ 	.byte	0x04, 0x17
        /*000a*/ 	.short	(.L_284 - .L_283)
.L_283:
        /*000c*/ 	.word	0x00000000
        /*0010*/ 	.short	0x0003
        /*0012*/ 	.short	0x0028
        /*0014*/ 	.byte	0x00, 0xf0, 0x61, 0x00


	//----- nvinfo : EIATTR_KPARAM_INFO
	.align		4
.L_284:
        /*0018*/ 	.byte	0x04, 0x17
        /*001a*/ 	.short	(.L_286 - .L_285)
.L_285:
        /*001c*/ 	.word	0x00000000
        /*0020*/ 	.short	0x0002
        /*0022*/ 	.short	0x0020
        /*0024*/ 	.byte	0x00, 0xf0, 0x05, 0x00


	//----- nvinfo : EIATTR_KPARAM_INFO
	.align		4
.L_286:
        /*0028*/ 	.byte	0x04, 0x17
        /*002a*/ 	.short	(.L_288 - .L_287)
.L_287:
        /*002c*/ 	.word	0x00000000
        /*0030*/ 	.short	0x0001
        /*0032*/ 	.short	0x0008
        /*0034*/ 	.byte	0x00, 0xf0, 0x61, 0x00


	//----- nvinfo : EIATTR_KPARAM_INFO
	.align		4
.L_288:
        /*0038*/ 	.byte	0x04, 0x17
        /*003a*/ 	.short	(.L_290 - .L_289)
.L_289:
        /*003c*/ 	.word	0x00000000
        /*0040*/ 	.short	0x0000
        /*0042*/ 	.short	0x0000
        /*0044*/ 	.byte	0x00, 0xf0, 0x21, 0x00


	//----- nvinfo : EIATTR_SPARSE_MMA_MASK
	.align		4
.L_290:
        /*0048*/ 	.byte	0x03, 0x50
        /*004a*/ 	.short	0x0000


	//----- nvinfo : EIATTR_MAXREG_COUNT
	.align		4
        /*004c*/ 	.byte	0x03, 0x1b
        /*004e*/ 	.short	0x0040


	//----- nvinfo : EIATTR_NUM_BARRIERS
	.align		4
        /*0050*/ 	.byte	0x02, 0x4c
        /*0052*/ 	.byte	0x01
	.zero		1


	//----- nvinfo : EIATTR_MERCURY_ISA_VERSION
	.align		4
        /*0054*/ 	.byte	0x03, 0x5f
        /*0056*/ 	.short	0x0101


	//----- nvinfo : EIATTR_VRC_CTA_INIT_COUNT
	.align		4
        /*0058*/ 	.byte	0x02, 0x4a
	.zero		1
	.zero		1


	//----- nvinfo : EIATTR_EXIT_INSTR_OFFSETS
	.align		4
        /*005c*/ 	.byte	0x04, 0x1c
        /*005e*/ 	.short	(.L_292 - .L_291)


	//   ....[0]....
.L_291:
        /*0060*/ 	.word	0x000007d0


	//   ....[1]....
        /*0064*/ 	.word	0x00001300


	//----- nvinfo : EIATTR_MAX_THREADS
	.align		4
.L_292:
        /*0068*/ 	.byte	0x04, 0x05
        /*006a*/ 	.short	(.L_294 - .L_293)
.L_293:
        /*006c*/ 	.word	0x00000100
        /*0070*/ 	.word	0x00000001
        /*0074*/ 	.word	0x00000001


	//----- nvinfo : EIATTR_CRS_STACK_SIZE
	.align		4
.L_294:
        /*0078*/ 	.byte	0x04, 0x1e
        /*007a*/ 	.short	(.L_296 - .L_295)
.L_295:
        /*007c*/ 	.word	0x00000000


	//----- nvinfo : EIATTR_CBANK_PARAM_SIZE
	.align		4
.L_296:
        /*0080*/ 	.byte	0x03, 0x19
        /*0082*/ 	.short	0x0040


	//----- nvinfo : EIATTR_PARAM_CBANK
	.align		4
        /*0084*/ 	.byte	0x04, 0x0a
        /*0086*/ 	.short	(.L_298 - .L_297)
	.align		4
.L_297:
        /*0088*/ 	.word	index@(.nv.constant0._ZN2at6native63_GLOBAL__N__11d61d08_30_DistributionLogNormalKernel_cu_e7567be543distribution_elementwise_grid_stride_kernelIfLi4EZNS0_9templates4cuda20normal_and_transformIN3c104HalfEfPNS_17CUDAGeneratorImplEZZZNS4_17log_normal_kernelIS9_EEvRNS_18TensorIteratorBaseEddT_ENKUlvE_clEvENKUlvE1_clEvEUlfE_EEvSC_T1_T2_EUlP24curandStatePhilox4_32_10E0_ZNS1_27distribution_nullary_kernelIS7_f6float4S9_SL_SG_EEvSC_SI_RKT3_T4_EUlifE_EEvlNS_15PhiloxCudaStateESH_SI_)
        /*008c*/ 	.short	0x0380
        /*008e*/ 	.short	0x0040


	//----- nvinfo : EIATTR_SW_WAR
	.align		4
.L_298:
        /*0090*/ 	.byte	0x04, 0x36
        /*0092*/ 	.short	(.L_300 - .L_299)
.L_299:
        /*0094*/ 	.word	0x00000008
.L_300:


//--------------------- .nv.info._ZN2at6native63_GLOBAL__N__11d61d08_30_DistributionLogNormalKernel_cu_e7567be543distribution_elementwise_grid_stride_kernelIfLi4EZNS0_9templates4cuda20normal_and_transformIN3c104HalfEfPNS_17CUDAGeneratorImplEZZZNS4_17log_normal_kernelIS9_EEvRNS_18TensorIteratorBaseEddT_ENKUlvE_clEvENKUlvE1_clEvEUlfE_EEvSC_T1_T2_EUlP24curandStatePhilox4_32_10E_ZNS1_27distribution_nullary_kernelIS7_f7double2S9_SL_SG_EEvSC_SI_RKT3_T4_EUlifE0_EEvlNS_15PhiloxCudaStateESH_SI_ --------------------------
	.section	.nv.info._ZN2at6native63_GLOBAL__N__11d61d08_30_DistributionLogNormalKernel_cu_e7567be543distribution_elementwise_grid_stride_kernelIfLi4EZNS0_9templates4cuda20normal_and_transformIN3c104HalfEfPNS_17CUDAGeneratorImplEZZZNS4_17log_normal_kernelIS9_EEvRNS_18TensorIteratorBaseEddT_ENKUlvE_clEvENKUlvE1_clEvEUlfE_EEvSC_T1_T2_EUlP24curandStatePhilox4_32_10E_ZNS1_27distribution_nullary_kernelIS7_f7double2S9_SL_SG_EEvSC_SI_RKT3_T4_EUlifE0_EEvlNS_15PhiloxCudaStateESH_SI_,"",@"SHT_CUDA_INFO"
	.sectionflags	@""
	.align	4


	//----- nvinfo : EIATTR_CUDA_API_VERSION
	.align		4
        /*0000*/ 	.byte	0x04, 0x37
        /*0002*/ 	.short	(.L_302 - .L_301)
.L_301:
        /*0004*/ 	.word	0x00000082


	//----- nvinfo : EIATTR_KPARAM_INFO
	.align		4
.L_302:
        /*0008*/ 	.byte	0x04, 0x17
        /*000a*/ 	.short	(.L_304 - .L_303)
.L_303:
        /*000c*/ 	.word	0x00000000
        /*0010*/ 	.short	0x0003
        /*0012*/ 	.short	0x0028
        /*0014*/ 	.byte	0x00, 0xf0, 0xa1, 0x06


	//----- nvinfo : EIATTR_KPARAM_INFO
	.align		4
.L_304:
        /*0018*/ 	.byte	0x04, 0x17
        /*001a*/ 	.short	(.L_306 - .L_305)
.L_305:
        /*001c*/ 	.word	0x00000000
        /*0020*/ 	.short	0x0002
        /*0022*/ 	.short	0x0020
        /*0024*/ 	.byte	0x00, 0xf0, 0x05, 0x00


	//----- nvinfo : EIATTR_KPARAM_INFO
	.align		4
.L_306:
        /*0028*/ 	.byte	0x04, 0x17
        /*002a*/ 	.short	(.L_308 - .L_307)
.L_307:
        /*002c*/ 	.word	0x00000000
        /*0030*/ 	.short	0x0001
        /*0032*/ 	.short	0x0008
        /*0034*/ 	.byte	0x00, 0xf0, 0x61, 0x00


	//----- nvinfo : EIATTR_KPARAM_INFO
	.align		4
.L_308:
        /*0038*/ 	.byte	0x04, 0x17
        /*003a*/ 	.short	(.L_310 - .L_309)
.L_309:
        /*003c*/ 	.word	0x00000000
        /*0040*/ 	.short	0x0000
        /*0042*/ 	.short	0x0000
        /*0044*/ 	.byte	0x00, 0xf0, 0x21, 0x00


	//----- nvinfo : EIATTR_SPARSE_MMA_MASK
	.align		4
.L_310:
        /*0048*/ 	.byte	0x03, 0x50
        /*004a*/ 	.short	0x0000


	//----- nvinfo : EIATTR_MAXREG_COUNT
	.align		4
        /*004c*/ 	.byte	0x03, 0x1b
        /*004e*/ 	.short	0x0040


	//----- nvinfo : EIATTR_NUM_BARRIERS
	.align		4
        /*0050*/ 	.byte	0x02, 0x4c
        /*0052*/ 	.byte	0x01
	.zero		1


	//----- nvinfo : EIATTR_MERCURY_ISA_VERSION
	.align		4
        /*0054*/ 	.byte	0x03, 0x5f
        /*0056*/ 	.short	0x0101


	//----- nvinfo : EIATTR_VRC_CTA_INIT_COUNT
	.align		4
        /*0058*/ 	.byte	0x02, 0x4a
	.zero		1
	.zero		1


	//----- nvinfo : EIATTR_EXIT_INSTR_OFFSETS
	.align		4
        /*005c*/ 	.byte	0x04, 0x1c
        /*005e*/ 	.short	(.L_312 - .L_311)


	//   ....[0]....
.L_311:
        /*0060*/ 	.word	0x000007c0


	//   ....[1]....
        /*0064*/ 	.word	0x00005f00


	//----- nvinfo : EIATTR_MAX_THREADS
	.align		4
.L_312:
        /*0068*/ 	.byte	0x04, 0x05
        /*006a*/ 	.short	(.L_314 - .L_313)
.L_313:
        /*006c*/ 	.word	0x00000100
        /*0070*/ 	.word	0x00000001
        /*0074*/ 	.word	0x00000001


	//----- nvinfo : EIATTR_CRS_STACK_SIZE
	.align		4
.L_314:
        /*0078*/ 	.byte	0x04, 0x1e
        /*007a*/ 	.short	(.L_316 - .L_315)
.L_315:
        /*007c*/ 	.word	0x00000000


	//----- nvinfo : EIATTR_CBANK_PARAM_SIZE
	.align		4
.L_316:
        /*0080*/ 	.byte	0x03, 0x19
        /*0082*/ 	.short	0x01d0


	//----- nvinfo : EIATTR_PARAM_CBANK
	.align		4
        /*0084*/ 	.byte	0x04, 0x0a
        /*0086*/ 	.short	(.L_318 - .L_317)
	.align		4
.L_317:
        /*0088*/ 	.word	index@(.nv.constant0._ZN2at6native63_GLOBAL__N__11d61d08_30_DistributionLogNormalKernel_cu_e7567be543distribution_elementwise_grid_stride_kernelIfLi4EZNS0_9templates4cuda20normal_and_transformIN3c104HalfEfPNS_17CUDAGeneratorImplEZZZNS4_17log_normal_kernelIS9_EEvRNS_18TensorIteratorBaseEddT_ENKUlvE_clEvENKUlvE1_clEvEUlfE_EEvSC_T1_T2_EUlP24curandStatePhilox4_32_10E_ZNS1_27distribution_nullary_kernelIS7_f7double2S9_SL_SG_EEvSC_SI_RKT3_T4_EUlifE0_EEvlNS_15PhiloxCudaStateESH_SI_)
        /*008c*/ 	.short	0x0380
        /*008e*/ 	.short	0x01d0


	//----- nvinfo : EIATTR_SW_WAR
	.align		4
.L_318:
        /*0090*/ 	.byte	0x04, 0x36
        /*0092*/ 	.short	(.L_320 - .L_319)
.L_319:
        /*0094*/ 	.word	0x00000008
.L_320:


//--------------------- .nv.info._ZN2at6native63_GLOBAL__N__11d61d08_30_DistributionLogNormalKernel_cu_e7567be543distribution_elementwise_grid_stride_kernelIfLi4EZNS0_9templates4cuda20normal_and_transformIN3c104HalfEfPNS_17CUDAGeneratorImplEZZZNS4_17log_normal_kernelIS9_EEvRNS_18TensorIteratorBaseEddT_ENKUlvE_clEvENKUlvE1_clEvEUlfE_EEvSC_T1_T2_EUlP24curandStatePhilox4_32_10E_ZNS1_27distribution_nullary_kernelIS7_f7double2S9_SL_SG_EEvSC_SI_RKT3_T4_EUlifE_EEvlNS_15PhiloxCudaStateESH_SI_ --------------------------
	.section	.nv.info._ZN2at6native63_GLOBAL__N__11d61d08_30_DistributionLogNormalKernel_cu_e7567be543distribution_elementwise_grid_stride_kernelIfLi4EZNS0_9templates4cuda20normal_and_transformIN3c104HalfEfPNS_17CUDAGeneratorImplEZZZNS4_17log_normal_kernelIS9_EEvRNS_18TensorIteratorBaseEddT_ENKUlvE_clEvENKUlvE1_clEvEUlfE_EEvSC_T1_T2_EUlP24curandStatePhilox4_32_10E_ZNS1_27distribution_nullary_kernelIS7_f7double2S9_SL_SG_EEvSC_SI_RKT3_T4_EUlifE_EEvlNS_15PhiloxCudaStateESH_SI_,"",@"SHT_CUDA_INFO"
	.sectionflags	@""
	.align	4


	//----- nvinfo : EIATTR_CUDA_API_VERSION
	.align		4
        /*0000*/ 	.byte	0x04, 0x37
        /*0002*/ 	.short	(.L_322 - .L_321)
.L_321:
        /*0004*/ 	.word	0x00000082


	//----- nvinfo : EIATTR_KPARAM_INFO
	.align		4
.L_322:
        /*0008*/ 	.byte	0x04, 0x17
        /*000a*/ 	.short	(.L_324 - .L_323)
.L_323:
        /*000c*/ 	.word	0x00000000
        /*0010*/ 	.short	0x0003
        /*0012*/ 	.short	0x0028
        /*0014*/ 	.byte	0x00, 0xf0, 0x61, 0x00


	//----- nvinfo : EIATTR_KPARAM_INFO
	.align		4
.L_324:
        /*0018*/ 	.byte	0x04, 0x17
        /*001a*/ 	.short	(.L_326 - .L_325)
.L_325:
        /*001c*/ 	.word	0x00000000
        /*0020*/ 	.short	0x0002
        /*0022*/ 	.short	0x0020
        /*0024*/ 	.byte	0x00, 0xf0, 0x05, 0x00


	//----- nvinfo : EIATTR_KPARAM_INFO
	.align		4
.L_326:
        /*0028*/ 	.byte	0x04, 0x17
        /*002a*/ 	.short	(.L_328 - .L_327)
.L_327:
        /*002c*/ 	.word	0x00000000
        /*0030*/ 	.short	0x0001
        /*0032*/ 	.short	0x0008
        /*0034*/ 	.byte	0x00, 0xf0, 0x61, 0x00


	//----- nvinfo : EIATTR_KPARAM_INFO
	.align		4
.L_328:
        /*0038*/ 	.byte	0x04, 0x17
        /*003a*/ 	.short	(.L_330 - .L_329)
.L_329:
        /*003c*/ 	.word	0x00000000
        /*0040*/ 	.short	0x0000
        /*0042*/ 	.short	0x0000
        /*0044*/ 	.byte	0x00, 0xf0, 0x21, 0x00


	//----- nvinfo : EIATTR_SPARSE_MMA_MASK
	.align		4
.L_330:
        /*0048*/ 	.byte	0x03, 0x50
        /*004a*/ 	.short	0x0000


	//----- nvinfo : EIATTR_MAXREG_COUNT
	.align		4
        /*004c*/ 	.byte	0x03, 0x1b
        /*004e*/ 	.short	0x0040


	//----- nvinfo : EIATTR_NUM_BARRIERS
	.align		4
        /*0050*/ 	.byte	0x02, 0x4c
        /*0052*/ 	.byte	0x01
	.zero		1


	//----- nvinfo : EIATTR_MERCURY_ISA_VERSION
	.align		4
        /*0054*/ 	.byte	0x03, 0x5f
        /*0056*/ 	.short	0x0101


	//----- nvinfo : EIATTR_VRC_CTA_INIT_COUNT
	.align		4
        /*0058*/ 	.byte	0x02, 0x4a
	.zero		1
	.zero		1


	//----- nvinfo : EIATTR_EXIT_INSTR_OFFSETS
	.align		4
        /*005c*/ 	.byte	0x04, 0x1c
        /*005e*/ 	.short	(.L_332 - .L_331)


	//   ....[0]....
.L_331:
        /*0060*/ 	.word	0x000007d0


	//   ....[1]....
        /*0064*/ 	.word	0x00001d90


	//----- nvinfo : EIATTR_MAX_THREADS
	.align		4
.L_332:
        /*0068*/ 	.byte	0x04, 0x05
        /*006a*/ 	.short	(.L_334 - .L_333)
.L_333:
        /*006c*/ 	.word	0x00000100
        /*0070*/ 	.word	0x00000001
        /*0074*/ 	.word	0x00000001


	//----- nvinfo : EIATTR_CRS_STACK_SIZE
	.align		4
.L_334:
        /*0078*/ 	.byte	0x04, 0x1e
        /*007a*/ 	.short	(.L_336 - .L_335)
.L_335:
        /*007c*/ 	.word	0x00000000


	//----- nvinfo : EIATTR_CBANK_PARAM_SIZE
	.align		4
.L_336:
        /*0080*/ 	.byte	0x03, 0x19
        /*0082*/ 	.short	0x0040


	//----- nvinfo : EIATTR_PARAM_CBANK
	.align		4
        /*0084*/ 	.byte	0x04, 0x0a
        /*0086*/ 	.short	(.L_338 - .L_337)
	.align		4
.L_337:
        /*0088*/ 	.word	index@(.nv.constant0._ZN2at6native63_GLOBAL__N__11d61d08_30_DistributionLogNormalKernel_cu_e7567be543distribution_elementwise_grid_stride_kernelIfLi4EZNS0_9templates4cuda20normal_and_transformIN3c104HalfEfPNS_17CUDAGeneratorImplEZZZNS4_17log_normal_kernelIS9_EEvRNS_18TensorIteratorBaseEddT_ENKUlvE_clEvENKUlvE1_clEvEUlfE_EEvSC_T1_T2_EUlP24curandStatePhilox4_32_10E_ZNS1_27distribution_nullary_kernelIS7_f7double2S9_SL_SG_EEvSC_SI_RKT3_T4_EUlifE_EEvlNS_15PhiloxCudaStateESH_SI_)
        /*008c*/ 	.short	0x0380
        /*008e*/ 	.short	0x0040


	//----- nvinfo : EIATTR_SW_WAR
	.align		4
.L_338:
        /*0090*/ 	.byte	0x04, 0x36
        /*0092*/ 	.short	(.L_340 - .L_339)
.L_339:
        /*0094*/ 	.word	0x00000008
.L_340:


//--------------------- .nv.info._ZN2at6native63_GLOBAL__N__11d61d08_30_DistributionLogNormalKernel_cu_e7567be543distribution_elementwise_grid_stride_kernelIfLi4EZNS0_9templates4cuda20normal_and_transformIffPNS_17CUDAGeneratorImplEZZZNS4_17log_normal_kernelIS7_EEvRNS_18TensorIteratorBaseEddT_ENKUlvE_clEvENKUlvE0_clEvEUlfE_EEvSA_T1_T2_EUlP24curandStatePhilox4_32_10E0_ZNS1_27distribution_nullary_kernelIff6float4S7_SJ_SE_EEvSA_SG_RKT3_T4_EUlifE0_EEvlNS_15PhiloxCudaStateESF_SG_ --------------------------
	.section	.nv.info._ZN2at6native63_GLOBAL__N__11d61d08_30_DistributionLogNormalKernel_cu_e7567be543distribution_elementwise_grid_stride_kernelIfLi4EZNS0_9templates4cuda20normal_and_transformIffPNS_17CUDAGeneratorImplEZZZNS4_17log_normal_kernelIS7_EEvRNS_18TensorIteratorBaseEddT_ENKUlvE_clEvENKUlvE0_clEvEUlfE_EEvSA_T1_T2_EUlP24curandStatePhilox4_32_10E0_ZNS1_27distribution_nullary_kernelIff6float4S7_SJ_SE_EEvSA_SG_RKT3_T4_EUlifE0_EEvlNS_15PhiloxCudaStateESF_SG_,"",@"SHT_CUDA_INFO"
	.sectionflags	@""
	.align	4


	//----- nvinfo : EIATTR_CUDA_API_VERSION
	.align		4
        /*0000*/ 	.byte	0x04, 0x37
        /*0002*/ 	.short	(.L_342 - .L_341)
.L_341:
        /*0004*/ 	.word	0x00000082


	//----- nvinfo : EIATTR_KPARAM_INFO
	.align		4
.L_342:
        /*0008*/ 	.byte	0x04, 0x17
        /*000a*/ 	.short	(.L_344 - .L_343)
.L_343:
        /*000c*/ 	.word	0x00000000
        /*0010*/ 	.short	0x0003
        /*0012*/ 	.short	0x0028
        /*0014*/ 	.byte	0x00, 0xf0, 0xa1, 0x06


	//----- nvinfo : EIATTR_KPARAM_INFO
	.align		4
.L_344:
        /*0018*/ 	.byte	0x04, 0x17
        /*001a*/ 	.short	(.L_346 - .L_345)
.L_345:
        /*001c*/ 	.word	0x00000000
        /*0020*/ 	.short	0x0002
        /*0022*/ 	.short	0x0020
        /*0024*/ 	.byte	0x00, 0xf0, 0x05, 0x00


	//----- nvinfo : EIATTR_KPARAM_INFO
	.align		4
.L_346:
        /*0028*/ 	.byte	0x04, 0x17
        /*002a*/ 	.short	(.L_348 - .L_347)
.L_347:
        /*002c*/ 	.word	0x00000000
        /*0030*/ 	.short	0x0001
        /*0032*/ 	.short	0x0008
        /*0034*/ 	.byte	0x00, 0xf0, 0x61, 0x00


	//----- nvinfo : EIATTR_KPARAM_INFO
	.align		4
.L_348:
        /*0038*/ 	.byte	0x04, 0x17
        /*003a*/ 	.short	(.L_350 - .L_349)
.L_349:
        /*003c*/ 	.word	0x00000000
        /*0040*/ 	.short	0x0000
        /*0042*/ 	.short	0x0000
        /*0044*/ 	.byte	0x00, 0xf0, 0x21, 0x00


	//----- nvinfo : EIATTR_SPARSE_MMA_MASK
	.align		4
.L_350:
        /*0048*/ 	.byte	0x03, 0x50
        /*004a*/ 	.short	0x0000


	//----- nvinfo : EIATTR_MAXREG_COUNT
	.align		4
        /*004c*/ 	.byte	0x03, 0x1b
        /*004e*/ 	.short	0x0040


	//----- nvinfo : EIATTR_NUM_BARRIERS
	.align		4
        /*0050*/ 	.byte	0x02, 0x4c
        /*0052*/ 	.byte	0x01
	.zero		1


	//----- nvinfo : EIATTR_MERCURY_ISA_VERSION
	.align		4
        /*0054*/ 	.byte	0x03, 0x5f
        /*0056*/ 	.short	0x0101


	//----- nvinfo : EIATTR_VRC_CTA_INIT_COUNT
	.align		4
        /*0058*/ 	.byte	0x02, 0x4a
	.zero		1
	.zero		1


	//----- nvinfo : EIATTR_EXIT_INSTR_OFFSETS
	.align		4
        /*005c*/ 	.byte	0x04, 0x1c
        /*005e*/ 	.short	(.L_352 - .L_351)


	//   ....[0]....
.L_351:
        /*0060*/ 	.word	0x000007b0


	//   ....[1]....
        /*0064*/ 	.word	0x000052b0


	//----- nvinfo : EIATTR_MAX_THREADS
	.align		4
.L_352:
        /*0068*/ 	.byte	0x04, 0x05
        /*006a*/ 	.short	(.L_354 - .L_353)
.L_353:
        /*006c*/ 	.word	0x00000100
        /*0070*/ 	.word	0x00000001
        /*0074*/ 	.word	0x00000001


	//----- nvinfo : EIATTR_CRS_STACK_SIZE
	.align		4
.L_354:
        /*0078*/ 	.byte	0x04, 0x1e
        /*007a*/ 	.short	(.L_356 - .L_355)
.L_355:
        /*007c*/ 	.word	0x00000000


	//----- nvinfo : EIATTR_CBANK_PARAM_SIZE
	.align		4
.L_356:
        /*0080*/ 	.byte	0x03, 0x19
        /*0082*/ 	.short	0x01d0


	//----- nvinfo : EIATTR_PARAM_CBANK
	.align		4
        /*0084*/ 	.byte	0x04, 0x0a
        /*0086*/ 	.short	(.L_358 - .L_357)
	.align		4
.L_357:
        /*0088*/ 	.word	index@(.nv.constant0._ZN2at6native63_GLOBAL__N__11d61d08_30_DistributionLogNormalKernel_cu_e7567be543distribution_elementwise_grid_stride_kernelIfLi4EZNS0_9templates4cuda20normal_and_transformIffPNS_17CUDAGeneratorImplEZZZNS4_17log_normal_kernelIS7_EEvRNS_18TensorIteratorBaseEddT_ENKUlvE_clEvENKUlvE0_clEvEUlfE_EEvSA_T1_T2_EUlP24curandStatePhilox4_32_10E0_ZNS1_27distribution_nullary_kernelIff6float4S7_SJ_SE_EEvSA_SG_RKT3_T4_EUlifE0_EEvlNS_15PhiloxCudaStateESF_SG_)
        /*008c*/ 	.short	0x0380
        /*008e*/ 	.short	0x01d0


	//----- nvinfo : EIATTR_SW_WAR
	.align		4
.L_358:
        /*0090*/ 	.byte	0x04, 0x36
        /*0092*/ 	.short	(.L_360 - .L_359)
.L_359:
        /*0094*/ 	.word	0x00000008
.L_360:


//--------------------- .nv.info._ZN2at6native63_GLOBAL__N__11d61d08_30_DistributionLogNormalKernel_cu_e7567be543distribution_elementwise_grid_stride_kernelIfLi4EZNS0_9templates4cuda20normal_and_transformIffPNS_17CUDAGeneratorImplEZZZNS4_17log_normal_kernelIS7_EEvRNS_18TensorIteratorBaseEddT_ENKUlvE_clEvENKUlvE0_clEvEUlfE_EEvSA_T1_T2_EUlP24curandStatePhilox4_32_10E0_ZNS1_27distribution_nullary_kernelIff6float4S7_SJ_SE_EEvSA_SG_RKT3_T4_EUlifE_EEvlNS_15PhiloxCudaStateESF_SG_ --------------------------
	.section	.nv.info._ZN2at6native63_GLOBAL__N__11d61d08_30_DistributionLogNormalKernel_cu_e7567be543distribution_elementwise_grid_stride_kernelIfLi4EZNS0_9templates4cuda20normal_and_transformIffPNS_17CUDAGeneratorImplEZZZNS4_17log_normal_kernelIS7_EEvRNS_18TensorIteratorBaseEddT_ENKUlvE_clEvENKUlvE0_clEvEUlfE_EEvSA_T1_T2_EUlP24curandStatePhilox4_32_10E0_ZNS1_27distribution_nullary_kernelIff6float4S7_SJ_SE_EEvSA_SG_RKT3_T4_EUlifE_EEvlNS_15PhiloxCudaStateESF_SG_,"",@"SHT_CUDA_INFO"
	.sectionflags	@""
	.align	4


	//----- nvinfo : EIATTR_CUDA_API_VERSION
	.align		4
        /*0000*/ 	.byte	0x04, 0x37
        /*0002*/ 	.short	(.L_362 - .L_361)
.L_361:
        /*0004*/ 	.word	0x00000082


	//----- nvinfo : EIATTR_KPARAM_INFO
	.align		4
.L_362:
        /*0008*/ 	.byte	0x04, 0x17
        /*000a*/ 	.short	(.L_364 - .L_363)
.L_363:
        /*000c*/ 	.word	0x00000000
        /*0010*/ 	.short	0x0003
        /*0012*/ 	.short	0x0028
        /*0014*/ 	.byte	0x00, 0xf0, 0x61, 0x00


	//----- nvinfo : EIATTR_KPARAM_INFO
	.align		4
.L_364:
        /*0018*/ 	.byte	0x04, 0x17
        /*001a*/ 	.short	(.L_366 - .L_365)
.L_365:
        /*001c*/ 	.word	0x00000000
        /*0020*/ 	.short	0x0002
        /*0022*/ 	.short	0x0020
        /*0024*/ 	.byte	0x00, 0xf0, 0x05, 0x00


	//----- nvinfo : EIATTR_KPARAM_INFO
	.align		4
.L_366:
        /*0028*/ 	.byte	0x04, 0x17
        /*002a*/ 	.short	(.L_368 - .L_367)
.L_367:
        /*002c*/ 	.word	0x00000000
        /*0030*/ 	.short	0x0001
        /*0032*/ 	.short	0x0008
        /*0034*/ 	.byte	0x00, 0xf0, 0x61, 0x00


	//----- nvinfo : EIATTR_KPARAM_INFO
	.align		4
.L_368:
        /*0038*/ 	.byte	0x04, 0x17
        /*003a*/ 	.short	(.L_370 - .L_369)
.L_369:
        /*003c*/ 	.word	0x00000000
        /*0040*/ 	.short	0x0000
        /*0042*/ 	.short	0x0000
        /*0044*/ 	.byte	0x00, 0xf0, 0x21, 0x00


	//----- nvinfo : EIATTR_SPARSE_MMA_MASK
	.align		4
.L_370:
        /*0048*/ 	.byte	0x03, 0x50
        /*004a*/ 	.short	0x0000


	//----- nvinfo : EIATTR_MAXREG_COUNT
	.align		4
        /*004c*/ 	.byte	0x03, 0x1b
        /*004e*/ 	.short	0x0040


	//----- nvinfo : EIATTR_NUM_BARRIERS
	.align		4
        /*0050*/ 	.byte	0x02, 0x4c
        /*0052*/ 	.byte	0x01
	.zero		1


	//----- nvinfo : EIATTR_MERCURY_ISA_VERSION
	.align		4
        /*0054*/ 	.byte	0x03, 0x5f
        /*0056*/ 	.short	0x0101


	//----- nvinfo : EIATTR_VRC_CTA_INIT_COUNT
	.align		4
        /*0058*/ 	.byte	0x02, 0x4a
	.zero		1
	.zero		1


	//----- nvinfo : EIATTR_EXIT_INSTR_OFFSETS
	.align		4
        /*005c*/ 	.byte	0x04, 0x1c
        /*005e*/ 	.short	(.L_372 - .L_371)


	//   ....[0]....
.L_371:
        /*0060*/ 	.word	0x000007d0


	//   ....[1]....
        /*0064*/ 	.word	0x000012c0


	//----- nvinfo : EIATTR_MAX_THREADS
	.align		4
.L_372:
        /*0068*/ 	.byte	0x04, 0x05
        /*006a*/ 	.short	(.L_374 - .L_373)
.L_373:
        /*006c*/ 	.word	0x00000100
        /*0070*/ 	.word	0x00000001
        /*0074*/ 	.word	0x00000001


	//----- nvinfo : EIATTR_CRS_STACK_SIZE
	.align		4
.L_374:
        /*0078*/ 	.byte	0x04, 0x1e
        /*007a*/ 	.short	(.L_376 - .L_375)
.L_375:
        /*007c*/ 	.word	0x00000000


	//----- nvinfo : EIATTR_CBANK_PARAM_SIZE
	.align		4
.L_376:
        /*0080*/ 	.byte	0x03, 0x19
        /*0082*/ 	.short	0x0040


	//----- nvinfo : EIATTR_PARAM_CBANK
	.align		4
        /*0084*/ 	.byte	0x04, 0x0a
        /*0086*/ 	.short	(.L_378 - .L_377)
	.align		4
.L_377:
        /*0088*/ 	.word	index@(.nv.constant0._ZN2at6native63_GLOBAL__N__11d61d08_30_DistributionLogNormalKernel_cu_e7567be543distribution_elementwise_grid_stride_kernelIfLi4EZNS0_9templates4cuda20normal_and_transformIffPNS_17CUDAGeneratorImplEZZZNS4_17log_normal_kernelIS7_EEvRNS_18TensorIteratorBaseEddT_ENKUlvE_clEvENKUlvE0_clEvEUlfE_EEvSA_T1_T2_EUlP24curandStatePhilox4_32_10E0_ZNS1_27distribution_nullary_kernelIff6float4S7_SJ_SE_EEvSA_SG_RKT3_T4_EUlifE_EEvlNS_15PhiloxCudaStateESF_SG_)
        /*008c*/ 	.short	0x0380
        /*008e*/ 	.short	0x0040


	//----- nvinfo : EIATTR_SW_WAR
	.align		4
.L_378:
        /*0090*/ 	.byte	0x04, 0x36
        /*0092*/ 	.short	(.L_380 - .L_379)
.L_379:
        /*0094*/ 	.word	0x00000008
.L_380:


//--------------------- .nv.info._ZN2at6native63_GLOBAL__N__11d61d08_30_DistributionLogNormalKernel_cu_e7567be543distribution_elementwise_grid_stride_kernelIfLi4EZNS0_9templates4cuda20normal_and_transformIffPNS_17CUDAGeneratorImplEZZZNS4_17log_normal_kernelIS7_EEvRNS_18TensorIteratorBaseEddT_ENKUlvE_clEvENKUlvE0_clEvEUlfE_EEvSA_T1_T2_EUlP24curandStatePhilox4_32_10E_ZNS1_27distribution_nullary_kernelIff7double2S7_SJ_SE_EEvSA_SG_RKT3_T4_EUlifE0_EEvlNS_15PhiloxCudaStateESF_SG_ --------------------------
	.section	.nv.info._ZN2at6native63_GLOBAL__N__11d61d08_30_DistributionLogNormalKernel_cu_e7567be543distribution_elementwise_grid_stride_kernelIfLi4EZNS0_9templates4cuda20normal_and_transformIffPNS_17CUDAGeneratorImplEZZZNS4_17log_normal_kernelIS7_EEvRNS_18TensorIteratorBaseEddT_ENKUlvE_clEvENKUlvE0_clEvEUlfE_EEvSA_T1_T2_EUlP24curandStatePhilox4_32_10E_ZNS1_27distribution_nullary_kernelIff7double2S7_SJ_SE_EEvSA_SG_RKT3_T4_EUlifE0_EEvlNS_15PhiloxCudaStateESF_SG_,"",@"SHT_CUDA_INFO"
	.sectionflags	@""
	.align	4


	//----- nvinfo : EIATTR_CUDA_API_VERSION
	.align		4
        /*0000*/ 	.byte	0x04, 0x37
        /*0002*/ 	.short	(.L_382 - .L_381)
.L_381:
        /*0004*/ 	.word	0x00000082


	//----- nvinfo : EIATTR_KPARAM_INFO
	.align		4
.L_382:
        /*0008*/ 	.byte	0x04, 0x17
        /*000a*/ 	.short	(.L_384 - .L_383)
.L_383:
        /*000c*/ 	.word	0x00000000
        /*0010*/ 	.short	0x0003
        /*0012*/ 	.short	0x0028
        /*0014*/ 	.byte	0x00, 0xf0, 0xa1, 0x06


	//----- nvinfo : EIATTR_KPARAM_INFO
	.align		4
.L_384:
        /*0018*/ 	.byte	0x04, 0x17
        /*001a*/ 	.short	(.L_386 - .L_385)
.L_385:
        /*001c*/ 	.word	0x00000000
        /*0020*/ 	.short	0x0002
        /*0022*/ 	.short	0x0020
        /*0024*/ 	.byte	0x00, 0xf0, 0x05, 0x00


	//----- nvinfo : EIATTR_KPARAM_INFO
	.align		4
.L_386:
        /*0028*/ 	.byte	0x04, 0x17
        /*002a*/ 	.short	(.L_388 - .L_387)
.L_387:
        /*002c*/ 	.word	0x00000000
        /*0030*/ 	.short	0x0001
        /*0032*/ 	.short	0x0008
        /*0034*/ 	.byte	0x00, 0xf0, 0x61, 0x00


	//----- nvinfo : EIATTR_KPARAM_INFO
	.align		4
.L_388:
        /*0038*/ 	.byte	0x04, 0x17
        /*003a*/ 	.short	(.L_390 - .L_389)
.L_389:
        /*003c*/ 	.word	0x00000000
        /*0040*/ 	.short	0x0000
        /*0042*/ 	.short	0x0000
        /*0044*/ 	.byte	0x00, 0xf0, 0x21, 0x00


	//----- nvinfo : EIATTR_SPARSE_MMA_MASK
	.align		4
.L_390:
        /*0048*/ 	.byte	0x03, 0x50
        /*004a*/ 	.short	0x0000


	//----- nvinfo : EIATTR_MAXREG_COUNT
	.align		4
        /*004c*/ 	.byte	0x03, 0x1b
        /*004e*/ 	.short	0x0040


	//----- nvinfo : EIATTR_NUM_BARRIERS
	.align		4
        /*0050*/ 	.byte	0x02, 0x4c
        /*0052*/ 	.byte	0x01
	.zero		1


	//----- nvinfo : EIATTR_MERCURY_ISA_VERSION
	.align		4
        /*0054*/ 	.byte	0x03, 0x5f
        /*0056*/ 	.short	0x0101


	//----- nvinfo : EIATTR_VRC_CTA_INIT_COUNT
	.align		4
        /*0058*/ 	.byte	0x02, 0x4a
	.zero		1
	.zero		1


	//----- nvinfo : EIATTR_EXIT_INSTR_OFFSETS
	.align		4
        /*005c*/ 	.byte	0x04, 0x1c
        /*005e*/ 	.short	(.L_392 - .L_391)


	//   ....[0]....
.L_391:
        /*0060*/ 	.word	0x000007c0


	//   ....[1]....
        /*0064*/ 	.word	0x00005e70


	//----- nvinfo : EIATTR_MAX_THREADS
	.align		4
.L_392:
        /*0068*/ 	.byte	0x04, 0x05
        /*006a*/ 	.short	(.L_394 - .L_393)
.L_393:
        /*006c*/ 	.word	0x00000100
        /*0070*/ 	.word	0x00000001
        /*0074*/ 	.word	0x00000001


	//----- nvinfo : EIATTR_CRS_STACK_SIZE
	.align		4
.L_394:
        /*0078*/ 	.byte	0x04, 0x1e
        /*007a*/ 	.short	(.L_396 - .L_395)
.L_395:
        /*007c*/ 	.word	0x00000000


	//----- nvinfo : EIATTR_CBANK_PARAM_SIZE
	.align		4
.L_396:
        /*0080*/ 	.byte	0x03, 0x19
        /*0082*/ 	.short	0x01d0


	//----- nvinfo : EIATTR_PARAM_CBANK
	.align		4
        /*0084*/ 	.byte	0x04, 0x0a
        /*0086*/ 	.short	(.L_398 - .L_397)
	.align		4
.L_397:
        /*0088*/ 	.word	index@(.nv.constant0._ZN2at6native63_GLOBAL__N__11d61d08_30_DistributionLogNormalKernel_cu_e7567be543distribution_elementwise_grid_stride_kernelIfLi4EZNS0_9templates4cuda20normal_and_transformIffPNS_17CUDAGeneratorImplEZZZNS4_17log_normal_kernelIS7_EEvRNS_18TensorIteratorBaseEddT_ENKUlvE_clEvENKUlvE0_clEvEUlfE_EEvSA_T1_T2_EUlP24curandStatePhilox4_32_10E_ZNS1_27distribution_nullary_kernelIff7double2S7_SJ_SE_EEvSA_SG_RKT3_T4_EUlifE0_EEvlNS_15PhiloxCudaStateESF_SG_)
        /*008c*/ 	.short	0x0380
        /*008e*/ 	.short	0x01d0


	//----- nvinfo : EIATTR_SW_WAR
	.align		4
.L_398:
        /*0090*/ 	.byte	0x04, 0x36
        /*0092*/ 	.short	(.L_400 - .L_399)
.L_399:
        /*0094*/ 	.word	0x00000008
.L_400:


//--------------------- .nv.info._ZN2at6native63_GLOBAL__N__11d61d08_30_DistributionLogNormalKernel_cu_e7567be543distribution_elementwise_grid_stride_kernelIfLi4EZNS0_9templates4cuda20normal_and_transformIffPNS_17CUDAGeneratorImplEZZZNS4_17log_normal_kernelIS7_EEvRNS_18TensorIteratorBaseEddT_ENKUlvE_clEvENKUlvE0_clEvEUlfE_EEvSA_T1_T2_EUlP24curandStatePhilox4_32_10E_ZNS1_27distribution_nullary_kernelIff7double2S7_SJ_SE_EEvSA_SG_RKT3_T4_EUlifE_EEvlNS_15PhiloxCudaStateESF_SG_ --------------------------
	.section	.nv.info._ZN2at6native63_GLOBAL__N__11d61d08_30_DistributionLogNormalKernel_cu_e7567be543distribution_elementwise_grid_stride_kernelIfLi4EZNS0_9templates4cuda20normal_and_transformIffPNS_17CUDAGeneratorImplEZZZNS4_17log_normal_kernelIS7_EEvRNS_18TensorIteratorBaseEddT_ENKUlvE_clEvENKUlvE0_clEvEUlfE_EEvSA_T1_T2_EUlP24curandStatePhilox4_32_10E_ZNS1_27distribution_nullary_kernelIff7double2S7_SJ_SE_EEvSA_SG_RKT3_T4_EUlifE_EEvlNS_15PhiloxCudaStateESF_SG_,"",@"SHT_CUDA_INFO"
	.sectionflags	@""
	.align	4


	//----- nvinfo : EIATTR_CUDA_API_VERSION
	.align		4
        /*0000*/ 	.byte	0x04, 0x37
        /*0002*/ 	.short	(.L_402 - .L_401)
.L_401:
        /*0004*/ 	.word	0x00000082


	//----- nvinfo : EIATTR_KPARAM_INFO
	.align		4
.L_402:
        /*0008*/ 	.byte	0x04, 0x17
        /*000a*/ 	.short	(.L_404 - .L_403)
.L_403:
        /*000c*/ 	.word	0x00000000
        /*0010*/ 	.short	0x0003
        /*0012*/ 	.short	0x0028
        /*0014*/ 	.byte	0x00, 0xf0, 0x61, 0x00


	//----- nvinfo : EIATTR_KPARAM_INFO
	.align		4
.L_404:
        /*0018*/ 	.byte	0x04, 0x17
        /*001a*/ 	.short	(.L_406 - .L_405)
.L_405:
        /*001c*/ 	.word	0x00000000
        /*0020*/ 	.short	0x0002
        /*0022*/ 	.short	0x0020
        /*0024*/ 	.byte	0x00, 0xf0, 0x05, 0x00


	//----- nvinfo : EIATTR_KPARAM_INFO
	.align		4
.L_406:
        /*0028*/ 	.byte	0x04, 0x17
        /*002a*/ 	.short	(.L_408 - .L_407)
.L_407:
        /*002c*/ 	.word	0x00000000
        /*0030*/ 	.short	0x0001
        /*0032*/ 	.short	0x0008
        /*0034*/ 	.byte	0x00, 0xf0, 0x61, 0x00


	//----- nvinfo : EIATTR_KPARAM_INFO
	.align		4
.L_408:
        /*0038*/ 	.byte	0x04, 0x17
        /*003a*/ 	.short	(.L_410 - .L_409)
.L_409:
        /*003c*/ 	.word	0x00000000
        /*0040*/ 	.short	0x0000
        /*0042*/ 	.short	0x0000
        /*0044*/ 	.byte	0x00, 0xf0, 0x21, 0x00


	//----- nvinfo : EIATTR_SPARSE_MMA_MASK
	.align		4
.L_410:
        /*0048*/ 	.byte	0x03, 0x50
        /*004a*/ 	.short	0x0000


	//----- nvinfo : EIATTR_MAXREG_COUNT
	.align		4
        /*004c*/ 	.byte	0x03, 0x1b
        /*004e*/ 	.short	0x0040


	//----- nvinfo : EIATTR_NUM_BARRIERS
	.align		4
        /*0050*/ 	.byte	0x02, 0x4c
        /*0052*/ 	.byte	0x01
	.zero		1


	//----- nvinfo : EIATTR_MERCURY_ISA_VERSION
	.align		4
        /*0054*/ 	.byte	0x03, 0x5f
        /*0056*/ 	.short	0x0101


	//----- nvinfo : EIATTR_VRC_CTA_INIT_COUNT
	.align		4
        /*0058*/ 	.byte	0x02, 0x4a
	.zero		1
	.zero		1


	//----- nvinfo : EIATTR_EXIT_INSTR_OFFSETS
	.align		4
        /*005c*/ 	.byte	0x04, 0x1c
        /*005e*/ 	.short	(.L_412 - .L_411)


	//   ....[0]....
.L_411:
        /*0060*/ 	.word	0x000007d0


	//   ....[1]....
        /*0064*/ 	.word	0x00001d50


	//----- nvinfo : EIATTR_MAX_THREADS
	.align		4
.L_412:
        /*0068*/ 	.byte	0x04, 0x05
        /*006a*/ 	.short	(.L_414 - .L_413)
.L_413:
        /*006c*/ 	.word	0x00000100
        /*0070*/ 	.word	0x00000001
        /*0074*/ 	.word	0x00000001


	//----- nvinfo : EIATTR_CRS_STACK_SIZE
	.align		4
.L_414:
        /*0078*/ 	.byte	0x04, 0x1e
        /*007a*/ 	.short	(.L_416 - .L_415)
.L_415:
        /*007c*/ 	.word	0x00000000


	//----- nvinfo : EIATTR_CBANK_PARAM_SIZE
	.align		4
.L_416:
        /*0080*/ 	.byte	0x03, 0x19
        /*0082*/ 	.short	0x0040


	//----- nvinfo : EIATTR_PARAM_CBANK
	.align		4
        /*0084*/ 	.byte	0x04, 0x0a
        /*0086*/ 	.short	(.L_418 - .L_417)
	.align		4
.L_417:
        /*0088*/ 	.word	index@(.nv.constant0._ZN2at6native63_GLOBAL__N__11d61d08_30_DistributionLogNormalKernel_cu_e7567be543distribution_elementwise_grid_stride_kernelIfLi4EZNS0_9templates4cuda20normal_and_transformIffPNS_17CUDAGeneratorImplEZZZNS4_17log_normal_kernelIS7_EEvRNS_18TensorIteratorBaseEddT_ENKUlvE_clEvENKUlvE0_clEvEUlfE_EEvSA_T1_T2_EUlP24curandStatePhilox4_32_10E_ZNS1_27distribution_nullary_kernelIff7double2S7_SJ_SE_EEvSA_SG_RKT3_T4_EUlifE_EEvlNS_15PhiloxCudaStateESF_SG_)
        /*008c*/ 	.short	0x0380
        /*008e*/ 	.short	0x0040


	//----- nvinfo : EIATTR_SW_WAR
	.align		4
.L_418:
        /*0090*/ 	.byte	0x04, 0x36
        /*0092*/ 	.short	(.L_420 - .L_419)
.L_419:
        /*0094*/ 	.word	0x00000008
.L_420:


//--------------------- .nv.info._ZN2at6native63_GLOBAL__N__11d61d08_30_DistributionLogNormalKernel_cu_e7567be543distribution_elementwise_grid_stride_kernelIdLi2EZNS0_9templates4cuda20normal_and_transformIddPNS_17CUDAGeneratorImplEZZZNS4_17log_normal_kernelIS7_EEvRNS_18TensorIteratorBaseEddT_ENKUlvE_clEvENKUlvE_clEvEUldE_EEvSA_T1_T2_EUlP24curandStatePhilox4_32_10E0_ZNS1_27distribution_nullary_kernelIdd6float4S7_SJ_SE_EEvSA_SG_RKT3_T4_EUlidE0_EEvlNS_15PhiloxCudaStateESF_SG_ --------------------------
	.section	.nv.info._ZN2at6native63_GLOBAL__N__11d61d08_30_DistributionLogNormalKernel_cu_e7567be543distribution_elementwise_grid_stride_kernelIdLi2EZNS0_9templates4cuda20normal_and_transformIddPNS_17CUDAGeneratorImplEZZZNS4_17log_normal_kernelIS7_EEvRNS_18TensorIteratorBaseEddT_ENKUlvE_clEvENKUlvE_clEvEUldE_EEvSA_T1_T2_EUlP24curandStatePhilox4_32_10E0_ZNS1_27distribution_nullary_kernelIdd6float4S7_SJ_SE_EEvSA_SG_RKT3_T4_EUlidE0_EEvlNS_15PhiloxCudaStateESF_SG_,"",@"SHT_CUDA_INFO"
	.sectionflags	@""
	.align	4


	//----- nvinfo : EIATTR_CUDA_API_VERSION
	.align		4
        /*0000*/ 	.byte	0x04, 0x37
        /*0002*/ 	.short	(.L_422 - .L_421)
.L_421:
        /*0004*/ 	.word	0x00000082


	//----- nvinfo : EIATTR_KPARAM_INFO
	.align		4
.L_422:
        /*0008*/ 	.byte	0x04, 0x17
        /*000a*/ 	.short	(.L_424 - .L_423)
.L_423:
        /*000c*/ 	.word	0x00000000
        /*0010*/ 	.short	0x0003
        /*0012*/ 	.short	0x0028
        /*0014*/ 	.byte	0x00, 0xf0, 0xc1, 0x06


	//----- nvinfo : EIATTR_KPARAM_INFO
	.align		4
.L_424:
        /*0018*/ 	.byte	0x04, 0x17
        /*001a*/ 	.short	(.L_426 - .L_425)
.L_425:
        /*001c*/ 	.word	0x00000000
        /*0020*/ 	.short	0x0002
        /*0022*/ 	.short	0x0020
        /*0024*/ 	.byte	0x00, 0xf0, 0x05, 0x00


	//----- nvinfo : EIATTR_KPARAM_INFO
	.align		4
.L_426:
        /*0028*/ 	.byte	0x04, 0x17
        /*002a*/ 	.short	(.L_428 - .L_427)
.L_427:
        /*002c*/ 	.word	0x00000000
        /*0030*/ 	.short	0x0001
        /*0032*/ 	.short	0x0008
        /*0034*/ 	.byte	0x00, 0xf0, 0x61, 0x00


	//----- nvinfo : EIATTR_KPARAM_INFO
	.align		4
.L_428:
        /*0038*/ 	.byte	0x04, 0x17
        /*003a*/ 	.short	(.L_430 - .L_429)
.L_429:
        /*003c*/ 	.word	0x00000000
        /*0040*/ 	.short	0x0000
        /*0042*/ 	.short	0x0000
        /*0044*/ 	.byte	0x00, 0xf0, 0x21, 0x00


	//----- nvinfo : EIATTR_SPARSE_MMA_MASK
	.align		4
.L_430:
        /*0048*/ 	.byte	0x03, 0x50
        /*004a*/ 	.short	0x0000


	//----- nvinfo : EIATTR_MAXREG_COUNT
	.align		4
        /*004c*/ 	.byte	0x03, 0x1b
        /*004e*/ 	.short	0x0040


	//----- nvinfo : EIATTR_NUM_BARRIERS
	.align		4
        /*0050*/ 	.byte	0x02, 0x4c
        /*0052*/ 	.byte	0x01
	.zero		1


	//----- nvinfo : EIATTR_MERCURY_ISA_VERSION
	.align		4
        /*0054*/ 	.byte	0x03, 0x5f
        /*0056*/ 	.short	0x0101


	//----- nvinfo : EIATTR_VRC_CTA_INIT_COUNT
	.align		4
        /*0058*/ 	.byte	0x02, 0x4a
	.zero		1
	.zero		1


	//----- nvinfo : EIATTR_EXIT_INSTR_OFFSETS
	.align		4
        /*005c*/ 	.byte	0x04, 0x1c
        /*005e*/ 	.short	(.L_432 - .L_431)


	//   ....[0]....
.L_431:
        /*0060*/ 	.word	0x00000770


	//   ....[1]....
        /*0064*/ 	.word	0x000041b0


	//----- nvinfo : EIATTR_MAX_THREADS
	.align		4
.L_432:
        /*0068*/ 	.byte	0x04, 0x05
        /*006a*/ 	.short	(.L_434 - .L_433)
.L_433:
        /*006c*/ 	.word	0x00000100
        /*0070*/ 	.word	0x00000001
        /*0074*/ 	.word	0x00000001


	//----- nvinfo : EIATTR_CRS_STACK_SIZE
	.align		4
.L_434:
        /*0078*/ 	.byte	0x04, 0x1e
        /*007a*/ 	.short	(.L_436 - .L_435)
.L_435:
        /*007c*/ 	.word	0x00000000


	//----- nvinfo : EIATTR_CBANK_PARAM_SIZE
	.align		4
.L_436:
        /*0080*/ 	.byte	0x03, 0x19
        /*0082*/ 	.short	0x01d8


	//----- nvinfo : EIATTR_PARAM_CBANK
	.align		4
        /*0084*/ 	.byte	0x04, 0x0a
        /*0086*/ 	.short	(.L_438 - .L_437)
	.align		4
.L_437:
        /*0088*/ 	.word	index@(.nv.constant0._ZN2at6native63_GLOBAL__N__11d61d08_30_DistributionLogNormalKernel_cu_e7567be543distribution_elementwise_grid_stride_kernelIdLi2EZNS0_9templates4cuda20normal_and_transformIddPNS_17CUDAGeneratorImplEZZZNS4_17log_normal_kernelIS7_EEvRNS_18TensorIteratorBaseEddT_ENKUlvE_clEvENKUlvE_clEvEUldE_EEvSA_T1_T2_EUlP24curandStatePhilox4_32_10E0_ZNS1_27distribution_nullary_kernelIdd6float4S7_SJ_SE_EEvSA_SG_RKT3_T4_EUlidE0_EEvlNS_15PhiloxCudaStateESF_SG_)
        /*008c*/ 	.short	0x0380
        /*008e*/ 	.short	0x01d8


	//----- nvinfo : EIATTR_SW_WAR
	.align		4
.L_438:
        /*0090*/ 	.byte	0x04, 0x36
        /*0092*/ 	.short	(.L_440 - .L_439)
.L_439:
        /*0094*/ 	.word	0x00000008
.L_440:


//--------------------- .nv.info._ZN2at6native63_GLOBAL__N__11d61d08_30_DistributionLogNormalKernel_cu_e7567be543distribution_elementwise_grid_stride_kernelIdLi2EZNS0_9templates4cuda20normal_and_transformIddPNS_17CUDAGeneratorImplEZZZNS4_17log_normal_kernelIS7_EEvRNS_18TensorIteratorBaseEddT_ENKUlvE_clEvENKUlvE_clEvEUldE_EEvSA_T1_T2_EUlP24curandStatePhilox4_32_10E0_ZNS1_27distribution_nullary_kernelIdd6float4S7_SJ_SE_EEvSA_SG_RKT3_T4_EUlidE_EEvlNS_15PhiloxCudaStateESF_SG_ --------------------------
	.section	.nv.info._ZN2at6native63_GLOBAL__N__11d61d08_30_DistributionLogNormalKernel_cu_e7567be543distribution_elementwise_grid_stride_kernelIdLi2EZNS0_9templates4cuda20normal_and_transformIddPNS_17CUDAGeneratorImplEZZZNS4_17log_normal_kernelIS7_EEvRNS_18TensorIteratorBaseEddT_ENKUlvE_clEvENKUlvE_clEvEUldE_EEvSA_T1_T2_EUlP24curandStatePhilox4_32_10E0_ZNS1_27distribution_nullary_kernelIdd6float4S7_SJ_SE_EEvSA_SG_RKT3_T4_EUlidE_EEvlNS_15PhiloxCudaStateESF_SG_,"",@"SHT_CUDA_INFO"
	.sectionflags	@""
	.align	4


	//----- nvinfo : EIATTR_CUDA_API_VERSION
	.align		4
        /*0000*/ 	.byte	0x04, 0x37
        /*0002*/ 	.short	(.L_442 - .L_441)
.L_441:
        /*0004*/ 	.word	0x00000082


	//----- nvinfo : EIATTR_KPARAM_INFO
	.align		4
.L_442:
        /*0008*/ 	.byte	0x04, 0x17
        /*000a*/ 	.short	(.L_444 - .L_443)
.L_443:
        /*000c*/ 	.word	0x00000000
        /*0010*/ 	.short	0x0003
        /*0012*/ 	.short	0x0028
        /*0014*/ 	.byte	0x00, 0xf0, 0x81, 0x00


	//----- nvinfo : EIATTR_KPARAM_INFO
	.align		4
.L_444:
        /*0018*/ 	.byte	0x04, 0x17
        /*001a*/ 	.short	(.L_446 - .L_445)
.L_445:
        /*001c*/ 	.word	0x00000000
        /*0020*/ 	.short	0x0002
        /*0022*/ 	.short	0x0020
        /*0024*/ 	.byte	0x00, 0xf0, 0x05, 0x00


	//----- nvinfo : EIATTR_KPARAM_INFO
	.align		4
.L_446:
        /*0028*/ 	.byte	0x04, 0x17
        /*002a*/ 	.short	(.L_448 - .L_447)
.L_447:
        /*002c*/ 	.word	0x00000000
        /*0030*/ 	.short	0x0001
        /*0032*/ 	.short	0x0008
        /*0034*/ 	.byte	0x00, 0xf0, 0x61, 0x00


	//----- nvinfo : EIATTR_KPARAM_INFO
	.align		4
.L_448:
        /*0038*/ 	.byte	0x04, 0x17
        /*003a*/ 	.short	(.L_450 - .L_449)
.L_449:
        /*003c*/ 	.word	0x00000000
        /*0040*/ 	.short	0x0000
        /*0042*/ 	.short	0x0000
        /*0044*/ 	.byte	0x00, 0xf0, 0x21, 0x00


	//----- nvinfo : EIATTR_SPARSE_MMA_MASK
	.align		4
.L_450:
        /*0048*/ 	.byte	0x03, 0x50
        /*004a*/ 	.short	0x0000


	//----- nvinfo : EIATTR_MAXREG_COUNT
	.align		4
        /*004c*/ 	.byte	0x03, 0x1b
        /*004e*/ 	.short	0x0040


	//----- nvinfo : EIATTR_NUM_BARRIERS
	.align		4
        /*0050*/ 	.byte	0x02, 0x4c
        /*0052*/ 	.byte	0x01
	.zero		1


	//----- nvinfo : EIATTR_MERCURY_ISA_VERSION
	.align		4
        /*0054*/ 	.byte	0x03, 0x5f
        /*0056*/ 	.short	0x0101


	//----- nvinfo : EIATTR_VRC_CTA_INIT_COUNT
	.align		4
        /*0058*/ 	.byte	0x02, 0x4a
	.zero		1
	.zero		1


	//----- nvinfo : EIATTR_EXIT_INSTR_OFFSETS
	.align		4
        /*005c*/ 	.byte	0x04, 0x1c
        /*005e*/ 	.short	(.L_452 - .L_451)


	//   ....[0]....
.L_451:
        /*0060*/ 	.word	0x00000780


	//   ....[1]....
        /*0064*/ 	.word	0x000016f0


	//----- nvinfo : EIATTR_MAX_THREADS
	.align		4
.L_452:
        /*0068*/ 	.byte	0x04, 0x05
        /*006a*/ 	.short	(.L_454 - .L_453)
.L_453:
        /*006c*/ 	.word	0x00000100
        /*0070*/ 	.word	0x00000001
        /*0074*/ 	.word	0x00000001


	//----- nvinfo : EIATTR_CRS_STACK_SIZE
	.align		4
.L_454:
        /*0078*/ 	.byte	0x04, 0x1e
        /*007a*/ 	.short	(.L_456 - .L_455)
.L_455:
        /*007c*/ 	.word	0x00000000


	//----- nvinfo : EIATTR_CBANK_PARAM_SIZE
	.align		4
.L_456:
        /*0080*/ 	.byte	0x03, 0x19
        /*0082*/ 	.short	0x0048


	//----- nvinfo : EIATTR_PARAM_CBANK
	.align		4
        /*0084*/ 	.byte	0x04, 0x0a
        /*0086*/ 	.short	(.L_458 - .L_457)
	.align		4
.L_457:
        /*0088*/ 	.word	index@(.nv.constant0._ZN2at6native63_GLOBAL__N__11d61d08_30_DistributionLogNormalKernel_cu_e7567be543distribution_elementwise_grid_stride_kernelIdLi2EZNS0_9templates4cuda20normal_and_transformIddPNS_17CUDAGeneratorImplEZZZNS4_17log_normal_kernelIS7_EEvRNS_18TensorIteratorBaseEddT_ENKUlvE_clEvENKUlvE_clEvEUldE_EEvSA_T1_T2_EUlP24curandStatePhilox4_32_10E0_ZNS1_27distribution_nullary_kernelIdd6float4S7_SJ_SE_EEvSA_SG_RKT3_T4_EUlidE_EEvlNS_15PhiloxCudaStateESF_SG_)
        /*008c*/ 	.short	0x0380
        /*008e*/ 	.short	0x0048


	//----- nvinfo : EIATTR_SW_WAR
	.align		4
.L_458:
        /*0090*/ 	.byte	0x04, 0x36
        /*0092*/ 	.short	(.L_460 - .L_459)
.L_459:
        /*0094*/ 	.word	0x00000008
.L_460:


//--------------------- .nv.info._ZN2at6native63_GLOBAL__N__11d61d08_30_DistributionLogNormalKernel_cu_e7567be543distribution_elementwise_grid_stride_kernelIdLi2EZNS0_9templates4cuda20normal_and_transformIddPNS_17CUDAGeneratorImplEZZZNS4_17log_normal_kernelIS7_EEvRNS_18TensorIteratorBaseEddT_ENKUlvE_clEvENKUlvE_clEvEUldE_EEvSA_T1_T2_EUlP24curandStatePhilox4_32_10E_ZNS1_27distribution_nullary_kernelIdd7double2S7_SJ_SE_EEvSA_SG_RKT3_T4_EUlidE0_EEvlNS_15PhiloxCudaStateESF_SG_ --------------------------
	.section	.nv.info._ZN2at6native63_GLOBAL__N__11d61d08_30_DistributionLogNormalKernel_cu_e7567be543distribution_elementwise_grid_stride_kernelIdLi2EZNS0_9templates4cuda20normal_and_transformIddPNS_17CUDAGeneratorImplEZZZNS4_17log_normal_kernelIS7_EEvRNS_18TensorIteratorBaseEddT_ENKUlvE_clEvENKUlvE_clEvEUldE_EEvSA_T1_T2_EUlP24curandStatePhilox4_32_10E_ZNS1_27distribution_nullary_kernelIdd7double2S7_SJ_SE_EEvSA_SG_RKT3_T4_EUlidE0_EEvlNS_15PhiloxCudaStateESF_SG_,"",@"SHT_CUDA_INFO"
	.sectionflags	@""
	.align	4


	//----- nvinfo : EIATTR_CUDA_API_VERSION
	.align		4
        /*0000*/ 	.byte	0x04, 0x37
        /*0002*/ 	.short	(.L_462 - .L_461)
.L_461:
        /*0004*/ 	.word	0x00000082


	//----- nvinfo : EIATTR_KPARAM_INFO
	.align		4
.L_462:
        /*0008*/ 	.byte	0x04, 0x17
        /*000a*/ 	.short	(.L_464 - .L_463)
.L_463:
        /*000c*/ 	.word	0x00000000
        /*0010*/ 	.short	0x0003
        /*0012*/ 	.short	0x0028
        /*0014*/ 	.byte	0x00, 0xf0, 0xc1, 0x06


	//----- nvinfo : EIATTR_KPARAM_INFO
	.align		4
.L_464:
        /*0018*/ 	.byte	0x04, 0x17
        /*001a*/ 	.short	(.L_466 - .L_465)
.L_465:
        /*001c*/ 	.word	0x00000000
        /*0020*/ 	.short	0x0002
        /*0022*/ 	.short	0x0020
        /*0024*/ 	.byte	0x00, 0xf0, 0x05, 0x00


	//----- nvinfo : EIATTR_KPARAM_INFO
	.align		4
.L_466:
        /*0028*/ 	.byte	0x04, 0x17
        /*002a*/ 	.short	(.L_468 - .L_467)
.L_467:
        /*002c*/ 	.word	0x00000000
        /*0030*/ 	.short	0x0001
        /*0032*/ 	.short	0x0008
        /*0034*/ 	.byte	0x00, 0xf0, 0x61, 0x00


	//----- nvinfo : EIATTR_KPARAM_INFO
	.align		4
.L_468:
        /*0038*/ 	.byte	0x04, 0x17
        /*003a*/ 	.short	(.L_470 - .L_469)
.L_469:
        /*003c*/ 	.word	0x00000000
        /*0040*/ 	.short	0x0000
        /*0042*/ 	.short	0x0000
        /*0044*/ 	.byte	0x00, 0xf0, 0x21, 0x00


	//----- nvinfo : EIATTR_SPARSE_MMA_MASK
	.align		4
.L_470:
        /*0048*/ 	.byte	0x03, 0x50
        /*004a*/ 	.short	0x0000


	//----- nvinfo : EIATTR_MAXREG_COUNT
	.align		4
        /*004c*/ 	.byte	0x03, 0x1b
        /*004e*/ 	.short	0x0040


	//----- nvinfo : EIATTR_NUM_BARRIERS
	.align		4
        /*0050*/ 	.byte	0x02, 0x4c
        /*0052*/ 	.byte	0x01
	.zero		1


	//----- nvinfo : EIATTR_MERCURY_ISA_VERSION
	.align		4
        /*0054*/ 	.byte	0x03, 0x5f
        /*0056*/ 	.short	0x0101


	//----- nvinfo : EIATTR_VRC_CTA_INIT_COUNT
	.align		4
        /*0058*/ 	.byte	0x02, 0x4a
	.zero		1
	.zero		1


	//----- nvinfo : EIATTR_EXIT_INSTR_OFFSETS
	.align		4
        /*005c*/ 	.byte	0x04, 0x1c
        /*005e*/ 	.short	(.L_472 - .L_471)


	//   ....[0]....
.L_471:
        /*0060*/ 	.word	0x000007b0


	//   ....[1]....
        /*0064*/ 	.word	0x00004dc0


	//----- nvinfo : EIATTR_MAX_THREADS
	.align		4
.L_472:
        /*0068*/ 	.byte	0x04, 0x05
        /*006a*/ 	.short	(.L_474 - .L_473)
.L_473:
        /*006c*/ 	.word	0x00000100
        /*0070*/ 	.word	0x00000001
        /*0074*/ 	.word	0x00000001


	//----- nvinfo : EIATTR_CRS_STACK_SIZE
	.align		4
.L_474:
        /*0078*/ 	.byte	0x04, 0x1e
        /*007a*/ 	.short	(.L_476 - .L_475)
.L_475:
        /*007c*/ 	.word	0x00000000


	//----- nvinfo : EIATTR_CBANK_PARAM_SIZE
	.align		4
.L_476:
        /*0080*/ 	.byte	0x03, 0x19
        /*0082*/ 	.short	0x01d8


	//----- nvinfo : EIATTR_PARAM_CBANK
	.align		4
        /*0084*/ 	.byte	0x04, 0x0a
        /*0086*/ 	.short	(.L_478 - .L_477)
	.align		4
.L_477:
        /*0088*/ 	.word	index@(.nv.constant0._ZN2at6native63_GLOBAL__N__11d61d08_30_DistributionLogNormalKernel_cu_e7567be543distribution_elementwise_grid_stride_kernelIdLi2EZNS0_9templates4cuda20normal_and_transformIddPNS_17CUDAGeneratorImplEZZZNS4_17log_normal_kernelIS7_EEvRNS_18TensorIteratorBaseEddT_ENKUlvE_clEvENKUlvE_clEvEUldE_EEvSA_T1_T2_EUlP24curandStatePhilox4_32_10E_ZNS1_27distribution_nullary_kernelIdd7double2S7_SJ_SE_EEvSA_SG_RKT3_T4_EUlidE0_EEvlNS_15PhiloxCudaStateESF_SG_)
        /*008c*/ 	.short	0x0380
        /*008e*/ 	.short	0x01d8


	//----- nvinfo : EIATTR_SW_WAR
	.align		4
.L_478:
        /*0090*/ 	.byte	0x04, 0x36
        /*0092*/ 	.short	(.L_480 - .L_479)
.L_479:
        /*0094*/ 	.word	0x00000008
.L_480:


//--------------------- .nv.info._ZN2at6native63_GLOBAL__N__11d61d08_30_DistributionLogNormalKernel_cu_e7567be543distribution_elementwise_grid_stride_kernelIdLi2EZNS0_9templates4cuda20normal_and_transformIddPNS_17CUDAGeneratorImplEZZZNS4_17log_normal_kernelIS7_EEvRNS_18TensorIteratorBaseEddT_ENKUlvE_clEvENKUlvE_clEvEUldE_EEvSA_T1_T2_EUlP24curandStatePhilox4_32_10E_ZNS1_27distribution_nullary_kernelIdd7double2S7_SJ_SE_EEvSA_SG_RKT3_T4_EUlidE_EEvlNS_15PhiloxCudaStateESF_SG_ --------------------------
	.section	.nv.info._ZN2at6native63_GLOBAL__N__11d61d08_30_DistributionLogNormalKernel_cu_e7567be543distribution_elementwise_grid_stride_kernelIdLi2EZNS0_9templates4cuda20normal_and_transformIddPNS_17CUDAGeneratorImplEZZZNS4_17log_normal_kernelIS7_EEvRNS_18TensorIteratorBaseEddT_ENKUlvE_clEvENKUlvE_clEvEUldE_EEvSA_T1_T2_EUlP24curandStatePhilox4_32_10E_ZNS1_27distribution_nullary_kernelIdd7double2S7_SJ_SE_EEvSA_SG_RKT3_T4_EUlidE_EEvlNS_15PhiloxCudaStateESF_SG_,"",@"SHT_CUDA_INFO"
	.sectionflags	@""
	.align	4


	//----- nvinfo : EIATTR_CUDA_API_VERSION
	.align		4
        /*0000*/ 	.byte	0x04, 0x37
        /*0002*/ 	.short	(.L_482 - .L_481)
.L_481:
        /*0004*/ 	.word	0x00000082


	//----- nvinfo : EIATTR_KPARAM_INFO
	.align		4
.L_482:
        /*0008*/ 	.byte	0x04, 0x17
        /*000a*/ 	.short	(.L_484 - .L_483)
.L_483:
        /*000c*/ 	.word	0x00000000
        /*0010*/ 	.short	0x0003
        /*0012*/ 	.short	0x0028
        /*0014*/ 	.byte	0x00, 0xf0, 0x81, 0x00


	//----- nvinfo : EIATTR_KPARAM_INFO
	.align		4
.L_484:
        /*0018*/ 	.byte	0x04, 0x17
        /*001a*/ 	.short	(.L_486 - .L_485)
.L_485:
        /*001c*/ 	.word	0x00000000
        /*0020*/ 	.short	0x0002
        /*0022*/ 	.short	0x0020
        /*0024*/ 	.byte	0x00, 0xf0, 0x05, 0x00


	//----- nvinfo : EIATTR_KPARAM_INFO
	.align		4
.L_486:
        /*0028*/ 	.byte	0x04, 0x17
        /*002a*/ 	.short	(.L_488 - .L_487)
.L_487:
        /*002c*/ 	.word	0x00000000
        /*0030*/ 	.short	0x0001
        /*0032*/ 	.short	0x0008
        /*0034*/ 	.byte	0x00, 0xf0, 0x61, 0x00


	//----- nvinfo : EIATTR_KPARAM_INFO
	.align		4
.L_488:
        /*0038*/ 	.byte	0x04, 0x17
        /*003a*/ 	.short	(.L_490 - .L_489)
.L_489:
        /*003c*/ 	.word	0x00000000
        /*0040*/ 	.short	0x0000
        /*0042*/ 	.short	0x0000
        /*0044*/ 	.byte	0x00, 0xf0, 0x21, 0x00


	//----- nvinfo : EIATTR_SPARSE_MMA_MASK
	.align		4
.L_490:
        /*0048*/ 	.byte	0x03, 0x50
        /*004a*/ 	.short	0x0000


	//----- nvinfo : EIATTR_MAXREG_COUNT
	.align		4
        /*004c*/ 	.byte	0x03, 0x1b
        /*004e*/ 	.short	0x0040


	//----- nvinfo : EIATTR_NUM_BARRIERS
	.align		4
        /*0050*/ 	.byte	0x02, 0x4c
        /*0052*/ 	.byte	0x01
	.zero		1


	//----- nvinfo : EIATTR_MERCURY_ISA_VERSION
	.align		4
        /*0054*/ 	.byte	0x03, 0x5f
        /*0056*/ 	.short	0x0101


	//----- nvinfo : EIATTR_VRC_CTA_INIT_COUNT
	.align		4
        /*0058*/ 	.byte	0x02, 0x4a
	.zero		1
	.zero		1


	//----- nvinfo : EIATTR_EXIT_INSTR_OFFSETS
	.align		4
        /*005c*/ 	.byte	0x04, 0x1c
        /*005e*/ 	.short	(.L_492 - .L_491)


	//   ....[0]....
.L_491:
        /*0060*/ 	.word	0x000007b0


	//   ....[1]....
        /*0064*/ 	.word	0x00002270


	//----- nvinfo : EIATTR_MAX_THREADS
	.align		4
.L_492:
        /*0068*/ 	.byte	0x04, 0x05
        /*006a*/ 	.short	(.L_494 - .L_493)
.L_493:
        /*006c*/ 	.word	0x00000100
        /*0070*/ 	.word	0x00000001
        /*0074*/ 	.word	0x00000001


	//----- nvinfo : EIATTR_CRS_STACK_SIZE
	.align		4
.L_494:
        /*0078*/ 	.byte	0x04, 0x1e
        /*007a*/ 	.short	(.L_496 - .L_495)
.L_495:
        /*007c*/ 	.word	0x00000000


	//----- nvinfo : EIATTR_CBANK_PARAM_SIZE
	.align		4
.L_496:
        /*0080*/ 	.byte	0x03, 0x19
        /*0082*/ 	.short	0x0048


	//----- nvinfo : EIATTR_PARAM_CBANK
	.align		4
        /*0084*/ 	.byte	0x04, 0x0a
        /*0086*/ 	.short	(.L_498 - .L_497)
	.align		4
.L_497:
        /*0088*/ 	.word	index@(.nv.constant0._ZN2at6native63_GLOBAL__N__11d61d08_30_DistributionLogNormalKernel_cu_e7567be543distribution_elementwise_grid_stride_kernelIdLi2EZNS0_9templates4cuda20normal_and_transformIddPNS_17CUDAGeneratorImplEZZZNS4_17log_normal_kernelIS7_EEvRNS_18TensorIteratorBaseEddT_ENKUlvE_clEvENKUlvE_clEvEUldE_EEvSA_T1_T2_EUlP24curandStatePhilox4_32_10E_ZNS1_27distribution_nullary_kernelIdd7double2S7_SJ_SE_EEvSA_SG_RKT3_T4_EUlidE_EEvlNS_15PhiloxCudaStateESF_SG_)
        /*008c*/ 	.short	0x0380
        /*008e*/ 	.short	0x0048


	//----- nvinfo : EIATTR_SW_WAR
	.align		4
.L_498:
        /*0090*/ 	.byte	0x04, 0x36
        /*0092*/ 	.short	(.L_500 - .L_499)
.L_499:
        /*0094*/ 	.word	0x00000008
.L_500:


//--------------------- .nv.callgraph             --------------------------
	.section	.nv.callgraph,"",@"SHT_CUDA_CALLGRAPH"
	.align	4
	.sectionentsize	8
	.align		4
        /*0000*/ 	.word	0x00000000
	.align		4
        /*0004*/ 	.word	0xffffffff
	.align		4
        /*0008*/ 	.word	0x00000000
	.align		4
        /*000c*/ 	.word	0xfffffffe
	.align		4
        /*0010*/ 	.word	0x00000000
	.align		4
        /*0014*/ 	.word	0xfffffffd
	.align		4
        /*0018*/ 	.word	0x00000000
	.align		4
        /*001c*/ 	.word	0xfffffffc


//--------------------- .nv.constant4             --------------------------
	.section	.nv.constant4,"a",@progbits
	.align	8
	.align		8
.nv.constant4:
        /*0000*/ 	.dword	precalc_xorwow_matrix
	.align		8
        /*0008*/ 	.dword	precalc_xorwow_offset_matrix
	.align		8
        /*0010*/ 	.dword	mrg32k3aM1
	.align		8
        /*0018*/ 	.dword	mrg32k3aM2
	.align		8
        /*0020*/ 	.dword	mrg32k3aM1SubSeq
	.align		8
        /*0028*/ 	.dword	mrg32k3aM2SubSeq
	.align		8
        /*0030*/ 	.dword	mrg32k3aM1Seq
	.align		8
        /*0038*/ 	.dword	mrg32k3aM2Seq
	.align		8
        /*0040*/ 	.dword	_ZN61_INTERNAL_11d61d08_30_DistributionLogNormalKernel_cu_e7567be54cuda3std3__45__cpo5beginE
	.align		8
        /*0048*/ 	.dword	_ZN61_INTERNAL_11d61d08_30_DistributionLogNormalKernel_cu_e7567be54cuda3std3__45__cpo3endE
	.align		8
        /*0050*/ 	.dword	_ZN61_INTERNAL_11d61d08_30_DistributionLogNormalKernel_cu_e7567be54cuda3std3__45__cpo6cbeginE
	.align		8
        /*0058*/ 	.dword	_ZN61_INTERNAL_11d61d08_30_DistributionLogNormalKernel_cu_e7567be54cuda3std3__45__cpo4cendE
	.align		8
        /*0060*/ 	.dword	_ZN61_INTERNAL_11d61d08_30_DistributionLogNormalKernel_cu_e7567be54cuda3std3__45__cpo6rbeginE
	.align		8
        /*0068*/ 	.dword	_ZN61_INTERNAL_11d61d08_30_DistributionLogNormalKernel_cu_e7567be54cuda3std3__45__cpo4rendE
	.align		8
        /*0070*/ 	.dword	_ZN61_INTERNAL_11d61d08_30_DistributionLogNormalKernel_cu_e7567be54cuda3std3__45__cpo7crbeginE
	.align		8
        /*0078*/ 	.dword	_ZN61_INTERNAL_11d61d08_30_DistributionLogNormalKernel_cu_e7567be54cuda3std3__45__cpo5crendE
	.align		8
        /*0080*/ 	.dword	_ZN61_INTERNAL_11d61d08_30_DistributionLogNormalKernel_cu_e7567be54cuda3std3__463_GLOBAL__N__11d61d08_30_DistributionLogNormalKernel_cu_e7567be56ignoreE
	.align		8
        /*0088*/ 	.dword	_ZN61_INTERNAL_11d61d08_30_DistributionLogNormalKernel_cu_e7567be54cuda3std3__419piecewise_constructE
	.align		8
        /*0090*/ 	.dword	_ZN61_INTERNAL_11d61d08_30_DistributionLogNormalKernel_cu_e7567be54cuda3std3__48in_placeE
	.align		8
        /*0098*/ 	.dword	_ZN61_INTERNAL_11d61d08_30_DistributionLogNormalKernel_cu_e7567be54cuda3std3__420unreachable_sentinelE
	.align		8
        /*00a0*/ 	.dword	_ZN61_INTERNAL_11d61d08_30_DistributionLogNormalKernel_cu_e7567be54cuda3std6ranges3__45__cpo4swapE
	.align		8
        /*00a8*/ 	.dword	_ZN61_INTERNAL_11d61d08_30_DistributionLogNormalKernel_cu_e7567be54cuda3std6ranges3__45__cpo9iter_moveE
	.align		8
        /*00b0*/ 	.dword	_ZN61_INTERNAL_11d61d08_30_DistributionLogNormalKernel_cu_e7567be54cuda3std6ranges3__45__cpo5beginE
	.align		8
        /*00b8*/ 	.dword	_ZN61_INTERNAL_11d61d08_30_DistributionLogNormalKernel_cu_e7567be54cuda3std6ranges3__45__cpo3endE
	.align		8
        /*00c0*/ 	.dword	_ZN61_INTERNAL_11d61d08_30_DistributionLogNormalKernel_cu_e7567be54cuda3std6ranges3__45__cpo6cbeginE
	.align		8
        /*00c8*/ 	.dword	_ZN61_INTERNAL_11d61d08_30_DistributionLogNormalKernel_cu_e7567be54cuda3std6ranges3__45__cpo4cendE
	.align		8
        /*00d0*/ 	.dword	_ZN61_INTERNAL_11d61d08_30_DistributionLogNormalKernel_cu_e7567be54cuda3std6ranges3__45__cpo7advanceE
	.align		8
        /*00d8*/ 	.dword	_ZN61_INTERNAL_11d61d08_30_DistributionLogNormalKernel_cu_e7567be54cuda3std6ranges3__45__cpo9iter_swapE
	.align		8
        /*00e0*/ 	.dword	_ZN61_INTERNAL_11d61d08_30_DistributionLogNormalKernel_cu_e7567be54cuda3std6ranges3__45__cpo4nextE
	.align		8
        /*00e8*/ 	.dword	_ZN61_INTERNAL_11d61d08_30_DistributionLogNormalKernel_cu_e7567be54cuda3std6ranges3__45__cpo4prevE
	.align		8
        /*00f0*/ 	.dword	_ZN61_INTERNAL_11d61d08_30_DistributionLogNormalKernel_cu_e7567be54cuda3std6ranges3__45__cpo4dataE
	.align		8
        /*00f8*/ 	.dword	_ZN61_INTERNAL_11d61d08_30_DistributionLogNormalKernel_cu_e7567be54cuda3std6ranges3__45__cpo5cdataE
	.align		8
        /*0100*/ 	.dword	_ZN61_INTERNAL_11d61d08_30_DistributionLogNormalKernel_cu_e7567be54cuda3std6ranges3__45__cpo4sizeE
	.align		8
        /*0108*/ 	.dword	_ZN61_INTERNAL_11d61d08_30_DistributionLogNormalKernel_cu_e7567be54cuda3std6ranges3__45__cpo5ssizeE
	.align		8
        /*0110*/ 	.dword	_ZN61_INTERNAL_11d61d08_30_DistributionLogNormalKernel_cu_e7567be54cuda3std6ranges3__45__cpo8distanceE
	.align		8
        /*0118*/ 	.dword	_ZN61_INTERNAL_11d61d08_30_DistributionLogNormalKernel_cu_e7567be56thrust24THRUST_300001_SM_1000_NS6system6detail10sequential3seqE


//--------------------- .nv.constant3             --------------------------
	.section	.nv.constant3,"a",@progbits
	.align	8
.nv.constant3:
	.type		__cr_lgamma_table,@object
	.size		__cr_lgamma_table,(.L_8 - __cr_lgamma_table)
__cr_lgamma_table:
        /*0000*/ 	.byte	0x00, 0x00, 0x00, 0x00, 0x00, 0x00, 0x00, 0x00, 0x00, 0x00, 0x00, 0x00, 0x00, 0x00, 0x00, 0x00
        /*0010*/ 	.byte	0xef, 0x39, 0xfa, 0xfe, 0x42, 0x2e, 0xe6, 0x3f, 0x02, 0x20, 0x2a, 0xfa, 0x0b, 0xab, 0xfc, 0x3f
        /*0020*/ 	.byte	0xf9, 0x2c, 0x92, 0x7c, 0xa7, 0x6c, 0x09, 0x40, 0xc9, 0x79, 0x44, 0x3c, 0x64, 0x26, 0x13, 0x40
        /*0030*/ 	.byte	0xca, 0x01, 0xcf, 0x3a, 0x27, 0x51, 0x1a, 0x40, 0x30, 0xcc, 0x2d, 0xf3, 0xe1, 0x0c, 0x21, 0x40
        /*0040*/ 	.byte	0x0d, 0xb7, 0xfc, 0x82, 0x8e, 0x35, 0x25, 0x40
.L_8:


//--------------------- .text._ZN2at6native63_GLOBAL__N__11d61d08_30_DistributionLogNormalKernel_cu_e7567be543distribution_elementwise_grid_stride_kernelIfLi4EZNS0_9templates4cuda20normal_and_transformIN3c108BFloat16EfPNS_17CUDAGeneratorImplEZZZNS4_17log_normal_kernelIS9_EEvRNS_18TensorIteratorBaseEddT_ENKUlvE_clEvENKUlvE2_clEvEUlfE_EEvSC_T1_T2_EUlP24curandStatePhilox4_32_10E0_ZNS1_27distribution_nullary_kernelIS7_f6float4S9_SL_SG_EEvSC_SI_RKT3_T4_EUlifE0_EEvlNS_15PhiloxCudaStateESH_SI_ --------------------------
	.section	.text._ZN2at6native63_GLOBAL__N__11d61d08_30_DistributionLogNormalKernel_cu_e7567be543distribution_elementwise_grid_stride_kernelIfLi4EZNS0_9templates4cuda20normal_and_transformIN3c108BFloat16EfPNS_17CUDAGeneratorImplEZZZNS4_17log_normal_kernelIS9_EEvRNS_18TensorIteratorBaseEddT_ENKUlvE_clEvENKUlvE2_clEvEUlfE_EEvSC_T1_T2_EUlP24curandStatePhilox4_32_10E0_ZNS1_27distribution_nullary_kernelIS7_f6float4S9_SL_SG_EEvSC_SI_RKT3_T4_EUlifE0_EEvlNS_15PhiloxCudaStateESH_SI_,"ax",@progbits
	.align	128
.text._ZN2at6native63_GLOBAL__N__11d61d08_30_DistributionLogNormalKernel_cu_e7567be543distribution_elementwise_grid_stride_kernelIfLi4EZNS0_9templates4cuda20normal_and_transformIN3c108BFloat16EfPNS_17CUDAGeneratorImplEZZZNS4_17log_normal_kernelIS9_EEvRNS_18TensorIteratorBaseEddT_ENKUlvE_clEvENKUlvE2_clEvEUlfE_EEvSC_T1_T2_EUlP24curandStatePhilox4_32_10E0_ZNS1_27distribution_nullary_kernelIS7_f6float4S9_SL_SG_EEvSC_SI_RKT3_T4_EUlifE0_EEvlNS_15PhiloxCudaStateESH_SI_:
        .type           _ZN2at6native63_GLOBAL__N__11d61d08_30_DistributionLogNormalKernel_cu_e7567be543distribution_elementwise_grid_stride_kernelIfLi4EZNS0_9templates4cuda20normal_and_transformIN3c108BFloat16EfPNS_17CUDAGeneratorImplEZZZNS4_17log_normal_kernelIS9_EEvRNS_18TensorIteratorBaseEddT_ENKUlvE_clEvENKUlvE2_clEvEUlfE_EEvSC_T1_T2_EUlP24curandStatePhilox4_32_10E0_ZNS1_27distribution_nullary_kernelIS7_f6float4S9_SL_SG_EEvSC_SI_RKT3_T4_EUlifE0_EEvlNS_15PhiloxCudaStateESH_SI_,@function
        .size           _ZN2at6native63_GLOBAL__N__11d61d08_30_DistributionLogNormalKernel_cu_e7567be543distribution_elementwise_grid_stride_kernelIfLi4EZNS0_9templates4cuda20normal_and_transformIN3c108BFloat16EfPNS_17CUDAGeneratorImplEZZZNS4_17log_normal_kernelIS9_EEvRNS_18TensorIteratorBaseEddT_ENKUlvE_clEvENKUlvE2_clEvEUlfE_EEvSC_T1_T2_EUlP24curandStatePhilox4_32_10E0_ZNS1_27distribution_nullary_kernelIS7_f6float4S9_SL_SG_EEvSC_SI_RKT3_T4_EUlifE0_EEvlNS_15PhiloxCudaStateESH_SI_,(.L_x_363 - _ZN2at6native63_GLOBAL__N__11d61d08_30_DistributionLogNormalKernel_cu_e7567be543distribution_elementwise_grid_stride_kernelIfLi4EZNS0_9templates4cuda20normal_and_transformIN3c108BFloat16EfPNS_17CUDAGeneratorImplEZZZNS4_17log_normal_kernelIS9_EEvRNS_18TensorIteratorBaseEddT_ENKUlvE_clEvENKUlvE2_clEvEUlfE_EEvSC_T1_T2_EUlP24curandStatePhilox4_32_10E0_ZNS1_27distribution_nullary_kernelIS7_f6float4S9_SL_SG_EEvSC_SI_RKT3_T4_EUlifE0_EEvlNS_15PhiloxCudaStateESH_SI_)
        .other          _ZN2at6native63_GLOBAL__N__11d61d08_30_DistributionLogNormalKernel_cu_e7567be543distribution_elementwise_grid_stride_kernelIfLi4EZNS0_9templates4cuda20normal_and_transformIN3c108BFloat16EfPNS_17CUDAGeneratorImplEZZZNS4_17log_normal_kernelIS9_EEvRNS_18TensorIteratorBaseEddT_ENKUlvE_clEvENKUlvE2_clEvEUlfE_EEvSC_T1_T2_EUlP24curandStatePhilox4_32_10E0_ZNS1_27distribution_nullary_kernelIS7_f6float4S9_SL_SG_EEvSC_SI_RKT3_T4_EUlifE0_EEvlNS_15PhiloxCudaStateESH_SI_,@"STO_CUDA_ENTRY STV_DEFAULT"
_ZN2at6native63_GLOBAL__N__11d61d08_30_DistributionLogNormalKernel_cu_e7567be543distribution_elementwise_grid_stride_kernelIfLi4EZNS0_9templates4cuda20normal_and_transformIN3c108BFloat16EfPNS_17CUDAGeneratorImplEZZZNS4_17log_normal_kernelIS9_EEvRNS_18TensorIteratorBaseEddT_ENKUlvE_clEvENKUlvE2_clEvEUlfE_EEvSC_T1_T2_EUlP24curandStatePhilox4_32_10E0_ZNS1_27distribution_nullary_kernelIS7_f6float4S9_SL_SG_EEvSC_SI_RKT3_T4_EUlifE0_EEvlNS_15PhiloxCudaStateESH_SI_:
[----:B------:R-:W-:Y:S01]  /*0000*/  LDC R1, c[0x0][0x37c] ;  /* 0x0000df00ff017b82 */ /* 0x000fe20000000800 */
[----:B------:R-:W0:Y:S07]  /*0010*/  LDCU UR4, c[0x0][0x39c] ;  /* 0x00007380ff0477ac */ /* 0x000e2e0008000800 */
[----:B------:R-:W1:Y:S01]  /*0020*/  LDC R30, c[0x0][0x390] ;  /* 0x0000e400ff1e7b82 */ /* 0x000e620000000800 */
[----:B------:R-:W2:Y:S07]  /*0030*/  LDCU.64 UR76, c[0x0][0x358] ;  /* 0x00006b00ff4c77ac */ /* 0x000eae0008000a00 */
[----:B------:R-:W3:Y:S01]  /*0040*/  LDC R31, c[0x0][0x394] ;  /* 0x0000e500ff1f7b82 */ /* 0x000ee20000000800 */
[----:B0-----:R-:W-:-:S06]  /*0050*/  UPRMT UR4, UR4, 0x7770, URZ ;  /* 0x0000777004047896 */ /* 0x001fcc00080000ff */
[----:B------:R-:W-:-:S05]  /*0060*/  ISETP.NE.AND P0, PT, RZ, UR4, PT ;  /* 0x00000004ff007c0c */ /* 0x000fca000bf05270 */
[----:B------:R-:W0:Y:S08]  /*0070*/  LDCU.64 UR4, c[0x0][0x388] ;  /* 0x00007100ff0477ac */ /* 0x000e300008000a00 */
[----:B-1----:R-:W-:Y:S01]  /*0080*/  @P0 MOV R2, R30 ;  /* 0x0000001e00020202 */ /* 0x002fe20000000f00 */
[----:B------:R-:W1:Y:S01]  /*0090*/  S2R R36, SR_TID.X ;  /* 0x0000000000247919 */ /* 0x000e620000002100 */
[----:B---3--:R-:W-:Y:S01]  /*00a0*/  @P0 MOV R3, R31 ;  /* 0x0000001f00030202 */ /* 0x008fe20000000f00 */
[----:B------:R-:W3:Y:S05]  /*00b0*/  @P0 LDC R5, c[0x0][0x398] ;  /* 0x0000e600ff050b82 */ /* 0x000eea0000000800 */
[----:B--2---:R-:W3:Y:S01]  /*00c0*/  @P0 LDG.E.64 R2, desc[UR76][R2.64] ;  /* 0x0000004c02020981 */ /* 0x004ee2000c1e1b00 */
[----:B0-----:R-:W-:Y:S01]  /*00d0*/  IMAD.U32 R18, RZ, RZ, UR4 ;  /* 0x00000004ff127e24 */ /* 0x001fe2000f8e00ff */
[----:B------:R-:W-:-:S06]  /*00e0*/  MOV R19, UR5 ;  /* 0x0000000500137c02 */ /* 0x000fcc0008000f00 */
[----:B------:R-:W2:Y:S01]  /*00f0*/  @P0 LDG.E.64 R18, desc[UR76][R18.64] ;  /* 0x0000004c12120981 */ /* 0x000ea2000c1e1b00 */
[----:B------:R-:W1:Y:S01]  /*0100*/  S2UR UR4, SR_CTAID.X ;  /* 0x00000000000479c3 */ /* 0x000e620000002500 */
[----:B------:R-:W-:-:S07]  /*0110*/  IMAD.MOV.U32 R37, RZ, RZ, RZ ;  /* 0x000000ffff257224 */ /* 0x000fce00078e00ff */
[----:B------:R-:W1:Y:S01]  /*0120*/  LDC R24, c[0x0][0x360] ;  /* 0x0000d800ff187b82 */ /* 0x000e620000000800 */
[----:B------:R-:W0:Y:S01]  /*0130*/  LDCU UR6, c[0x0][0x370] ;  /* 0x00006e00ff0677ac */ /* 0x000e220008000800 */
[----:B-1----:R-:W-:Y:S01]  /*0140*/  IMAD.WIDE.U32 R36, R24, UR4, R36 ;  /* 0x0000000418247c25 */ /* 0x002fe2000f8e0024 */
[----:B------:R-:W1:Y:S03]  /*0150*/  LDCU.64 UR4, c[0x0][0x380] ;  /* 0x00007000ff0477ac */ /* 0x000e660008000a00 */
[----:B------:R-:W-:Y:S01]  /*0160*/  IMAD.WIDE.U32 R8, R36, -0x326172a9, RZ ;  /* 0xcd9e8d5724087825 */ /* 0x000fe200078e00ff */
[----:B-1----:R-:W-:-:S04]  /*0170*/  UIADD3 UR4, UP0, UPT, UR4, -0x1, URZ ;  /* 0xffffffff04047890 */ /* 0x002fc8000ff1e0ff */
[----:B------:R-:W-:-:S04]  /*0180*/  UIADD3.X UR5, UPT, UPT, UR5, -0x1, URZ, UP0, !UPT ;  /* 0xffffffff05057890 */ /* 0x000fc800087fe4ff */
[----:B------:R-:W-:Y:S01]  /*0190*/  UISETP.NE.U32.AND UP0, UPT, UR5, URZ, UPT ;  /* 0x000000ff0500728c */ /* 0x000fe2000bf05070 */
[----:B---3--:R-:W-:-:S04]  /*01a0*/  @P0 IADD3 R30, P1, PT, R2, R5, RZ ;  /* 0x00000005021e0210 */ /* 0x008fc80007f3e0ff */
[----:B------:R-:W-:-:S04]  /*01b0*/  @P0 IADD3.X R31, PT, PT, RZ, R3, RZ, P1, !PT ;  /* 0x00000003ff1f0210 */ /* 0x000fc80000ffe4ff */
[--C-:B------:R-:W-:Y:S01]  /*01c0*/  SHF.R.U64 R0, R30, 0x2, R31.reuse ;  /* 0x000000021e007819 */ /* 0x100fe2000000121f */
[----:B--2---:R-:W-:Y:S01]  /*01d0*/  VIADD R5, R18, 0x3c6ef372 ;  /* 0x3c6ef37212057836 */ /* 0x004fe20000000000 */
[----:B------:R-:W-:Y:S02]  /*01e0*/  SHF.R.U32.HI R2, RZ, 0x2, R31 ;  /* 0x00000002ff027819 */ /* 0x000fe4000001161f */
[C---:B------:R-:W-:Y:S01]  /*01f0*/  IADD3 R3, PT, PT, R19.reuse, -0x4498517b, RZ ;  /* 0xbb67ae8513037810 */ /* 0x040fe20007ffe0ff */
[----:B------:R-:W-:Y:S01]  /*0200*/  IMAD.WIDE.U32 R6, R0, -0x2daee0ad, RZ ;  /* 0xd2511f5300067825 */ /* 0x000fe200078e00ff */
[----:B------:R-:W-:Y:S02]  /*0210*/  LOP3.LUT R10, R2, R9, R18, 0x96, !PT ;  /* 0x00000009020a7212 */ /* 0x000fe400078e9612 */
[----:B------:R-:W-:Y:S02]  /*0220*/  IADD3 R4, PT, PT, R18, -0x61c88647, RZ ;  /* 0x9e3779b912047810 */ /* 0x000fe40007ffe0ff */
[C---:B------:R-:W-:Y:S01]  /*0230*/  LOP3.LUT R12, R19.reuse, R7, R37, 0x96, !PT ;  /* 0x00000007130c7212 */ /* 0x040fe200078e9625 */
[----:B------:R-:W-:Y:S01]  /*0240*/  IMAD.WIDE.U32 R10, R10, -0x2daee0ad, RZ ;  /* 0xd2511f530a0a7825 */ /* 0x000fe200078e00ff */
[----:B------:R-:W-:-:S02]  /*0250*/  IADD3 R7, PT, PT, R19, 0x32370b8f, RZ ;  /* 0x32370b8f13077810 */ /* 0x000fc40007ffe0ff */
[----:B------:R-:W-:Y:S01]  /*0260*/  IADD3 R9, PT, PT, R18, 0x78dde6e4, RZ ;  /* 0x78dde6e412097810 */ /* 0x000fe20007ffe0ff */
[----:B------:R-:W-:Y:S01]  /*0270*/  IMAD.WIDE.U32 R12, R12, -0x326172a9, RZ ;  /* 0xcd9e8d570c0c7825 */ /* 0x000fe200078e00ff */
[----:B------:R-:W-:Y:S02]  /*0280*/  LOP3.LUT R16, R3, R6, R11, 0x96, !PT ;  /* 0x0000000603107212 */ /* 0x000fe400078e960b */
[C---:B------:R-:W-:Y:S01]  /*0290*/  IADD3 R6, PT, PT, R19.reuse, 0x76cf5d0a, RZ ;  /* 0x76cf5d0a13067810 */ /* 0x040fe20007ffe0ff */
[----:B------:R-:W-:Y:S01]  /*02a0*/  VIADD R11, R19, 0xa9066899 ;  /* 0xa9066899130b7836 */ /* 0x000fe20000000000 */
[----:B------:R-:W-:Y:S01]  /*02b0*/  LOP3.LUT R14, R4, R8, R13, 0x96, !PT ;  /* 0x00000008040e7212 */ /* 0x000fe200078e960d */
[----:B------:R-:W-:-:S04]  /*02c0*/  IMAD.WIDE.U32 R16, R16, -0x326172a9, RZ ;  /* 0xcd9e8d5710107825 */ /* 0x000fc800078e00ff */
[----:B------:R-:W-:Y:S01]  /*02d0*/  IMAD.WIDE.U32 R14, R14, -0x2daee0ad, RZ ;  /* 0xd2511f530e0e7825 */ /* 0x000fe200078e00ff */
[----:B------:R-:W-:-:S03]  /*02e0*/  LOP3.LUT R12, R5, R12, R17, 0x96, !PT ;  /* 0x0000000c050c7212 */ /* 0x000fc600078e9611 */
[----:B------:R-:W-:Y:S01]  /*02f0*/  VIADD R8, R18, 0xdaa66d2b ;  /* 0xdaa66d2b12087836 */ /* 0x000fe20000000000 */
[----:B------:R-:W-:Y:S01]  /*0300*/  LOP3.LUT R20, R6, R10, R15, 0x96, !PT ;  /* 0x0000000a06147212 */ /* 0x000fe200078e960f */
[----:B------:R-:W-:Y:S01]  /*0310*/  IMAD.WIDE.U32 R12, R12, -0x2daee0ad, RZ ;  /* 0xd2511f530c0c7825 */ /* 0x000fe200078e00ff */
[----:B------:R-:W-:-:S03]  /*0320*/  IADD3 R10, PT, PT, R19, -0x126145ec, RZ ;  /* 0xed9eba14130a7810 */ /* 0x000fc60007ffe0ff */
[----:B------:R-:W-:Y:S01]  /*0330*/  IMAD.WIDE.U32 R20, R20, -0x326172a9, RZ ;  /* 0xcd9e8d5714147825 */ /* 0x000fe200078e00ff */
[----:B------:R-:W-:Y:S02]  /*0340*/  LOP3.LUT R22, R7, R14, R13, 0x96, !PT ;  /* 0x0000000e07167212 */ /* 0x000fe400078e960d */
[----:B------:R-:W-:Y:S02]  /*0350*/  IADD3 R13, PT, PT, R18, -0x4ab325aa, RZ ;  /* 0xb54cda56120d7810 */ /* 0x000fe40007ffe0ff */
[----:B------:R-:W-:Y:S01]  /*0360*/  LOP3.LUT R16, R8, R16, R21, 0x96, !PT ;  /* 0x0000001008107212 */ /* 0x000fe200078e9615 */
[----:B------:R-:W-:-:S04]  /*0370*/  IMAD.WIDE.U32 R22, R22, -0x326172a9, RZ ;  /* 0xcd9e8d5716167825 */ /* 0x000fc800078e00ff */
[----:B------:R-:W-:Y:S01]  /*0380*/  IMAD.WIDE.U32 R16, R16, -0x2daee0ad, RZ ;  /* 0xd2511f5310107825 */ /* 0x000fe200078e00ff */
[----:B------:R-:W-:-:S04]  /*0390*/  LOP3.LUT R14, R9, R20, R23, 0x96, !PT ;  /* 0x00000014090e7212 */ /* 0x000fc800078e9617 */
[----:B------:R-:W-:Y:S01]  /*03a0*/  LOP3.LUT R26, R10, R12, R17, 0x96, !PT ;  /* 0x0000000c0a1a7212 */ /* 0x000fe200078e9611 */
[----:B------:R-:W-:Y:S01]  /*03b0*/  IMAD.WIDE.U32 R14, R14, -0x2daee0ad, RZ ;  /* 0xd2511f530e0e7825 */ /* 0x000fe200078e00ff */
[----:B------:R-:W-:-:S03]  /*03c0*/  IADD3 R12, PT, PT, R18, 0x1715609d, RZ ;  /* 0x1715609d120c7810 */ /* 0x000fc60007ffe0ff */
[----:B------:R-:W-:Y:S01]  /*03d0*/  IMAD.WIDE.U32 R26, R26, -0x326172a9, RZ ;  /* 0xcd9e8d571a1a7825 */ /* 0x000fe200078e00ff */
[----:B------:R-:W-:-:S03]  /*03e0*/  LOP3.LUT R16, R11, R16, R15, 0x96, !PT ;  /* 0x000000100b107212 */ /* 0x000fc600078e960f */
[----:B------:R-:W-:Y:S01]  /*03f0*/  VIADD R15, R19, 0x646e171e ;  /* 0x646e171e130f7836 */ /* 0x000fe20000000000 */
[----:B------:R-:W-:Y:S01]  /*0400*/  LOP3.LUT R20, R12, R22, R27, 0x96, !PT ;  /* 0x000000160c147212 */ /* 0x000fe200078e961b */
[----:B------:R-:W-:-:S04]  /*0410*/  IMAD.WIDE.U32 R16, R16, -0x326172a9, RZ ;  /* 0xcd9e8d5710107825 */ /* 0x000fc800078e00ff */
[----:B------:R-:W-:Y:S01]  /*0420*/  IMAD.WIDE.U32 R20, R20, -0x2daee0ad, RZ ;  /* 0xd2511f5314147825 */ /* 0x000fe200078e00ff */
[----:B------:R-:W-:Y:S02]  /*0430*/  LOP3.LUT R42, R13, R26, R17, 0x96, !PT ;  /* 0x0000001a0d2a7212 */ /* 0x000fe400078e9611 */
[----:B------:R-:W-:Y:S02]  /*0440*/  IADD3 R17, PT, PT, R18, 0x5384540f, RZ ;  /* 0x5384540f12117810 */ /* 0x000fe40007ffe0ff */
[----:B------:R-:W-:Y:S01]  /*0450*/  LOP3.LUT R15, R15, R14, R21, 0x96, !PT ;  /* 0x0000000e0f0f7212 */ /* 0x000fe200078e9615 */
[----:B------:R-:W-:Y:S01]  /*0460*/  IMAD.WIDE.U32 R42, R42, -0x2daee0ad, RZ ;  /* 0xd2511f532a2a7825 */ /* 0x000fe200078e00ff */
[----:B------:R-:W-:-:S03]  /*0470*/  IADD3 R21, PT, PT, R19, 0x1fd5c5a3, RZ ;  /* 0x1fd5c5a313157810 */ /* 0x000fc60007ffe0ff */
[----:B------:R-:W-:Y:S01]  /*0480*/  IMAD.WIDE.U32 R14, R15, -0x326172a9, RZ ;  /* 0xcd9e8d570f0e7825 */ /* 0x000fe200078e00ff */
[----:B------:R-:W-:-:S04]  /*0490*/  LOP3.LUT R21, R21, R20, R43, 0x96, !PT ;  /* 0x0000001415157212 */ /* 0x000fc800078e962b */
[----:B------:R-:W-:Y:S01]  /*04a0*/  LOP3.LUT R17, R17, R16, R15, 0x96, !PT ;  /* 0x0000001011117212 */ /* 0x000fe200078e960f */
[----:B------:R-:W-:Y:S01]  /*04b0*/  IMAD.WIDE.U32 R38, R21, -0x326172a9, RZ ;  /* 0xcd9e8d5715267825 */ /* 0x000fe200078e00ff */
[----:B------:R-:W-:-:S03]  /*04c0*/  MOV R16, R36 ;  /* 0x0000002400107202 */ /* 0x000fc60000000f00 */
[----:B------:R-:W-:Y:S02]  /*04d0*/  VIADD R15, R18, 0xf1bbcdc8 ;  /* 0xf1bbcdc8120f7836 */ /* 0x000fe40000000000 */
[----:B------:R-:W-:Y:S01]  /*04e0*/  IMAD.WIDE.U32 R20, R17, -0x2daee0ad, RZ ;  /* 0xd2511f5311147825 */ /* 0x000fe200078e00ff */
[----:B------:R-:W-:Y:S02]  /*04f0*/  IADD3 R17, PT, PT, R19, -0x24c28bd8, RZ ;  /* 0xdb3d742813117810 */ /* 0x000fe40007ffe0ff */
[----:B------:R-:W-:Y:S01]  /*0500*/  LOP3.LUT R14, R15, R14, R39, 0x96, !PT ;  /* 0x0000000e0f0e7212 */ /* 0x000fe200078e9627 */
[----:B0-----:R-:W-:Y:S01]  /*0510*/  IMAD R15, R24, UR6, RZ ;  /* 0x00000006180f7c24 */ /* 0x001fe2000f8e02ff */
[----:B------:R-:W-:Y:S01]  /*0520*/  LOP3.LUT R42, R17, R42, R21, 0x96, !PT ;  /* 0x0000002a112a7212 */ /* 0x000fe200078e9615 */
[----:B------:R-:W-:Y:S01]  /*0530*/  IMAD.MOV.U32 R17, RZ, RZ, R37 ;  /* 0x000000ffff117224 */ /* 0x000fe200078e0025 */
[----:B------:R-:W-:Y:S01]  /*0540*/  IADD3 R21, PT, PT, R18, -0x700cb87f, RZ ;  /* 0x8ff3478112157810 */ /* 0x000fe20007ffe0ff */
[----:B------:R-:W-:Y:S01]  /*0550*/  IMAD.HI.U32 R39, R14, -0x2daee0ad, RZ ;  /* 0xd2511f530e277827 */ /* 0x000fe200078e00ff */
[----:B------:R-:W-:-:S03]  /*0560*/  SHF.L.U32 R25, R15, 0x2, RZ ;  /* 0x000000020f197819 */ /* 0x000fc600000006ff */
[----:B------:R-:W-:Y:S01]  /*0570*/  IMAD.HI.U32 R22, R42, -0x326172a9, RZ ;  /* 0xcd9e8d572a167827 */ /* 0x000fe200078e00ff */
[----:B------:R-:W-:-:S04]  /*0580*/  LOP3.LUT R39, R20, R39, RZ, 0x3c, !PT ;  /* 0x0000002714277212 */ /* 0x000fc800078e3cff */
[----:B------:R-:W-:Y:S01]  /*0590*/  LOP3.LUT R38, R21, R38, R22, 0x96, !PT ;  /* 0x0000002615267212 */ /* 0x000fe200078e9616 */
[----:B------:R-:W-:Y:S06]  /*05a0*/  BRA.U UP0, `(.L_x_0) ;  /* 0x0000000100547547 */ /* 0x000fec000b800000 */
[----:B------:R-:W0:Y:S01]  /*05b0*/  I2F.U32.RP R22, R25 ;  /* 0x0000001900167306 */ /* 0x000e220000209000 */
[----:B------:R-:W-:Y:S02]  /*05c0*/  IADD3 R23, PT, PT, RZ, -R25, RZ ;  /* 0x80000019ff177210 */ /* 0x000fe40007ffe0ff */
[----:B------:R-:W-:-:S05]  /*05d0*/  ISETP.NE.U32.AND P2, PT, R25, RZ, PT ;  /* 0x000000ff1900720c */ /* 0x000fca0003f45070 */
[----:B0-----:R-:W0:Y:S02]  /*05e0*/  MUFU.RCP R22, R22 ;  /* 0x0000001600167308 */ /* 0x001e240000001000 */
[----:B0-----:R-:W-:-:S06]  /*05f0*/  VIADD R20, R22, 0xffffffe ;  /* 0x0ffffffe16147836 */ /* 0x001fcc0000000000 */
[----:B------:R0:W1:Y:S02]  /*0600*/  F2I.FTZ.U32.TRUNC.NTZ R21, R20 ;  /* 0x0000001400157305 */ /* 0x000064000021f000 */
[----:B0-----:R-:W-:Y:S02]  /*0610*/  HFMA2 R20, -RZ, RZ, 0, 0 ;  /* 0x00000000ff147431 */ /* 0x001fe400000001ff */
[----:B-1----:R-:W-:-:S04]  /*0620*/  IMAD R23, R23, R21, RZ ;  /* 0x0000001517177224 */ /* 0x002fc800078e02ff */
[----:B------:R-:W-:-:S04]  /*0630*/  IMAD.HI.U32 R21, R21, R23, R20 ;  /* 0x0000001715157227 */ /* 0x000fc800078e0014 */
[----:B------:R-:W-:Y:S02]  /*0640*/  HFMA2 R23, -RZ, RZ, 0, 0 ;  /* 0x00000000ff177431 */ /* 0x000fe400000001ff */
[----:B------:R-:W-:-:S04]  /*0650*/  IMAD.HI.U32 R21, R21, UR4, RZ ;  /* 0x0000000415157c27 */ /* 0x000fc8000f8e00ff */
[----:B------:R-:W-:-:S04]  /*0660*/  IMAD.MOV R26, RZ, RZ, -R21 ;  /* 0x000000ffff1a7224 */ /* 0x000fc800078e0a15 */
[----:B------:R-:W-:-:S05]  /*0670*/  IMAD R26, R25, R26, UR4 ;  /* 0x00000004191a7e24 */ /* 0x000fca000f8e021a */
[----:B------:R-:W-:-:S13]  /*0680*/  ISETP.GE.U32.AND P0, PT, R26, R25, PT ;  /* 0x000000191a00720c */ /* 0x000fda0003f06070 */
[----:B------:R-:W-:Y:S02]  /*0690*/  @P0 IADD3 R26, PT, PT, -R25, R26, RZ ;  /* 0x0000001a191a0210 */ /* 0x000fe40007ffe1ff */
[----:B------:R-:W-:Y:S02]  /*06a0*/  @P0 IADD3 R21, PT, PT, R21, 0x1, RZ ;  /* 0x0000000115150810 */ /* 0x000fe40007ffe0ff */
[----:B------:R-:W-:-:S13]  /*06b0*/  ISETP.GE.U32.AND P1, PT, R26, R25, PT ;  /* 0x000000191a00720c */ /* 0x000fda0003f26070 */
[----:B------:R-:W-:Y:S01]  /*06c0*/  @P1 VIADD R21, R21, 0x1 ;  /* 0x0000000115151836 */ /* 0x000fe20000000000 */
[----:B------:R-:W-:-:S04]  /*06d0*/  @!P2 LOP3.LUT R21, RZ, R25, RZ, 0x33, !PT ;  /* 0x00000019ff15a212 */ /* 0x000fc800078e33ff */
[----:B------:R-:W-:Y:S01]  /*06e0*/  MOV R22, R21 ;  /* 0x0000001500167202 */ /* 0x000fe20000000f00 */
[----:B------:R-:W-:Y:S06]  /*06f0*/  BRA `(.L_x_1) ;  /* 0x0000000000087947 */ /* 0x000fec0003800000 */
.L_x_0:
[----:B------:R-:W-:-:S07]  /*0700*/  MOV R28, 0x720 ;  /* 0x00000720001c7802 */ /* 0x000fce0000000f00 */
[----:B------:R-:W-:Y:S05]  /*0710*/  CALL.REL.NOINC `($__internal_0_$__cuda_sm20_div_s64) ;  /* 0x0000004c000c7944 */ /* 0x000fea0003c00000 */
.L_x_1:
[----:B------:R-:W-:-:S05]  /*0720*/  IMAD.WIDE.U32 R24, R24, UR6, RZ ;  /* 0x0000000618187c25 */ /* 0x000fca000f8e00ff */
[C---:B------:R-:W-:Y:S01]  /*0730*/  SHF.L.U64.HI R25, R24.reuse, 0x2, R25 ;  /* 0x0000000218197819 */ /* 0x040fe20000010219 */
[----:B------:R-:W-:-:S04]  /*0740*/  IMAD.SHL.U32 R24, R24, 0x4, RZ ;  /* 0x0000000418187824 */ /* 0x000fc800078e00ff */
[----:B------:R-:W-:Y:S02]  /*0750*/  IMAD R27, R25, R22, RZ ;  /* 0x00000016191b7224 */ /* 0x000fe400078e02ff */
[----:B------:R-:W-:-:S04]  /*0760*/  IMAD.WIDE.U32 R20, R22, R24, R24 ;  /* 0x0000001816147225 */ /* 0x000fc800078e0018 */
[----:B------:R-:W-:Y:S01]  /*0770*/  IMAD R27, R23, R24, R27 ;  /* 0x00000018171b7224 */ /* 0x000fe200078e021b */
[----:B------:R-:W-:-:S04]  /*0780*/  ISETP.GE.U32.AND P0, PT, R16, R20, PT ;  /* 0x000000141000720c */ /* 0x000fc80003f06070 */
[----:B------:R-:W-:-:S04]  /*0790*/  IADD3 R40, PT, PT, R21, R27, RZ ;  /* 0x0000001b15287210 */ /* 0x000fc80007ffe0ff */
[----:B------:R-:W-:-:S13]  /*07a0*/  ISETP.GE.AND.EX P0, PT, R17, R40, PT, P0 ;  /* 0x000000281100720c */ /* 0x000fda0003f06300 */
[----:B------:R-:W-:Y:S05]  /*07b0*/  @P0 EXIT ;  /* 0x000000000000094d */ /* 0x000fea0003800000 */
[----:B------:R-:W0:Y:S01]  /*07c0*/  LDCU UR74, c[0x0][0x3a8] ;  /* 0x00007500ff4a77ac */ /* 0x000e220008000800 */
[----:B------:R-:W1:Y:S01]  /*07d0*/  LDC.64 R22, c[0x0][0x540] ;  /* 0x00015000ff167b82 */ /* 0x000e620000000a00 */
[----:B------:R-:W-:Y:S01]  /*07e0*/  IADD3 R32, PT, PT, R19, -0x695add53, RZ ;  /* 0x96a522ad13207810 */ /* 0x000fe20007ffe0ff */
[----:B------:R-:W-:Y:S01]  /*07f0*/  IMAD R42, R42, -0x326172a9, RZ ;  /* 0xcd9e8d572a2a7824 */ /* 0x000fe200078e02ff */
[----:B------:R-:W-:Y:S01]  /*0800*/  LOP3.LUT R41, R30, 0x3, RZ, 0xc0, !PT ;  /* 0x000000031e297812 */ /* 0x000fe200078ec0ff */
[----:B------:R-:W-:Y:S01]  /*0810*/  IMAD.SHL.U32 R43, R15, 0x2, RZ ;  /* 0x000000020f2b7824 */ /* 0x000fe200078e00ff */
[----:B------:R-:W-:Y:S01]  /*0820*/  LOP3.LUT R39, R39, R32, RZ, 0x3c, !PT ;  /* 0x0000002027277212 */ /* 0x000fe200078e3cff */
[----:B------:R-:W-:Y:S01]  /*0830*/  IMAD R45, R15, 0x3, RZ ;  /* 0x000000030f2d7824 */ /* 0x000fe200078e02ff */
[----:B------:R-:W2:Y:S01]  /*0840*/  LDCU UR72, c[0x0][0x3ac] ;  /* 0x00007580ff4877ac */ /* 0x000ea20008000800 */
[----:B------:R-:W3:Y:S01]  /*0850*/  LDC.64 R24, c[0x0][0x548] ;  /* 0x00015200ff187b82 */ /* 0x000ee20000000a00 */
[----:B------:R-:W4:Y:S01]  /*0860*/  LDCU UR71, c[0x0][0x4d8] ;  /* 0x00009b00ff4777ac */ /* 0x000f220008000800 */
[----:B------:R-:W1:Y:S06]  /*0870*/  LDCU UR70, c[0x0][0x3c0] ;  /* 0x00007800ff4677ac */ /* 0x000e6c0008000800 */
[----:B------:R-:W1:Y:S01]  /*0880*/  LDC.64 R26, c[0x0][0x380] ;  /* 0x0000e000ff1a7b82 */ /* 0x000e620000000a00 */
[----:B0-----:R-:W-:Y:S01]  /*0890*/  UIADD3 UR74, UPT, UPT, UR74, -0x1, URZ ;  /* 0xffffffff4a4a7890 */ /* 0x001fe2000fffe0ff */
[----:B------:R-:W0:Y:S06]  /*08a0*/  LDCU UR69, c[0x0][0x4dc] ;  /* 0x00009b80ff4577ac */ /* 0x000e2c0008000800 */
[----:B------:R-:W0:Y:S01]  /*08b0*/  LDC.64 R28, c[0x0][0x548] ;  /* 0x00015200ff1c7b82 */ /* 0x000e220000000a00 */
[----:B------:R-:W-:Y:S01]  /*08c0*/  UISETP.LT.U32.AND UP0, UPT, UR74, 0x18, UPT ;  /* 0x000000184a00788c */ /* 0x000fe2000bf01070 */
[----:B------:R-:W0:Y:S03]  /*08d0*/  LDCU UR68, c[0x0][0x3c4] ;  /* 0x00007880ff4477ac */ /* 0x000e260008000800 */
[----:B------:R-:W-:Y:S01]  /*08e0*/  USEL UR73, UR74, 0x18, UP0 ;  /* 0x000000184a497887 */ /* 0x000fe20008000000 */
[----:B------:R-:W0:Y:S01]  /*08f0*/  LDCU UR67, c[0x0][0x4e0] ;  /* 0x00009c00ff4377ac */ /* 0x000e220008000800 */
        /* <DEDUP_REMOVED lines=45> */
[----:B------:R-:W0:Y:S01]  /*0bd0*/  LDCU.64 UR32, c[0x0][0x3b0] ;  /* 0x00007600ff2077ac */ /* 0x000e220008000a00 */
[----:B------:R-:W0:Y:S01]  /*0be0*/  LDCU.64 UR34, c[0x0][0x3b8] ;  /* 0x00007700ff2277ac */ /* 0x000e220008000a00 */
[----:B------:R-:W0:Y:S01]  /*0bf0*/  LDCU.64 UR36, c[0x0][0x3c8] ;  /* 0x00007900ff2477ac */ /* 0x000e220008000a00 */
[----:B------:R-:W0:Y:S01]  /*0c00*/  LDCU.64 UR38, c[0x0][0x3d0] ;  /* 0x00007a00ff2677ac */ /* 0x000e220008000a00 */
[----:B------:R-:W0:Y:S01]  /*0c10*/  LDCU.64 UR40, c[0x0][0x3e0] ;  /* 0x00007c00ff2877ac */ /* 0x000e220008000a00 */
[----:B------:R-:W0:Y:S01]  /*0c20*/  LDCU.64 UR42, c[0x0][0x3e8] ;  /* 0x00007d00ff2a77ac */ /* 0x000e220008000a00 */
[----:B------:R-:W0:Y:S01]  /*0c30*/  LDCU.64 UR44, c[0x0][0x3f8] ;  /* 0x00007f00ff2c77ac */ /* 0x000e220008000a00 */
[----:B------:R-:W0:Y:S01]  /*0c40*/  LDCU.64 UR46, c[0x0][0x400] ;  /* 0x00008000ff2e77ac */ /* 0x000e220008000a00 */
[----:B-1234-:R-:W-:-:S12]  /*0c50*/  UIADD3 UR73, UPT, UPT, UR73, 0x1, URZ ;  /* 0x0000000149497890 */ /* 0x01efd8000fffe0ff */
.L_x_18:
[----:B------:R-:W-:Y:S01]  /*0c60*/  IADD3 R0, PT, PT, R0, 0x1, RZ ;  /* 0x0000000100007810 */ /* 0x000fe20007ffe0ff */
[----:B------:R-:W-:Y:S03]  /*0c70*/  BSSY.RECONVERGENT B0, `(.L_x_2) ;  /* 0x000000c000007945 */ /* 0x000fe60003800200 */
[C---:B------:R-:W-:Y:S01]  /*0c80*/  ISETP.NE.AND P0, PT, R0.reuse, RZ, PT ;  /* 0x000000ff0000720c */ /* 0x040fe20003f05270 */
[----:B------:R-:W-:-:S12]  /*0c90*/  IMAD.WIDE.U32 R32, R0, -0x2daee0ad, RZ ;  /* 0xd2511f5300207825 */ /* 0x000fd800078e00ff */
[----:B------:R-:W-:Y:S05]  /*0ca0*/  @P0 BRA `(.L_x_3) ;  /* 0x0000000000200947 */ /* 0x000fea0003800000 */
[----:B------:R-:W-:-:S04]  /*0cb0*/  IADD3 R2, PT, PT, R2, 0x1, RZ ;  /* 0x0000000102027810 */ /* 0x000fc80007ffe0ff */
[----:B------:R-:W-:-:S13]  /*0cc0*/  ISETP.NE.AND P0, PT, R2, RZ, PT ;  /* 0x000000ff0200720c */ /* 0x000fda0003f05270 */
[----:B------:R-:W-:Y:S01]  /*0cd0*/  @!P0 VIADD R36, R36, 0x1 ;  /* 0x0000000124248836 */ /* 0x000fe20000000000 */
[----:B------:R-:W-:Y:S02]  /*0ce0*/  @!P0 IADD3 R30, PT, PT, R37, 0x1, RZ ;  /* 0x00000001251e8810 */ /* 0x000fe40007ffe0ff */
[----:B------:R-:W-:Y:S02]  /*0cf0*/  @!P0 MOV R2, RZ ;  /* 0x000000ff00028202 */ /* 0x000fe40000000f00 */
[----:B------:R-:W-:-:S13]  /*0d00*/  ISETP.NE.AND P1, PT, R36, RZ, !P0 ;  /* 0x000000ff2400720c */ /* 0x000fda0004725270 */
[----:B------:R-:W-:-:S05]  /*0d10*/  @P1 IADD3 R30, PT, PT, R37, RZ, RZ ;  /* 0x000000ff251e1210 */ /* 0x000fca0007ffe0ff */
[----:B------:R-:W-:-:S07]  /*0d20*/  @!P0 IMAD.MOV.U32 R37, RZ, RZ, R30 ;  /* 0x000000ffff258224 */ /* 0x000fce00078e001e */
.L_x_3:
[----:B0-----:R-:W-:Y:S05]  /*0d30*/  BSYNC.RECONVERGENT B0 ;  /* 0x0000000000007941 */ /* 0x001fea0003800200 */
.L_x_2:
[----:B------:R-:W-:Y:S01]  /*0d40*/  LOP3.LUT R46, R37, R33, R19, 0x96, !PT ;  /* 0x00000021252e7212 */ /* 0x000fe200078e9613 */
[----:B------:R-:W-:Y:S01]  /*0d50*/  IMAD.WIDE.U32 R30, R36, -0x326172a9, RZ ;  /* 0xcd9e8d57241e7825 */ /* 0x000fe200078e00ff */
[----:B------:R-:W-:Y:S02]  /*0d60*/  ISETP.GT.AND P0, PT, R41, 0x1, PT ;  /* 0x000000012900780c */ /* 0x000fe40003f04270 */
[----:B------:R-:W-:Y:S01]  /*0d70*/  IADD3 R49, PT, PT, R18, -0x700cb87f, RZ ;  /* 0x8ff3478112317810 */ /* 0x000fe20007ffe0ff */
[----:B------:R-:W-:Y:S01]  /*0d80*/  IMAD.WIDE.U32 R46, R46, -0x326172a9, RZ ;  /* 0xcd9e8d572e2e7825 */ /* 0x000fe200078e00ff */
[----:B------:R-:W-:Y:S02]  /*0d90*/  LOP3.LUT R31, R2, R31, R18, 0x96, !PT ;  /* 0x0000001f021f7212 */ /* 0x000fe400078e9612 */
[----:B------:R-:W-:Y:S02]  /*0da0*/  MOV R44, R39 ;  /* 0x00000027002c7202 */ /* 0x000fe40000000f00 */
[----:B------:R-:W-:Y:S01]  /*0db0*/  LOP3.LUT R34, R4, R30, R47, 0x96, !PT ;  /* 0x0000001e04227212 */ /* 0x000fe200078e962f */
[----:B------:R-:W-:-:S04]  /*0dc0*/  IMAD.WIDE.U32 R30, R31, -0x2daee0ad, RZ ;  /* 0xd2511f531f1e7825 */ /* 0x000fc800078e00ff */
[----:B------:R-:W-:Y:S01]  /*0dd0*/  IMAD.WIDE.U32 R34, R34, -0x2daee0ad, RZ ;  /* 0xd2511f5322227825 */ /* 0x000fe200078e00ff */
[----:B------:R-:W-:-:S04]  /*0de0*/  LOP3.LUT R31, R3, R32, R31, 0x96, !PT ;  /* 0x00000020031f7212 */ /* 0x000fc800078e961f */
        /* <DEDUP_REMOVED lines=25> */
[----:B------:R-:W-:Y:S01]  /*0f80*/  VIADD R47, R19, 0xdb3d7428 ;  /* 0xdb3d7428132f7836 */ /* 0x000fe20000000000 */
[----:B------:R-:W-:Y:S01]  /*0f90*/  LOP3.LUT R32, R33, R32, R31, 0x96, !PT ;  /* 0x0000002021207212 */ /* 0x000fe200078e961f */
[----:B------:R-:W-:-:S04]  /*0fa0*/  IMAD.WIDE.U32 R34, R34, -0x2daee0ad, RZ ;  /* 0xd2511f5322227825 */ /* 0x000fc800078e00ff */
[----:B------:R-:W-:Y:S01]  /*0fb0*/  IMAD.WIDE.U32 R32, R32, -0x326172a9, RZ ;  /* 0xcd9e8d5720207825 */ /* 0x000fe200078e00ff */
[----:B------:R-:W-:Y:S02]  /*0fc0*/  LOP3.LUT R30, R47, R30, R35, 0x96, !PT ;  /* 0x0000001e2f1e7212 */ /* 0x000fe400078e9623 */
[----:B------:R-:W-:Y:S01]  /*0fd0*/  IADD3 R47, PT, PT, R18, -0xe443238, RZ ;  /* 0xf1bbcdc8122f7810 */ /* 0x000fe20007ffe0ff */
[----:B------:R-:W-:Y:S02]  /*0fe0*/  IMAD R35, R14, -0x2daee0ad, RZ ;  /* 0xd2511f530e237824 */ /* 0x000fe400078e02ff */
[----:B------:R-:W-:Y:S01]  /*0ff0*/  IMAD.WIDE.U32 R30, R30, -0x326172a9, RZ ;  /* 0xcd9e8d571e1e7825 */ /* 0x000fe200078e00ff */
[----:B------:R-:W-:Y:S02]  /*1000*/  LOP3.LUT R14, R47, R46, R33, 0x96, !PT ;  /* 0x0000002e2f0e7212 */ /* 0x000fe400078e9621 */
[----:B------:R-:W-:Y:S02]  /*1010*/  MOV R33, R38 ;  /* 0x0000002600217202 */ /* 0x000fe40000000f00 */
[----:B------:R-:W-:Y:S01]  /*1020*/  LOP3.LUT R38, R49, R32, R31, 0x96, !PT ;  /* 0x0000002031267212 */ /* 0x000fe200078e961f */
[----:B------:R-:W-:Y:S01]  /*1030*/  IMAD.HI.U32 R47, R14, -0x2daee0ad, RZ ;  /* 0xd2511f530e2f7827 */ /* 0x000fe200078e00ff */
[----:B------:R-:W-:-:S02]  /*1040*/  MOV R31, R42 ;  /* 0x0000002a001f7202 */ /* 0x000fc40000000f00 */
[----:B------:R-:W-:Y:S01]  /*1050*/  MOV R42, R30 ;  /* 0x0000001e002a7202 */ /* 0x000fe20000000f00 */
[----:B------:R-:W-:-:S05]  /*1060*/  VIADD R32, R19, 0x96a522ad ;  /* 0x96a522ad13207836 */ /* 0x000fca0000000000 */
[----:B------:R-:W-:Y:S01]  /*1070*/  LOP3.LUT R39, R32, R34, R47, 0x96, !PT ;  /* 0x0000002220277212 */ /* 0x000fe200078e962f */
[----:B------:R-:W-:Y:S06]  /*1080*/  @P0 BRA `(.L_x_4) ;  /* 0x0000000000240947 */ /* 0x000fec0003800000 */
[----:B------:R-:W-:Y:S01]  /*1090*/  ISETP.NE.AND P0, PT, R41, RZ, PT ;  /* 0x000000ff2900720c */ /* 0x000fe20003f05270 */
[----:B------:R-:W-:Y:S01]  /*10a0*/  IMAD.MOV.U32 R32, RZ, RZ, R44 ;  /* 0x000000ffff207224 */ /* 0x000fe200078e002c */
[----:B------:R-:W-:-:S11]  /*10b0*/  MOV R30, R35 ;  /* 0x00000023001e7202 */ /* 0x000fd60000000f00 */
[----:B------:R-:W-:Y:S05]  /*10c0*/  @!P0 BRA `(.L_x_5) ;  /* 0x0000000000388947 */ /* 0x000fea0003800000 */
[----:B------:R-:W-:Y:S01]  /*10d0*/  MOV R33, R31 ;  /* 0x0000001f00217202 */ /* 0x000fe20000000f00 */
[----:B------:R-:W-:Y:S01]  /*10e0*/  IMAD.MOV.U32 R30, RZ, RZ, R38 ;  /* 0x000000ffff1e7224 */ /* 0x000fe200078e0026 */
[----:B------:R-:W-:Y:S02]  /*10f0*/  MOV R32, R35 ;  /* 0x0000002300207202 */ /* 0x000fe40000000f00 */
[----:B------:R-:W-:Y:S01]  /*1100*/  MOV R31, R44 ;  /* 0x0000002c001f7202 */ /* 0x000fe20000000f00 */
[----:B------:R-:W-:Y:S06]  /*1110*/  BRA `(.L_x_5) ;  /* 0x0000000000247947 */ /* 0x000fec0003800000 */
.L_x_4:
[----:B------:R-:W-:Y:S01]  /*1120*/  ISETP.NE.AND P0, PT, R41, 0x3, PT ;  /* 0x000000032900780c */ /* 0x000fe20003f05270 */
[----:B------:R-:W-:Y:S01]  /*1130*/  IMAD.MOV.U32 R32, RZ, RZ, R42 ;  /* 0x000000ffff207224 */ /* 0x000fe200078e002a */
[----:B------:R-:W-:Y:S02]  /*1140*/  MOV R33, R35 ;  /* 0x0000002300217202 */ /* 0x000fe40000000f00 */
[----:B------:R-:W-:Y:S02]  /*1150*/  MOV R31, R38 ;  /* 0x00000026001f7202 */ /* 0x000fe40000000f00 */
[----:B------:R-:W-:-:S07]  /*1160*/  MOV R30, R39 ;  /* 0x00000027001e7202 */ /* 0x000fce0000000f00 */
[----:B------:R-:W-:Y:S01]  /*1170*/  @P0 MOV R33, R44 ;  /* 0x0000002c00210202 */ /* 0x000fe20000000f00 */
[----:B------:R-:W-:Y:S01]  /*1180*/  @P0 IMAD.MOV.U32 R32, RZ, RZ, R38 ;  /* 0x000000ffff200224 */ /* 0x000fe200078e0026 */
[----:B------:R-:W-:Y:S02]  /*1190*/  @P0 MOV R31, R35 ;  /* 0x00000023001f0202 */ /* 0x000fe40000000f00 */
[----:B------:R-:W-:-:S07]  /*11a0*/  @P0 MOV R30, R42 ;  /* 0x0000002a001e0202 */ /* 0x000fce0000000f00 */
.L_x_5:
[----:B------:R-:W-:Y:S01]  /*11b0*/  HFMA2 R34, -RZ, RZ, 0.1171875, 0 ;  /* 0x2f800000ff227431 */ /* 0x000fe200000001ff */
[----:B------:R-:W-:Y:S01]  /*11c0*/  I2FP.F32.U32 R32, R32 ;  /* 0x0000002000207245 */ /* 0x000fe20000201000 */
[----:B------:R-:W-:Y:S01]  /*11d0*/  UISETP.NE.AND UP0, UPT, UR31, URZ, UPT ;  /* 0x000000ff1f00728c */ /* 0x000fe2000bf05270 */
[----:B------:R-:W-:Y:S02]  /*11e0*/  I2FP.F32.U32 R33, R33 ;  /* 0x0000002100217245 */ /* 0x000fe40000201000 */
[----:B------:R-:W-:Y:S02]  /*11f0*/  I2FP.F32.U32 R31, R31 ;  /* 0x0000001f001f7245 */ /* 0x000fe40000201000 */
[----:B------:R-:W-:Y:S02]  /*1200*/  MOV R44, 0x30c90fdb ;  /* 0x30c90fdb002c7802 */ /* 0x000fe40000000f00 */
[----:B------:R-:W-:Y:S01]  /*1210*/  I2FP.F32.U32 R30, R30 ;  /* 0x0000001e001e7245 */ /* 0x000fe20000201000 */
[-C--:B------:R-:W-:Y:S01]  /*1220*/  FFMA.FTZ R32, R32, R34.reuse, 1.1641532182693481445e-10 ;  /* 0x2f00000020207423 */ /* 0x080fe20000010022 */
[----:B------:R-:W-:Y:S01]  /*1230*/  FFMA.FTZ R33, R33, R34, 1.1641532182693481445e-10 ;  /* 0x2f00000021217423 */ /* 0x000fe20000010022 */
[----:B------:R-:W-:-:S02]  /*1240*/  FFMA.FTZ R31, R31, R44, 7.314590599882819788e-10 ;  /* 0x30490fdb1f1f7423 */ /* 0x000fc4000001002c */
[----:B------:R-:W-:Y:S02]  /*1250*/  FFMA.FTZ R30, R30, R44, 7.314590599882819788e-10 ;  /* 0x30490fdb1e1e7423 */ /* 0x000fe4000001002c */
[----:B------:R-:W0:Y:S01]  /*1260*/  MUFU.LG2 R32, R32 ;  /* 0x0000002000207308 */ /* 0x000e220000000c00 */
[----:B------:R-:W-:Y:S01]  /*1270*/  FMUL.RZ R35, R31, 0.15915493667125701904 ;  /* 0x3e22f9831f237820 */ /* 0x000fe2000040c000 */
[----:B------:R-:W-:-:S06]  /*1280*/  FMUL.RZ R44, R30, 0.15915493667125701904 ;  /* 0x3e22f9831e2c7820 */ /* 0x000fcc000040c000 */
[----:B------:R-:W1:Y:S08]  /*1290*/  MUFU.LG2 R33, R33 ;  /* 0x0000002100217308 */ /* 0x000e700000000c00 */
[----:B------:R-:W-:Y:S01]  /*12a0*/  MUFU.SIN R47, R35 ;  /* 0x00000023002f7308 */ /* 0x000fe20000000400 */
[----:B0-----:R-:W-:-:S04]  /*12b0*/  FMUL.FTZ R31, R32, 0.69314718246459960938 ;  /* 0x3f317218201f7820 */ /* 0x001fc80000410000 */
[----:B------:R-:W-:-:S03]  /*12c0*/  FMUL.FTZ R31, R31, -2 ;  /* 0xc00000001f1f7820 */ /* 0x000fc60000410000 */
[----:B------:R-:W-:Y:S01]  /*12d0*/  MUFU.COS R49, R35 ;  /* 0x0000002300317308 */ /* 0x000fe20000000000 */
[----:B-1----:R-:W-:-:S04]  /*12e0*/  FMUL.FTZ R33, R33, 0.69314718246459960938 ;  /* 0x3f31721821217820 */ /* 0x002fc80000410000 */
[----:B------:R-:W-:-:S03]  /*12f0*/  FMUL.FTZ R33, R33, -2 ;  /* 0xc000000021217820 */ /* 0x000fc60000410000 */
[----:B------:R-:W-:Y:S08]  /*1300*/  MUFU.SIN R34, R44 ;  /* 0x0000002c00227308 */ /* 0x000ff00000000400 */
[----:B------:R-:W0:Y:S08]  /*1310*/  MUFU.SQRT R30, R33 ;  /* 0x00000021001e7308 */ /* 0x000e300000002000 */
[----:B------:R-:W1:Y:S08]  /*1320*/  MUFU.SQRT R31, R31 ;  /* 0x0000001f001f7308 */ /* 0x000e700000002000 */
[----:B------:R-:W2:Y:S01]  /*1330*/  MUFU.COS R32, R44 ;  /* 0x0000002c00207308 */ /* 0x000ea20000000000 */
[C---:B0-----:R-:W-:Y:S01]  /*1340*/  FMUL.FTZ R47, R30.reuse, R47 ;  /* 0x0000002f1e2f7220 */ /* 0x041fe20000410000 */
[----:B------:R-:W-:Y:S01]  /*1350*/  FMUL.FTZ R49, R30, R49 ;  /* 0x000000311e317220 */ /* 0x000fe20000410000 */
[C---:B-1----:R-:W-:Y:S01]  /*1360*/  FMUL.FTZ R51, R31.reuse, R34 ;  /* 0x000000221f337220 */ /* 0x042fe20000410000 */
[----:B--2---:R-:W-:Y:S01]  /*1370*/  FMUL.FTZ R53, R31, R32 ;  /* 0x000000201f357220 */ /* 0x004fe20000410000 */
[----:B------:R-:W-:Y:S06]  /*1380*/  BRA.U UP0, `(.L_x_6) ;  /* 0x0000000100b47547 */ /* 0x000fec000b800000 */
[----:B------:R-:W0:Y:S01]  /*1390*/  LDCU.64 UR48, c[0x0][0x380] ;  /* 0x00007000ff3077ac */ /* 0x000e220008000a00 */
[-C--:B------:R-:W-:Y:S02]  /*13a0*/  IADD3 R31, P3, PT, R15, R16.reuse, RZ ;  /* 0x000000100f1f7210 */ /* 0x080fe40007f7e0ff */
[----:B------:R-:W-:Y:S02]  /*13b0*/  IADD3 R30, P2, PT, R43, R16, RZ ;  /* 0x000000102b1e7210 */ /* 0x000fe40007f5e0ff */
[----:B0-----:R-:W-:Y:S01]  /*13c0*/  ISETP.GE.U32.AND P1, PT, R31, UR48, PT ;  /* 0x000000301f007c0c */ /* 0x001fe2000bf26070 */
[----:B------:R-:W-:Y:S01]  /*13d0*/  IMAD.X R31, RZ, RZ, R17, P3 ;  /* 0x000000ffff1f7224 */ /* 0x000fe200018e0611 */
[----:B------:R-:W-:Y:S02]  /*13e0*/  ISETP.GE.U32.AND P0, PT, R16, UR48, PT ;  /* 0x0000003010007c0c */ /* 0x000fe4000bf06070 */
[----:B------:R-:W-:Y:S02]  /*13f0*/  ISETP.GE.U32.AND P3, PT, R30, UR48, PT ;  /* 0x000000301e007c0c */ /* 0x000fe4000bf66070 */
[----:B------:R-:W-:-:S02]  /*1400*/  IADD3.X R30, PT, PT, RZ, R17, RZ, P2, !PT ;  /* 0x00000011ff1e7210 */ /* 0x000fc400017fe4ff */
[----:B------:R-:W-:Y:S02]  /*1410*/  ISETP.GE.AND.EX P0, PT, R17, UR49, PT, P0 ;  /* 0x0000003111007c0c */ /* 0x000fe4000bf06300 */
[----:B------:R-:W-:Y:S02]  /*1420*/  ISETP.GE.AND.EX P1, PT, R31, UR49, PT, P1 ;  /* 0x000000311f007c0c */ /* 0x000fe4000bf26310 */
[----:B------:R-:W-:-:S09]  /*1430*/  ISETP.GE.AND.EX P2, PT, R30, UR49, PT, P3 ;  /* 0x000000311e007c0c */ /* 0x000fd2000bf46330 */
[----:B------:R-:W0:Y:S08]  /*1440*/  @!P0 LDC.64 R30, c[0x0][0x548] ;  /* 0x00015200ff1e8b82 */ /* 0x000e300000000a00 */
[----:B------:R-:W1:Y:S08]  /*1450*/  @!P1 LDC.64 R32, c[0x0][0x548] ;  /* 0x00015200ff209b82 */ /* 0x000e700000000a00 */
[----:B------:R-:W2:Y:S01]  /*1460*/  @!P2 LDC.64 R34, c[0x0][0x548] ;  /* 0x00015200ff22ab82 */ /* 0x000ea20000000a00 */
[----:B0-----:R-:W-:-:S04]  /*1470*/  @!P0 FFMA.FTZ R30, R47, R31, R30 ;  /* 0x0000001f2f1e8223 */ /* 0x001fc8000001001e */
[----:B------:R-:W-:-:S03]  /*1480*/  @!P0 FMUL.FTZ R44, R30, 1.4426950216293334961 ;  /* 0x3fb8aa3b1e2c8820 */ /* 0x000fc60000410000 */
[----:B------:R-:W0:Y:S01]  /*1490*/  @!P2 LDC.64 R30, c[0x0][0x540] ;  /* 0x00015000ff1eab82 */ /* 0x000e220000000a00 */
[----:B-1----:R-:W-:Y:S02]  /*14a0*/  @!P1 FFMA.FTZ R32, R49, R33, R32 ;  /* 0x0000002131209223 */ /* 0x002fe40000010020 */
[----:B------:R-:W1:Y:S02]  /*14b0*/  @!P0 MUFU.EX2 R44, R44 ;  /* 0x0000002c002c8308 */ /* 0x000e640000000800 */
[----:B------:R-:W-:-:S03]  /*14c0*/  @!P1 FMUL.FTZ R47, R32, 1.4426950216293334961 ;  /* 0x3fb8aa3b202f9820 */ /* 0x000fc60000410000 */
[----:B------:R-:W3:Y:S01]  /*14d0*/  @!P1 LDC.64 R32, c[0x0][0x540] ;  /* 0x00015000ff209b82 */ /* 0x000ee20000000a00 */
[----:B--2---:R-:W-:Y:S02]  /*14e0*/  @!P2 FFMA.FTZ R34, R51, R35, R34 ;  /* 0x000000233322a223 */ /* 0x004fe40000010022 */
[----:B------:R-:W2:Y:S02]  /*14f0*/  @!P1 MUFU.EX2 R47, R47 ;  /* 0x0000002f002f9308 */ /* 0x000ea40000000800 */
[----:B------:R-:W-:-:S03]  /*1500*/  @!P2 FMUL.FTZ R49, R34, 1.4426950216293334961 ;  /* 0x3fb8aa3b2231a820 */ /* 0x000fc60000410000 */
[----:B------:R-:W4:Y:S03]  /*1510*/  @!P0 LDC.64 R34, c[0x0][0x540] ;  /* 0x00015000ff228b82 */ /* 0x000f260000000a00 */
[----:B------:R-:W5:Y:S01]  /*1520*/  @!P2 MUFU.EX2 R49, R49 ;  /* 0x000000310031a308 */ /* 0x000f620000000800 */
[----:B-1----:R-:W-:Y:S02]  /*1530*/  @!P0 F2FP.BF16.F32.PACK_AB R46, RZ, R44 ;  /* 0x0000002cff2e823e */ /* 0x002fe400000010ff */
[----:B--2---:R-:W-:Y:S02]  /*1540*/  @!P1 F2FP.BF16.F32.PACK_AB R48, RZ, R47 ;  /* 0x0000002fff30923e */ /* 0x004fe400000010ff */
[----:B-----5:R-:W-:Y:S01]  /*1550*/  @!P2 F2FP.BF16.F32.PACK_AB R44, RZ, R49 ;  /* 0x00000031ff2ca23e */ /* 0x020fe200000010ff */
[----:B----4-:R1:W-:Y:S03]  /*1560*/  @!P0 STG.E.U16 desc[UR76][R34.64], R46 ;  /* 0x0000002e22008986 */ /* 0x0103e6000c10154c */
[----:B------:R-:W-:Y:S01]  /*1570*/  PRMT R47, R44, 0x7610, R47 ;  /* 0x000076102c2f7816 */ /* 0x000fe2000000002f */
[----:B---3--:R1:W-:Y:S01]  /*1580*/  @!P1 STG.E.U16 desc[UR76][R32.64], R48 ;  /* 0x0000003020009986 */ /* 0x0083e2000c10154c */
[----:B------:R-:W-:-:S03]  /*1590*/  IADD3 R44, P1, PT, R45, R16, RZ ;  /* 0x000000102d2c7210 */ /* 0x000fc60007f3e0ff */
[----:B0-----:R1:W-:Y:S01]  /*15a0*/  @!P2 STG.E.U16 desc[UR76][R30.64], R47 ;  /* 0x0000002f1e00a986 */ /* 0x0013e2000c10154c */
[----:B------:R-:W-:Y:S02]  /*15b0*/  ISETP.GE.U32.AND P0, PT, R44, UR48, PT ;  /* 0x000000302c007c0c */ /* 0x000fe4000bf06070 */
[----:B------:R-:W-:-:S04]  /*15c0*/  IADD3.X R44, PT, PT, RZ, R17, RZ, P1, !PT ;  /* 0x00000011ff2c7210 */ /* 0x000fc80000ffe4ff */
[----:B------:R-:W-:-:S13]  /*15d0*/  ISETP.GE.AND.EX P0, PT, R44, UR49, PT, P0 ;  /* 0x000000312c007c0c */ /* 0x000fda000bf06300 */
[----:B-1----:R-:W-:Y:S05]  /*15e0*/  @P0 BRA `(.L_x_7) ;  /* 0x0000003c002c0947 */ /* 0x002fea0003800000 */
[----:B------:R-:W-:Y:S01]  /*15f0*/  FFMA.FTZ R53, R53, R29, R28 ;  /* 0x0000001d35357223 */ /* 0x000fe2000001001c */
[----:B------:R-:W0:Y:S03]  /*1600*/  LDC.64 R30, c[0x0][0x540] ;  /* 0x00015000ff1e7b82 */ /* 0x000e260000000a00 */
[----:B------:R-:W-:-:S06]  /*1610*/  FMUL.FTZ R53, R53, 1.4426950216293334961 ;  /* 0x3fb8aa3b35357820 */ /* 0x000fcc0000410000 */
[----:B------:R-:W1:Y:S02]  /*1620*/  MUFU.EX2 R53, R53 ;  /* 0x0000003500357308 */ /* 0x000e640000000800 */
[----:B-1----:R-:W-:-:S05]  /*1630*/  F2FP.BF16.F32.PACK_AB R32, RZ, R53 ;  /* 0x00000035ff20723e */ /* 0x002fca00000010ff */
[----:B0-----:R1:W-:Y:S01]  /*1640*/  STG.E.U16 desc[UR76][R30.64], R32 ;  /* 0x000000201e007986 */ /* 0x0013e2000c10154c */
[----:B------:R-:W-:Y:S05]  /*1650*/  BRA `(.L_x_7) ;  /* 0x0000003c00107947 */ /* 0x000fea0003800000 */
.L_x_6:
[----:B------:R-:W-:Y:S01]  /*1660*/  ISETP.GE.U32.AND P0, PT, R16, R26, PT ;  /* 0x0000001a1000720c */ /* 0x000fe20003f06070 */
[----:B------:R-:W-:Y:S03]  /*1670*/  BSSY.RECONVERGENT B0, `(.L_x_8) ;  /* 0x00000ee000007945 */ /* 0x000fe60003800200 */
[----:B------:R-:W-:-:S13]  /*1680*/  ISETP.GE.AND.EX P0, PT, R17, R27, PT, P0 ;  /* 0x0000001b1100720c */ /* 0x000fda0003f06300 */
[----:B------:R-:W-:Y:S05]  /*1690*/  @P0 BRA `(.L_x_9) ;  /* 0x0000000c00ac0947 */ /* 0x000fea0003800000 */
[----:B------:R-:W-:Y:S02]  /*16a0*/  HFMA2 R30, -RZ, RZ, 0, 0 ;  /* 0x00000000ff1e7431 */ /* 0x000fe400000001ff */
[----:B------:R-:W-:Y:S01]  /*16b0*/  IMAD.MOV.U32 R31, RZ, RZ, R16 ;  /* 0x000000ffff1f7224 */ /* 0x000fe200078e0010 */
[----:B------:R-:W-:Y:S02]  /*16c0*/  UISETP.NE.AND UP0, UPT, UR74, URZ, UPT ;  /* 0x000000ff4a00728c */ /* 0x000fe4000bf05270 */
[----:B------:R-:W-:-:S05]  /*16d0*/  IMAD.HI.U32 R30, R16, UR32, R30 ;  /* 0x00000020101e7c27 */ /* 0x000fca000f8e001e */
[----:B------:R-:W-:-:S04]  /*16e0*/  SHF.R.U32.HI R31, RZ, UR33, R30 ;  /* 0x00000021ff1f7c19 */ /* 0x000fc8000801161e */
[----:B------:R-:W-:-:S05]  /*16f0*/  IADD3 R33, PT, PT, -R31, RZ, RZ ;  /* 0x000000ff1f217210 */ /* 0x000fca0007ffe1ff */
[----:B------:R-:W-:-:S04]  /*1700*/  IMAD R33, R33, UR72, R16 ;  /* 0x0000004821217c24 */ /* 0x000fc8000f8e0210 */
[----:B------:R-:W-:Y:S01]  /*1710*/  IMAD R33, R33, UR71, RZ ;  /* 0x0000004721217c24 */ /* 0x000fe2000f8e02ff */
[----:B------:R-:W-:Y:S06]  /*1720*/  BRA.U !UP0, `(.L_x_10) ;  /* 0x0000000d086c7547 */ /* 0x000fec000b800000 */
[----:B------:R-:W-:Y:S01]  /*1730*/  MOV R30, RZ ;  /* 0x000000ff001e7202 */ /* 0x000fe20000000f00 */
[----:B------:R-:W-:-:S04]  /*1740*/  UISETP.NE.AND UP0, UPT, UR73, 0x2, UPT ;  /* 0x000000024900788c */ /* 0x000fc8000bf05270 */
[----:B------:R-:W-:-:S05]  /*1750*/  IMAD.HI.U32 R30, R31, UR35, R30 ;  /* 0x000000231f1e7c27 */ /* 0x000fca000f8e001e */
[----:B------:R-:W-:-:S04]  /*1760*/  SHF.R.U32.HI R35, RZ, UR70, R30 ;  /* 0x00000046ff237c19 */ /* 0x000fc8000801161e */
[----:B------:R-:W-:-:S05]  /*1770*/  IADD3 R30, PT, PT, -R35, RZ, RZ ;  /* 0x000000ff231e7210 */ /* 0x000fca0007ffe1ff */
[----:B------:R-:W-:-:S04]  /*1780*/  IMAD R30, R30, UR34, R31 ;  /* 0x000000221e1e7c24 */ /* 0x000fc8000f8e021f */
[----:B------:R-:W-:Y:S01]  /*1790*/  IMAD R33, R30, UR69, R33 ;  /* 0x000000451e217c24 */ /* 0x000fe2000f8e0221 */
[----:B------:R-:W-:Y:S06]  /*17a0*/  BRA.U !UP0, `(.L_x_10) ;  /* 0x0000000d084c7547 */ /* 0x000fec000b800000 */
[----:B------:R-:W-:Y:S01]  /*17b0*/  MOV R31, R35 ;  /* 0x00000023001f7202 */ /* 0x000fe20000000f00 */
[----:B------:R-:W-:Y:S01]  /*17c0*/  IMAD.MOV.U32 R30, RZ, RZ, RZ ;  /* 0x000000ffff1e7224 */ /* 0x000fe200078e00ff */
[----:B------:R-:W-:-:S03]  /*17d0*/  UISETP.NE.AND UP0, UPT, UR73, 0x3, UPT ;  /* 0x000000034900788c */ /* 0x000fc6000bf05270 */
[----:B------:R-:W-:-:S05]  /*17e0*/  IMAD.HI.U32 R30, R35, UR36, R30 ;  /* 0x00000024231e7c27 */ /* 0x000fca000f8e001e */
[----:B------:R-:W-:-:S04]  /*17f0*/  SHF.R.U32.HI R31, RZ, UR37, R30 ;  /* 0x00000025ff1f7c19 */ /* 0x000fc8000801161e */
[----:B------:R-:W-:-:S05]  /*1800*/  IADD3 R30, PT, PT, -R31, RZ, RZ ;  /* 0x000000ff1f1e7210 */ /* 0x000fca0007ffe1ff */
[----:B------:R-:W-:-:S04]  /*1810*/  IMAD R30, R30, UR68, R35 ;  /* 0x000000441e1e7c24 */ /* 0x000fc8000f8e0223 */
[----:B------:R-:W-:Y:S01]  /*1820*/  IMAD R33, R30, UR67, R33 ;  /* 0x000000431e217c24 */ /* 0x000fe2000f8e0221 */
[----:B------:R-:W-:Y:S06]  /*1830*/  BRA.U !UP0, `(.L_x_10) ;  /* 0x0000000d08287547 */ /* 0x000fec000b800000 */
[----:B------:R-:W-:Y:S01]  /*1840*/  HFMA2 R30, -RZ, RZ, 0, 0 ;  /* 0x00000000ff1e7431 */ /* 0x000fe200000001ff */
[----:B------:R-:W-:-:S04]  /*1850*/  UISETP.NE.AND UP0, UPT, UR73, 0x4, UPT ;  /* 0x000000044900788c */ /* 0x000fc8000bf05270 */
[----:B------:R-:W-:-:S05]  /*1860*/  IMAD.HI.U32 R30, R31, UR39, R30 ;  /* 0x000000271f1e7c27 */ /* 0x000fca000f8e001e */
[----:B------:R-:W-:-:S05]  /*1870*/  SHF.R.U32.HI R35, RZ, UR66, R30 ;  /* 0x00000042ff237c19 */ /* 0x000fca000801161e */
[----:B------:R-:W-:-:S04]  /*1880*/  IMAD.MOV R30, RZ, RZ, -R35 ;  /* 0x000000ffff1e7224 */ /* 0x000fc800078e0a23 */
[----:B------:R-:W-:-:S04]  /*1890*/  IMAD R30, R30, UR38, R31 ;  /* 0x000000261e1e7c24 */ /* 0x000fc8000f8e021f */
[----:B------:R-:W-:Y:S01]  /*18a0*/  IMAD R33, R30, UR65, R33 ;  /* 0x000000411e217c24 */ /* 0x000fe2000f8e0221 */
[----:B------:R-:W-:Y:S06]  /*18b0*/  BRA.U !UP0, `(.L_x_10) ;  /* 0x0000000d08087547 */ /* 0x000fec000b800000 */
[----:B------:R-:W-:Y:S01]  /*18c0*/  MOV R30, RZ ;  /* 0x000000ff001e7202 */ /* 0x000fe20000000f00 */
[----:B------:R-:W-:Y:S01]  /*18d0*/  UISETP.NE.AND UP0, UPT, UR73, 0x5, UPT ;  /* 0x000000054900788c */ /* 0x000fe2000bf05270 */
[----:B------:R-:W-:-:S03]  /*18e0*/  MOV R31, R35 ;  /* 0x00000023001f7202 */ /* 0x000fc60000000f00 */
[----:B------:R-:W-:-:S05]  /*18f0*/  IMAD.HI.U32 R30, R35, UR40, R30 ;  /* 0x00000028231e7c27 */ /* 0x000fca000f8e001e */
[----:B------:R-:W-:-:S04]  /*1900*/  SHF.R.U32.HI R31, RZ, UR41, R30 ;  /* 0x00000029ff1f7c19 */ /* 0x000fc8000801161e */
[----:B------:R-:W-:-:S05]  /*1910*/  IADD3 R30, PT, PT, -R31, RZ, RZ ;  /* 0x000000ff1f1e7210 */ /* 0x000fca0007ffe1ff */
[----:B------:R-:W-:-:S04]  /*1920*/  IMAD R30, R30, UR64, R35 ;  /* 0x000000401e1e7c24 */ /* 0x000fc8000f8e0223 */
[----:B------:R-:W-:Y:S01]  /*1930*/  IMAD R33, R30, UR63, R33 ;  /* 0x0000003f1e217c24 */ /* 0x000fe2000f8e0221 */
[----:B------:R-:W-:Y:S06]  /*1940*/  BRA.U !UP0, `(.L_x_10) ;  /* 0x0000000908e47547 */ /* 0x000fec000b800000 */
        /* <DEDUP_REMOVED lines=8> */
[----:B------:R-:W-:Y:S01]  /*19d0*/  MOV R30, RZ ;  /* 0x000000ff001e7202 */ /* 0x000fe20000000f00 */
[----:B------:R-:W-:Y:S01]  /*19e0*/  UISETP.NE.AND UP0, UPT, UR73, 0x7, UPT ;  /* 0x000000074900788c */ /* 0x000fe2000bf05270 */
[----:B------:R-:W-:-:S03]  /*19f0*/  MOV R31, R35 ;  /* 0x00000023001f7202 */ /* 0x000fc60000000f00 */
[----:B------:R-:W-:-:S05]  /*1a00*/  IMAD.HI.U32 R30, R35, UR44, R30 ;  /* 0x0000002c231e7c27 */ /* 0x000fca000f8e001e */
[----:B------:R-:W-:-:S05]  /*1a10*/  SHF.R.U32.HI R31, RZ, UR45, R30 ;  /* 0x0000002dff1f7c19 */ /* 0x000fca000801161e */
[----:B------:R-:W-:-:S04]  /*1a20*/  IMAD.MOV R30, RZ, RZ, -R31 ;  /* 0x000000ffff1e7224 */ /* 0x000fc800078e0a1f */
[----:B------:R-:W-:-:S04]  /*1a30*/  IMAD R30, R30, UR60, R35 ;  /* 0x0000003c1e1e7c24 */ /* 0x000fc8000f8e0223 */
[----:B------:R-:W-:Y:S01]  /*1a40*/  IMAD R33, R30, UR59, R33 ;  /* 0x0000003b1e217c24 */ /* 0x000fe2000f8e0221 */
[----:B------:R-:W-:Y:S06]  /*1a50*/  BRA.U !UP0, `(.L_x_10) ;  /* 0x0000000908a07547 */ /* 0x000fec000b800000 */
[----:B------:R-:W-:Y:S01]  /*1a60*/  HFMA2 R30, -RZ, RZ, 0, 0 ;  /* 0x00000000ff1e7431 */ /* 0x000fe200000001ff */
[----:B------:R-:W-:-:S04]  /*1a70*/  UISETP.NE.AND UP0, UPT, UR73, 0x8, UPT ;  /* 0x000000084900788c */ /* 0x000fc8000bf05270 */
[----:B------:R-:W-:-:S05]  /*1a80*/  IMAD.HI.U32 R30, R31, UR47, R30 ;  /* 0x0000002f1f1e7c27 */ /* 0x000fca000f8e001e */
[----:B------:R-:W-:-:S04]  /*1a90*/  SHF.R.U32.HI R35, RZ, UR58, R30 ;  /* 0x0000003aff237c19 */ /* 0x000fc8000801161e */
[----:B------:R-:W-:-:S05]  /*1aa0*/  IADD3 R30, PT, PT, -R35, RZ, RZ ;  /* 0x000000ff231e7210 */ /* 0x000fca0007ffe1ff */
[----:B------:R-:W-:-:S04]  /*1ab0*/  IMAD R30, R30, UR46, R31 ;  /* 0x0000002e1e1e7c24 */ /* 0x000fc8000f8e021f */
[----:B------:R-:W-:Y:S01]  /*1ac0*/  IMAD R33, R30, UR57, R33 ;  /* 0x000000391e217c24 */ /* 0x000fe2000f8e0221 */
[----:B------:R-:W-:Y:S06]  /*1ad0*/  BRA.U !UP0, `(.L_x_10) ;  /* 0x0000000908807547 */ /* 0x000fec000b800000 */
[----:B------:R-:W0:Y:S01]  /*1ae0*/  LDCU.64 UR48, c[0x0][0x410] ;  /* 0x00008200ff3077ac */ /* 0x000e220008000a00 */
[----:B------:R-:W-:Y:S01]  /*1af0*/  MOV R30, RZ ;  /* 0x000000ff001e7202 */ /* 0x000fe20000000f00 */
[----:B------:R-:W-:Y:S01]  /*1b00*/  IMAD.MOV.U32 R31, RZ, RZ, R35 ;  /* 0x000000ffff1f7224 */ /* 0x000fe200078e0023 */
[----:B------:R-:W-:-:S03]  /*1b10*/  UISETP.NE.AND UP0, UPT, UR73, 0x9, UPT ;  /* 0x000000094900788c */ /* 0x000fc6000bf05270 */
[----:B0-----:R-:W-:-:S05]  /*1b20*/  IMAD.HI.U32 R30, R35, UR48, R30 ;  /* 0x00000030231e7c27 */ /* 0x001fca000f8e001e */
[----:B------:R-:W-:-:S04]  /*1b30*/  SHF.R.U32.HI R31, RZ, UR49, R30 ;  /* 0x00000031ff1f7c19 */ /* 0x000fc8000801161e */
[----:B------:R-:W-:-:S05]  /*1b40*/  IADD3 R30, PT, PT, -R31, RZ, RZ ;  /* 0x000000ff1f1e7210 */ /* 0x000fca0007ffe1ff */
[----:B------:R-:W-:-:S04]  /*1b50*/  IMAD R30, R30, UR56, R35 ;  /* 0x000000381e1e7c24 */ /* 0x000fc8000f8e0223 */
[----:B------:R-:W-:Y:S01]  /*1b60*/  IMAD R33, R30, UR55, R33 ;  /* 0x000000371e217c24 */ /* 0x000fe2000f8e0221 */
[----:B------:R-:W-:Y:S06]  /*1b70*/  BRA.U !UP0, `(.L_x_10) ;  /* 0x0000000908587547 */ /* 0x000fec000b800000 */
[----:B------:R-:W0:Y:S01]  /*1b80*/  LDCU.64 UR48, c[0x0][0x418] ;  /* 0x00008300ff3077ac */ /* 0x000e220008000a00 */
[----:B------:R-:W-:Y:S01]  /*1b90*/  MOV R30, RZ ;  /* 0x000000ff001e7202 */ /* 0x000fe20000000f00 */
[----:B------:R-:W-:-:S04]  /*1ba0*/  UISETP.NE.AND UP0, UPT, UR73, 0xa, UPT ;  /* 0x0000000a4900788c */ /* 0x000fc8000bf05270 */
[----:B0-----:R-:W-:-:S05]  /*1bb0*/  IMAD.HI.U32 R30, R31, UR49, R30 ;  /* 0x000000311f1e7c27 */ /* 0x001fca000f8e001e */
[----:B------:R-:W-:-:S04]  /*1bc0*/  SHF.R.U32.HI R35, RZ, UR54, R30 ;  /* 0x00000036ff237c19 */ /* 0x000fc8000801161e */
[----:B------:R-:W-:-:S05]  /*1bd0*/  IADD3 R30, PT, PT, -R35, RZ, RZ ;  /* 0x000000ff231e7210 */ /* 0x000fca0007ffe1ff */
[----:B------:R-:W-:-:S04]  /*1be0*/  IMAD R30, R30, UR48, R31 ;  /* 0x000000301e1e7c24 */ /* 0x000fc8000f8e021f */
[----:B------:R-:W-:Y:S01]  /*1bf0*/  IMAD R33, R30, UR53, R33 ;  /* 0x000000351e217c24 */ /* 0x000fe2000f8e0221 */
[----:B------:R-:W-:Y:S06]  /*1c00*/  BRA.U !UP0, `(.L_x_10) ;  /* 0x0000000908347547 */ /* 0x000fec000b800000 */
[----:B------:R-:W0:Y:S01]  /*1c10*/  LDCU.64 UR48, c[0x0][0x428] ;  /* 0x00008500ff3077ac */ /* 0x000e220008000a00 */
[----:B------:R-:W-:Y:S01]  /*1c20*/  MOV R31, R35 ;  /* 0x00000023001f7202 */ /* 0x000fe20000000f00 */
[----:B------:R-:W-:Y:S01]  /*1c30*/  IMAD.MOV.U32 R30, RZ, RZ, RZ ;  /* 0x000000ffff1e7224 */ /* 0x000fe200078e00ff */
        /* <DEDUP_REMOVED lines=8> */
[----:B------:R-:W-:Y:S01]  /*1cc0*/  HFMA2 R30, -RZ, RZ, 0, 0 ;  /* 0x00000000ff1e7431 */ /* 0x000fe200000001ff */
[----:B------:R-:W-:-:S04]  /*1cd0*/  UISETP.NE.AND UP0, UPT, UR73, 0xc, UPT ;  /* 0x0000000c4900788c */ /* 0x000fc8000bf05270 */
[----:B0-----:R-:W-:-:S05]  /*1ce0*/  IMAD.HI.U32 R30, R31, UR49, R30 ;  /* 0x000000311f1e7c27 */ /* 0x001fca000f8e001e */
[----:B------:R-:W-:-:S05]  /*1cf0*/  SHF.R.U32.HI R35, RZ, UR50, R30 ;  /* 0x00000032ff237c19 */ /* 0x000fca000801161e */
[----:B------:R-:W-:-:S04]  /*1d00*/  IMAD.MOV R30, RZ, RZ, -R35 ;  /* 0x000000ffff1e7224 */ /* 0x000fc800078e0a23 */
[----:B------:R-:W-:-:S04]  /*1d10*/  IMAD R30, R30, UR48, R31 ;  /* 0x000000301e1e7c24 */ /* 0x000fc8000f8e021f */
[----:B------:R-:W-:Y:S01]  /*1d20*/  IMAD R33, R30, UR4, R33 ;  /* 0x000000041e217c24 */ /* 0x000fe2000f8e0221 */
[----:B------:R-:W-:Y:S06]  /*1d30*/  BRA.U !UP0, `(.L_x_10) ;  /* 0x0000000508e87547 */ /* 0x000fec000b800000 */
[----:B------:R-:W0:Y:S01]  /*1d40*/  LDCU.64 UR48, c[0x0][0x440] ;  /* 0x00008800ff3077ac */ /* 0x000e220008000a00 */
[----:B------:R-:W-:Y:S02]  /*1d50*/  MOV R30, RZ ;  /* 0x000000ff001e7202 */ /* 0x000fe40000000f00 */
[----:B------:R-:W-:Y:S01]  /*1d60*/  MOV R31, R35 ;  /* 0x00000023001f7202 */ /* 0x000fe20000000f00 */
[----:B------:R-:W-:Y:S02]  /*1d70*/  UISETP.NE.AND UP0, UPT, UR73, 0xd, UPT ;  /* 0x0000000d4900788c */ /* 0x000fe4000bf05270 */
[----:B0-----:R-:W-:-:S05]  /*1d80*/  IMAD.HI.U32 R30, R35, UR48, R30 ;  /* 0x00000030231e7c27 */ /* 0x001fca000f8e001e */
[----:B------:R-:W-:-:S04]  /*1d90*/  SHF.R.U32.HI R31, RZ, UR49, R30 ;  /* 0x00000031ff1f7c19 */ /* 0x000fc8000801161e */
[----:B------:R-:W-:-:S05]  /*1da0*/  IADD3 R30, PT, PT, -R31, RZ, RZ ;  /* 0x000000ff1f1e7210 */ /* 0x000fca0007ffe1ff */
[----:B------:R-:W-:-:S04]  /*1db0*/  IMAD R30, R30, UR5, R35 ;  /* 0x000000051e1e7c24 */ /* 0x000fc8000f8e0223 */
[----:B------:R-:W-:Y:S01]  /*1dc0*/  IMAD R33, R30, UR6, R33 ;  /* 0x000000061e217c24 */ /* 0x000fe2000f8e0221 */
[----:B------:R-:W-:Y:S06]  /*1dd0*/  BRA.U !UP0, `(.L_x_10) ;  /* 0x0000000508c07547 */ /* 0x000fec000b800000 */
[----:B------:R-:W0:Y:S01]  /*1de0*/  LDCU.64 UR48, c[0x0][0x448] ;  /* 0x00008900ff3077ac */ /* 0x000e220008000a00 */
        /* <DEDUP_REMOVED lines=13> */
[----:B------:R-:W-:-:S05]  /*1ec0*/  SHF.R.U32.HI R31, RZ, UR49, R30 ;  /* 0x00000031ff1f7c19 */ /* 0x000fca000801161e */
[----:B------:R-:W-:-:S04]  /*1ed0*/  IMAD.MOV R30, RZ, RZ, -R31 ;  /* 0x000000ffff1e7224 */ /* 0x000fc800078e0a1f */
[----:B------:R-:W-:-:S04]  /*1ee0*/  IMAD R30, R30, UR9, R35 ;  /* 0x000000091e1e7c24 */ /* 0x000fc8000f8e0223 */
[----:B------:R-:W-:Y:S01]  /*1ef0*/  IMAD R33, R30, UR10, R33 ;  /* 0x0000000a1e217c24 */ /* 0x000fe2000f8e0221 */
[----:B------:R-:W-:Y:S06]  /*1f00*/  BRA.U !UP0, `(.L_x_10) ;  /* 0x0000000508747547 */ /* 0x000fec000b800000 */
[----:B------:R-:W0:Y:S01]  /*1f10*/  LDCU.64 UR48, c[0x0][0x460] ;  /* 0x00008c00ff3077ac */ /* 0x000e220008000a00 */
[----:B------:R-:W-:Y:S01]  /*1f20*/  HFMA2 R30, -RZ, RZ, 0, 0 ;  /* 0x00000000ff1e7431 */ /* 0x000fe200000001ff */
        /* <DEDUP_REMOVED lines=85> */
[----:B------:R-:W-:-:S04]  /*2480*/  IMAD.MOV.U32 R31, RZ, RZ, R35 ;  /* 0x000000ffff1f7224 */ /* 0x000fc800078e0023 */
[----:B0-----:R-:W-:-:S05]  /*2490*/  IMAD.HI.U32 R30, R35, UR48, R30 ;  /* 0x00000030231e7c27 */ /* 0x001fca000f8e001e */
[----:B------:R-:W-:-:S04]  /*24a0*/  SHF.R.U32.HI R30, RZ, UR49, R30 ;  /* 0x00000031ff1e7c19 */ /* 0x000fc8000801161e */
[----:B------:R-:W-:-:S05]  /*24b0*/  IADD3 R30, PT, PT, -R30, RZ, RZ ;  /* 0x000000ff1e1e7210 */ /* 0x000fca0007ffe1ff */
[----:B------:R-:W-:-:S04]  /*24c0*/  IMAD R30, R30, UR29, R35 ;  /* 0x0000001d1e1e7c24 */ /* 0x000fc8000f8e0223 */
[----:B------:R-:W-:-:S07]  /*24d0*/  IMAD R33, R30, UR30, R33 ;  /* 0x0000001e1e217c24 */ /* 0x000fce000f8e0221 */
.L_x_10:
[----:B------:R-:W-:Y:S01]  /*24e0*/  FFMA.FTZ R47, R47, R25, R24 ;  /* 0x000000192f2f7223 */ /* 0x000fe20000010018 */
[----:B------:R-:W-:-:S03]  /*24f0*/  IADD3 R30, P0, PT, R33, R22, RZ ;  /* 0x00000016211e7210 */ /* 0x000fc60007f1e0ff */
[----:B------:R-:W-:Y:S01]  /*2500*/  FMUL.FTZ R47, R47, 1.4426950216293334961 ;  /* 0x3fb8aa3b2f2f7820 */ /* 0x000fe20000410000 */
[----:B------:R-:W-:-:S05]  /*2510*/  IADD3.X R31, PT, PT, RZ, R23, RZ, P0, !PT ;  /* 0x00000017ff1f7210 */ /* 0x000fca00007fe4ff */
[----:B------:R-:W0:Y:S02]  /*2520*/  MUFU.EX2 R47, R47 ;  /* 0x0000002f002f7308 */ /* 0x000e240000000800 */
[----:B0-----:R-:W-:-:S05]  /*2530*/  F2FP.BF16.F32.PACK_AB R32, RZ, R47 ;  /* 0x0000002fff20723e */ /* 0x001fca00000010ff */
[----:B------:R0:W-:Y:S02]  /*2540*/  STG.E.U16 desc[UR76][R30.64], R32 ;  /* 0x000000201e007986 */ /* 0x0001e4000c10154c */
.L_x_9:
[----:B------:R-:W-:Y:S05]  /*2550*/  BSYNC.RECONVERGENT B0 ;  /* 0x0000000000007941 */ /* 0x000fea0003800200 */
.L_x_8:
[----:B------:R-:W-:Y:S01]  /*2560*/  IADD3 R35, P1, PT, R15, R16, RZ ;  /* 0x000000100f237210 */ /* 0x000fe20007f3e0ff */
[----:B------:R-:W-:Y:S03]  /*2570*/  BSSY.RECONVERGENT B0, `(.L_x_11) ;  /* 0x00000f0000007945 */ /* 0x000fe60003800200 */
[----:B------:R-:W-:Y:S02]  /*2580*/  ISETP.GE.U32.AND P0, PT, R35, R26, PT ;  /* 0x0000001a2300720c */ /* 0x000fe40003f06070 */
[----:B0-----:R-:W-:-:S04]  /*2590*/  IADD3.X R30, PT, PT, RZ, R17, RZ, P1, !PT ;  /* 0x00000011ff1e7210 */ /* 0x001fc80000ffe4ff */
[----:B------:R-:W-:-:S13]  /*25a0*/  ISETP.GE.AND.EX P0, PT, R30, R27, PT, P0 ;  /* 0x0000001b1e00720c */ /* 0x000fda0003f06300 */
[----:B------:R-:W-:Y:S05]  /*25b0*/  @P0 BRA `(.L_x_12) ;  /* 0x0000000c00ac0947 */ /* 0x000fea0003800000 */
[----:B------:R-:W-:Y:S01]  /*25c0*/  MOV R31, R35 ;  /* 0x00000023001f7202 */ /* 0x000fe20000000f00 */
[----:B------:R-:W-:Y:S01]  /*25d0*/  IMAD.MOV.U32 R30, RZ, RZ, RZ ;  /* 0x000000ffff1e7224 */ /* 0x000fe200078e00ff */
[----:B------:R-:W-:-:S03]  /*25e0*/  UISETP.NE.AND UP0, UPT, UR74, URZ, UPT ;  /* 0x000000ff4a00728c */ /* 0x000fc6000bf05270 */
[----:B------:R-:W-:-:S05]  /*25f0*/  IMAD.HI.U32 R30, R35, UR32, R30 ;  /* 0x00000020231e7c27 */ /* 0x000fca000f8e001e */
[----:B------:R-:W-:-:S04]  /*2600*/  SHF.R.U32.HI R31, RZ, UR33, R30 ;  /* 0x00000021ff1f7c19 */ /* 0x000fc8000801161e */
[----:B------:R-:W-:-:S05]  /*2610*/  IADD3 R33, PT, PT, -R31, RZ, RZ ;  /* 0x000000ff1f217210 */ /* 0x000fca0007ffe1ff */
[----:B------:R-:W-:-:S04]  /*2620*/  IMAD R33, R33, UR72, R35 ;  /* 0x0000004821217c24 */ /* 0x000fc8000f8e0223 */
[----:B------:R-:W-:Y:S01]  /*2630*/  IMAD R33, R33, UR71, RZ ;  /* 0x0000004721217c24 */ /* 0x000fe2000f8e02ff */
        /* <DEDUP_REMOVED lines=43> */
[----:B------:R-:W-:Y:S01]  /*28f0*/  MOV R30, RZ ;  /* 0x000000ff001e7202 */ /* 0x000fe20000000f00 */
[----:B------:R-:W-:Y:S01]  /*2900*/  IMAD.MOV.U32 R31, RZ, RZ, R35 ;  /* 0x000000ffff1f7224 */ /* 0x000fe200078e0023 */
        /* <DEDUP_REMOVED lines=169> */
[----:B------:R-:W-:-:S04]  /*33a0*/  IMAD.MOV.U32 R30, RZ, RZ, RZ ;  /* 0x000000ffff1e7224 */ /* 0x000fc800078e00ff */
[----:B0-----:R-:W-:-:S05]  /*33b0*/  IMAD.HI.U32 R30, R35, UR48, R30 ;  /* 0x00000030231e7c27 */ /* 0x001fca000f8e001e */
[----:B------:R-:W-:-:S04]  /*33c0*/  SHF.R.U32.HI R30, RZ, UR49, R30 ;  /* 0x00000031ff1e7c19 */ /* 0x000fc8000801161e */
[----:B------:R-:W-:-:S05]  /*33d0*/  IADD3 R30, PT, PT, -R30, RZ, RZ ;  /* 0x000000ff1e1e7210 */ /* 0x000fca0007ffe1ff */
[----:B------:R-:W-:-:S04]  /*33e0*/  IMAD R30, R30, UR29, R35 ;  /* 0x0000001d1e1e7c24 */ /* 0x000fc8000f8e0223 */
[----:B------:R-:W-:-:S07]  /*33f0*/  IMAD R33, R30, UR30, R33 ;  /* 0x0000001e1e217c24 */ /* 0x000fce000f8e0221 */
.L_x_13:
[----:B------:R-:W-:Y:S01]  /*3400*/  FFMA.FTZ R49, R49, R25, R24 ;  /* 0x0000001931317223 */ /* 0x000fe20000010018 */
[----:B------:R-:W-:-:S03]  /*3410*/  IADD3 R30, P0, PT, R33, R22, RZ ;  /* 0x00000016211e7210 */ /* 0x000fc60007f1e0ff */
[----:B------:R-:W-:Y:S01]  /*3420*/  FMUL.FTZ R49, R49, 1.4426950216293334961 ;  /* 0x3fb8aa3b31317820 */ /* 0x000fe20000410000 */
[----:B------:R-:W-:-:S05]  /*3430*/  IADD3.X R31, PT, PT, RZ, R23, RZ, P0, !PT ;  /* 0x00000017ff1f7210 */ /* 0x000fca00007fe4ff */
[----:B------:R-:W0:Y:S02]  /*3440*/  MUFU.EX2 R49, R49 ;  /* 0x0000003100317308 */ /* 0x000e240000000800 */
[----:B0-----:R-:W-:-:S05]  /*3450*/  F2FP.BF16.F32.PACK_AB R32, RZ, R49 ;  /* 0x00000031ff20723e */ /* 0x001fca00000010ff */
[----:B------:R0:W-:Y:S02]  /*3460*/  STG.E.U16 desc[UR76][R30.64], R32 ;  /* 0x000000201e007986 */ /* 0x0001e4000c10154c */
.L_x_12:
[----:B------:R-:W-:Y:S05]  /*3470*/  BSYNC.RECONVERGENT B0 ;  /* 0x0000000000007941 */ /* 0x000fea0003800200 */
.L_x_11:
[----:B------:R-:W-:Y:S01]  /*3480*/  IADD3 R35, P1, PT, R43, R16, RZ ;  /* 0x000000102b237210 */ /* 0x000fe20007f3e0ff */
[----:B------:R-:W-:Y:S03]  /*3490*/  BSSY.RECONVERGENT B0, `(.L_x_14) ;  /* 0x00000f0000007945 */ /* 0x000fe60003800200 */
[----:B------:R-:W-:Y:S01]  /*34a0*/  ISETP.GE.U32.AND P0, PT, R35, R26, PT ;  /* 0x0000001a2300720c */ /* 0x000fe20003f06070 */
[----:B0-----:R-:W-:-:S05]  /*34b0*/  IMAD.X R30, RZ, RZ, R17, P1 ;  /* 0x000000ffff1e7224 */ /* 0x001fca00008e0611 */
[----:B------:R-:W-:-:S13]  /*34c0*/  ISETP.GE.AND.EX P0, PT, R30, R27, PT, P0 ;  /* 0x0000001b1e00720c */ /* 0x000fda0003f06300 */
[----:B------:R-:W-:Y:S05]  /*34d0*/  @P0 BRA `(.L_x_15) ;  /* 0x0000000c00ac0947 */ /* 0x000fea0003800000 */
[----:B------:R-:W-:Y:S01]  /*34e0*/  HFMA2 R30, -RZ, RZ, 0, 0 ;  /* 0x00000000ff1e7431 */ /* 0x000fe200000001ff */
[----:B------:R-:W-:Y:S01]  /*34f0*/  MOV R31, R35 ;  /* 0x00000023001f7202 */ /* 0x000fe20000000f00 */
[----:B------:R-:W-:-:S03]  /*3500*/  UISETP.NE.AND UP0, UPT, UR74, URZ, UPT ;  /* 0x000000ff4a00728c */ /* 0x000fc6000bf05270 */
[----:B------:R-:W-:-:S05]  /*3510*/  IMAD.HI.U32 R30, R35, UR32, R30 ;  /* 0x00000020231e7c27 */ /* 0x000fca000f8e001e */
[----:B------:R-:W-:-:S04]  /*3520*/  SHF.R.U32.HI R31, RZ, UR33, R30 ;  /* 0x00000021ff1f7c19 */ /* 0x000fc8000801161e */
[----:B------:R-:W-:-:S05]  /*3530*/  IADD3 R33, PT, PT, -R31, RZ, RZ ;  /* 0x000000ff1f217210 */ /* 0x000fca0007ffe1ff */
[----:B------:R-:W-:-:S04]  /*3540*/  IMAD R33, R33, UR72, R35 ;  /* 0x0000004821217c24 */ /* 0x000fc8000f8e0223 */
[----:B------:R-:W-:Y:S01]  /*3550*/  IMAD R33, R33, UR71, RZ ;  /* 0x0000004721217c24 */ /* 0x000fe2000f8e02ff */
        /* <DEDUP_REMOVED lines=10> */
[----:B------:R-:W-:Y:S01]  /*3600*/  MOV R31, R35 ;  /* 0x00000023001f7202 */ /* 0x000fe20000000f00 */
[----:B------:R-:W-:-:S03]  /*3610*/  UISETP.NE.AND UP0, UPT, UR73, 0x3, UPT ;  /* 0x000000034900788c */ /* 0x000fc6000bf05270 */
[----:B------:R-:W-:-:S05]  /*3620*/  IMAD.HI.U32 R30, R35, UR36, R30 ;  /* 0x00000024231e7c27 */ /* 0x000fca000f8e001e */
[----:B------:R-:W-:-:S05]  /*3630*/  SHF.R.U32.HI R31, RZ, UR37, R30 ;  /* 0x00000025ff1f7c19 */ /* 0x000fca000801161e */
[----:B------:R-:W-:-:S04]  /*3640*/  IMAD.MOV R30, RZ, RZ, -R31 ;  /* 0x000000ffff1e7224 */ /* 0x000fc800078e0a1f */
        /* <DEDUP_REMOVED lines=11> */
[----:B------:R-:W-:Y:S02]  /*3700*/  HFMA2 R30, -RZ, RZ, 0, 0 ;  /* 0x00000000ff1e7431 */ /* 0x000fe400000001ff */
[----:B------:R-:W-:Y:S01]  /*3710*/  IMAD.MOV.U32 R31, RZ, RZ, R35 ;  /* 0x000000ffff1f7224 */ /* 0x000fe200078e0023 */
[----:B------:R-:W-:Y:S02]  /*3720*/  UISETP.NE.AND UP0, UPT, UR73, 0x5, UPT ;  /* 0x000000054900788c */ /* 0x000fe4000bf05270 */
        /* <DEDUP_REMOVED lines=185> */
[----:B------:R-:W-:-:S03]  /*42c0*/  MOV R31, R35 ;  /* 0x00000023001f7202 */ /* 0x000fc60000000f00 */
[----:B0-----:R-:W-:-:S05]  /*42d0*/  IMAD.HI.U32 R30, R35, UR48, R30 ;  /* 0x00000030231e7c27 */ /* 0x001fca000f8e001e */
[----:B------:R-:W-:-:S04]  /*42e0*/  SHF.R.U32.HI R30, RZ, UR49, R30 ;  /* 0x00000031ff1e7c19 */ /* 0x000fc8000801161e */
[----:B------:R-:W-:-:S05]  /*42f0*/  IADD3 R30, PT, PT, -R30, RZ, RZ ;  /* 0x000000ff1e1e7210 */ /* 0x000fca0007ffe1ff */
[----:B------:R-:W-:-:S04]  /*4300*/  IMAD R30, R30, UR29, R35 ;  /* 0x0000001d1e1e7c24 */ /* 0x000fc8000f8e0223 */
[----:B------:R-:W-:-:S07]  /*4310*/  IMAD R33, R30, UR30, R33 ;  /* 0x0000001e1e217c24 */ /* 0x000fce000f8e0221 */
.L_x_16:
[----:B------:R-:W-:Y:S01]  /*4320*/  FFMA.FTZ R51, R51, R25, R24 ;  /* 0x0000001933337223 */ /* 0x000fe20000010018 */
[----:B------:R-:W-:-:S03]  /*4330*/  IADD3 R30, P0, PT, R33, R22, RZ ;  /* 0x00000016211e7210 */ /* 0x000fc60007f1e0ff */
[----:B------:R-:W-:Y:S02]  /*4340*/  FMUL.FTZ R51, R51, 1.4426950216293334961 ;  /* 0x3fb8aa3b33337820 */ /* 0x000fe40000410000 */
[----:B------:R-:W-:-:S04]  /*4350*/  IMAD.X R31, RZ, RZ, R23, P0 ;  /* 0x000000ffff1f7224 */ /* 0x000fc800000e0617 */
[----:B------:R-:W0:Y:S02]  /*4360*/  MUFU.EX2 R51, R51 ;  /* 0x0000003300337308 */ /* 0x000e240000000800 */
[----:B0-----:R-:W-:-:S05]  /*4370*/  F2FP.BF16.F32.PACK_AB R32, RZ, R51 ;  /* 0x00000033ff20723e */ /* 0x001fca00000010ff */
[----:B------:R0:W-:Y:S02]  /*4380*/  STG.E.U16 desc[UR76][R30.64], R32 ;  /* 0x000000201e007986 */ /* 0x0001e4000c10154c */
.L_x_15:
[----:B------:R-:W-:Y:S05]  /*4390*/  BSYNC.RECONVERGENT B0 ;  /* 0x0000000000007941 */ /* 0x000fea0003800200 */
.L_x_14:
[----:B------:R-:W-:-:S04]  /*43a0*/  IADD3 R35, P1, PT, R45, R16, RZ ;  /* 0x000000102d237210 */ /* 0x000fc80007f3e0ff */
[----:B------:R-:W-:Y:S02]  /*43b0*/  ISETP.GE.U32.AND P0, PT, R35, R26, PT ;  /* 0x0000001a2300720c */ /* 0x000fe40003f06070 */
[----:B0-----:R-:W-:-:S04]  /*43c0*/  IADD3.X R30, PT, PT, RZ, R17, RZ, P1, !PT ;  /* 0x00000011ff1e7210 */ /* 0x001fc80000ffe4ff */
[----:B------:R-:W-:-:S13]  /*43d0*/  ISETP.GE.AND.EX P0, PT, R30, R27, PT, P0 ;  /* 0x0000001b1e00720c */ /* 0x000fda0003f06300 */
[----:B------:R-:W-:Y:S05]  /*43e0*/  @P0 BRA `(.L_x_7) ;  /* 0x0000000c00ac0947 */ /* 0x000fea0003800000 */
[----:B------:R-:W-:Y:S01]  /*43f0*/  MOV R30, RZ ;  /* 0x000000ff001e7202 */ /* 0x000fe20000000f00 */
[----:B------:R-:W-:Y:S01]  /*4400*/  UISETP.NE.AND UP0, UPT, UR74, URZ, UPT ;  /* 0x000000ff4a00728c */ /* 0x000fe2000bf05270 */
[----:B------:R-:W-:-:S03]  /*4410*/  MOV R31, R35 ;  /* 0x00000023001f7202 */ /* 0x000fc60000000f00 */
[----:B------:R-:W-:-:S05]  /*4420*/  IMAD.HI.U32 R30, R35, UR32, R30 ;  /* 0x00000020231e7c27 */ /* 0x000fca000f8e001e */
[----:B------:R-:W-:-:S05]  /*4430*/  SHF.R.U32.HI R31, RZ, UR33, R30 ;  /* 0x00000021ff1f7c19 */ /* 0x000fca000801161e */
[----:B------:R-:W-:-:S04]  /*4440*/  IMAD.MOV R33, RZ, RZ, -R31 ;  /* 0x000000ffff217224 */ /* 0x000fc800078e0a1f */
[----:B------:R-:W-:-:S04]  /*4450*/  IMAD R33, R33, UR72, R35 ;  /* 0x0000004821217c24 */ /* 0x000fc8000f8e0223 */
[----:B------:R-:W-:Y:S01]  /*4460*/  IMAD R33, R33, UR71, RZ ;  /* 0x0000004721217c24 */ /* 0x000fe2000f8e02ff */
        /* <DEDUP_REMOVED lines=214> */
[----:B------:R-:W-:-:S03]  /*51d0*/  MOV R31, R35 ;  /* 0x00000023001f7202 */ /* 0x000fc60000000f00 */
[----:B0-----:R-:W-:-:S05]  /*51e0*/  IMAD.HI.U32 R30, R35, UR48, R30 ;  /* 0x00000030231e7c27 */ /* 0x001fca000f8e001e */
[----:B------:R-:W-:-:S05]  /*51f0*/  SHF.R.U32.HI R30, RZ, UR49, R30 ;  /* 0x00000031ff1e7c19 */ /* 0x000fca000801161e */
[----:B------:R-:W-:-:S04]  /*5200*/  IMAD.MOV R30, RZ, RZ, -R30 ;  /* 0x000000ffff1e7224 */ /* 0x000fc800078e0a1e */
[----:B------:R-:W-:-:S04]  /*5210*/  IMAD R30, R30, UR29, R35 ;  /* 0x0000001d1e1e7c24 */ /* 0x000fc8000f8e0223 */
[----:B------:R-:W-:-:S07]  /*5220*/  IMAD R33, R30, UR30, R33 ;  /* 0x0000001e1e217c24 */ /* 0x000fce000f8e0221 */
.L_x_17:
[----:B------:R-:W-:Y:S01]  /*5230*/  FFMA.FTZ R53, R53, R25, R24 ;  /* 0x0000001935357223 */ /* 0x000fe20000010018 */
[----:B------:R-:W-:-:S03]  /*5240*/  IADD3 R30, P0, PT, R33, R22, RZ ;  /* 0x00000016211e7210 */ /* 0x000fc60007f1e0ff */
[----:B------:R-:W-:Y:S01]  /*5250*/  FMUL.FTZ R53, R53, 1.4426950216293334961 ;  /* 0x3fb8aa3b35357820 */ /* 0x000fe20000410000 */
[----:B------:R-:W-:-:S05]  /*5260*/  IADD3.X R31, PT, PT, RZ, R23, RZ, P0, !PT ;  /* 0x00000017ff1f7210 */ /* 0x000fca00007fe4ff */
[----:B------:R-:W0:Y:S02]  /*5270*/  MUFU.EX2 R53, R53 ;  /* 0x0000003500357308 */ /* 0x000e240000000800 */
[----:B0-----:R-:W-:-:S05]  /*5280*/  F2FP.BF16.F32.PACK_AB R32, RZ, R53 ;  /* 0x00000035ff20723e */ /* 0x001fca00000010ff */
[----:B------:R0:W-:Y:S02]  /*5290*/  STG.E.U16 desc[UR76][R30.64], R32 ;  /* 0x000000201e007986 */ /* 0x0001e4000c10154c */
.L_x_7:
[----:B------:R-:W-:Y:S05]  /*52a0*/  WARPSYNC.ALL ;  /* 0x0000000000007948 */ /* 0x000fea0003800000 */
[----:B------:R-:W2:Y:S01]  /*52b0*/  LDCU UR48, c[0x0][0x360] ;  /* 0x00006c00ff3077ac */ /* 0x000ea20008000800 */
[----:B01----:R-:W2:Y:S08]  /*52c0*/  LDC R31, c[0x0][0x370] ;  /* 0x0000dc00ff1f7b82 */ /* 0x003eb00000000800 */
[----:B------:R-:W-:Y:S01]  /*52d0*/  BAR.SYNC.DEFER_BLOCKING 0x0 ;  /* 0x0000000000007b1d */ /* 0x000fe20000010000 */
[----:B--2---:R-:W-:-:S05]  /*52e0*/  IMAD R31, R31, UR48, RZ ;  /* 0x000000301f1f7c24 */ /* 0x004fca000f8e02ff */
[----:B------:R-:W-:-:S04]  /*52f0*/  LEA R16, P0, R31, R16, 0x2 ;  /* 0x000000101f107211 */ /* 0x000fc800078010ff */
[----:B------:R-:W-:Y:S02]  /*5300*/  IADD3.X R17, PT, PT, RZ, R17, RZ, P0, !PT ;  /* 0x00000011ff117210 */ /* 0x000fe400007fe4ff */
[----:B------:R-:W-:-:S04]  /*5310*/  ISETP.GE.U32.AND P0, PT, R16, R20, PT ;  /* 0x000000141000720c */ /* 0x000fc80003f06070 */
[----:B------:R-:W-:-:S13]  /*5320*/  ISETP.GE.AND.EX P0, PT, R17, R40, PT, P0 ;  /* 0x000000281100720c */ /* 0x000fda0003f06300 */
[----:B------:R-:W-:Y:S05]  /*5330*/  @!P0 BRA `(.L_x_18) ;  /* 0xffffffb800488947 */ /* 0x000fea000383ffff */
[----:B------:R-:W-:Y:S05]  /*5340*/  EXIT ;  /* 0x000000000000794d */ /* 0x000fea0003800000 */
        .weak           $__internal_0_$__cuda_sm20_div_s64
        .type           $__internal_0_$__cuda_sm20_div_s64,@function
        .size           $__internal_0_$__cuda_sm20_div_s64,(.L_x_363 - $__internal_0_$__cuda_sm20_div_s64)
$__internal_0_$__cuda_sm20_div_s64:
[----:B------:R-:W-:Y:S01]  /*5350*/  MOV R26, R25 ;  /* 0x00000019001a7202 */ /* 0x000fe20000000f00 */
[----:B------:R-:W-:-:S05]  /*5360*/  IMAD.MOV.U32 R27, RZ, RZ, RZ ;  /* 0x000000ffff1b7224 */ /* 0x000fca00078e00ff */
[----:B------:R-:W0:Y:S08]  /*5370*/  I2F.U64.RP R26, R26 ;  /* 0x0000001a001a7312 */ /* 0x000e300000309000 */
[----:B0-----:R0:W1:Y:S02]  /*5380*/  MUFU.RCP R20, R26 ;  /* 0x0000001a00147308 */ /* 0x0010640000001000 */
[----:B0-----:R-:W-:-:S04]  /*5390*/  IADD3 R26, P4, PT, RZ, -UR4, RZ ;  /* 0x80000004ff1a7c10 */ /* 0x001fc8000ff9e0ff */
[----:B------:R-:W-:Y:S02]  /*53a0*/  IADD3.X R32, PT, PT, RZ, ~UR5, RZ, P4, !PT ;  /* 0x80000005ff207c10 */ /* 0x000fe4000a7fe4ff */
[----:B-1----:R-:W-:-:S06]  /*53b0*/  IADD3 R20, PT, PT, R20, 0x1ffffffe, RZ ;  /* 0x1ffffffe14147810 */ /* 0x002fcc0007ffe0ff */
[----:B------:R-:W0:Y:S02]  /*53c0*/  F2I.U64.TRUNC R20, R20 ;  /* 0x0000001400147311 */ /* 0x000e24000020d800 */
[----:B0-----:R-:W-:-:S04]  /*53d0*/  IMAD.WIDE.U32 R22, R20, R25, RZ ;  /* 0x0000001914167225 */ /* 0x001fc800078e00ff */
[----:B------:R-:W-:Y:S01]  /*53e0*/  IMAD R23, R21, R25, R23 ;  /* 0x0000001915177224 */ /* 0x000fe200078e0217 */
[----:B------:R-:W-:-:S04]  /*53f0*/  IADD3 R29, P0, PT, RZ, -R22, RZ ;  /* 0x80000016ff1d7210 */ /* 0x000fc80007f1e0ff */
[----:B------:R-:W-:Y:S01]  /*5400*/  IADD3.X R31, PT, PT, RZ, ~R23, RZ, P0, !PT ;  /* 0x80000017ff1f7210 */ /* 0x000fe200007fe4ff */
[----:B------:R-:W-:Y:S01]  /*5410*/  IMAD.HI.U32 R22, R20, R29, RZ ;  /* 0x0000001d14167227 */ /* 0x000fe200078e00ff */
[----:B------:R-:W-:-:S03]  /*5420*/  MOV R23, R20 ;  /* 0x0000001400177202 */ /* 0x000fc60000000f00 */
[-C--:B------:R-:W-:Y:S02]  /*5430*/  IMAD R27, R21, R31.reuse, RZ ;  /* 0x0000001f151b7224 */ /* 0x080fe400078e02ff */
[----:B------:R-:W-:-:S04]  /*5440*/  IMAD.WIDE.U32 R22, P0, R20, R31, R22 ;  /* 0x0000001f14167225 */ /* 0x000fc80007800016 */
[----:B------:R-:W-:-:S04]  /*5450*/  IMAD.HI.U32 R31, R21, R31, RZ ;  /* 0x0000001f151f7227 */ /* 0x000fc800078e00ff */
[----:B------:R-:W-:-:S05]  /*5460*/  IMAD.HI.U32 R22, P1, R21, R29, R22 ;  /* 0x0000001d15167227 */ /* 0x000fca0007820016 */
[----:B------:R-:W-:Y:S01]  /*5470*/  IADD3 R23, P2, PT, R27, R22, RZ ;  /* 0x000000161b177210 */ /* 0x000fe20007f5e0ff */
[----:B------:R-:W-:-:S04]  /*5480*/  IMAD.X R22, R31, 0x1, R21, P0 ;  /* 0x000000011f167824 */ /* 0x000fc800000e0615 */
[-C--:B------:R-:W-:Y:S01]  /*5490*/  IMAD.WIDE.U32 R20, R23, R25.reuse, RZ ;  /* 0x0000001917147225 */ /* 0x080fe200078e00ff */
[----:B------:R-:W-:Y:S02]  /*54a0*/  IADD3.X R27, PT, PT, RZ, RZ, R22, P2, P1 ;  /* 0x000000ffff1b7210 */ /* 0x000fe400017e2416 */
[----:B------:R-:W-:Y:S02]  /*54b0*/  ISETP.LE.AND P1, PT, RZ, UR5, PT ;  /* 0x00000005ff007c0c */ /* 0x000fe4000bf23270 */
[----:B------:R-:W-:Y:S01]  /*54c0*/  IADD3 R29, P0, PT, RZ, -R20, RZ ;  /* 0x80000014ff1d7210 */ /* 0x000fe20007f1e0ff */
[----:B------:R-:W-:Y:S01]  /*54d0*/  IMAD R20, R27, R25, R21 ;  /* 0x000000191b147224 */ /* 0x000fe200078e0215 */
[----:B------:R-:W-:Y:S01]  /*54e0*/  SEL R26, R26, UR4, !P1 ;  /* 0x000000041a1a7c07 */ /* 0x000fe2000c800000 */
[----:B------:R-:W-:Y:S01]  /*54f0*/  IMAD.MOV.U32 R21, RZ, RZ, RZ ;  /* 0x000000ffff157224 */ /* 0x000fe200078e00ff */
[----:B------:R-:W-:Y:S01]  /*5500*/  SEL R32, R32, UR5, !P1 ;  /* 0x0000000520207c07 */ /* 0x000fe2000c800000 */
[----:B------:R-:W-:Y:S01]  /*5510*/  IMAD.HI.U32 R22, R23, R29, RZ ;  /* 0x0000001d17167227 */ /* 0x000fe200078e00ff */
[----:B------:R-:W-:-:S05]  /*5520*/  IADD3.X R20, PT, PT, RZ, ~R20, RZ, P0, !PT ;  /* 0x80000014ff147210 */ /* 0x000fca00007fe4ff */
[----:B------:R-:W-:-:S04]  /*5530*/  IMAD.WIDE.U32 R22, P0, R23, R20, R22 ;  /* 0x0000001417167225 */ /* 0x000fc80007800016 */
[----:B------:R-:W-:-:S04]  /*5540*/  IMAD.HI.U32 R23, P2, R27, R29, R22 ;  /* 0x0000001d1b177227 */ /* 0x000fc80007840016 */
[----:B------:R-:W-:Y:S02]  /*5550*/  HFMA2 R29, -RZ, RZ, 0, 0 ;  /* 0x00000000ff1d7431 */ /* 0x000fe400000001ff */
[CC--:B------:R-:W-:Y:S02]  /*5560*/  IMAD R22, R27.reuse, R20.reuse, RZ ;  /* 0x000000141b167224 */ /* 0x0c0fe400078e02ff */
[----:B------:R-:W-:-:S03]  /*5570*/  IMAD.HI.U32 R20, R27, R20, RZ ;  /* 0x000000141b147227 */ /* 0x000fc600078e00ff */
[----:B------:R-:W-:Y:S02]  /*5580*/  IADD3 R23, P3, PT, R22, R23, RZ ;  /* 0x0000001716177210 */ /* 0x000fe40007f7e0ff */
[----:B------:R-:W-:-:S03]  /*5590*/  IADD3.X R27, PT, PT, R20, R27, RZ, P0, !PT ;  /* 0x0000001b141b7210 */ /* 0x000fc600007fe4ff */
[----:B------:R-:W-:Y:S01]  /*55a0*/  IMAD.HI.U32 R20, R23, R26, RZ ;  /* 0x0000001a17147227 */ /* 0x000fe200078e00ff */
[----:B------:R-:W-:-:S03]  /*55b0*/  IADD3.X R27, PT, PT, RZ, RZ, R27, P3, P2 ;  /* 0x000000ffff1b7210 */ /* 0x000fc60001fe441b */
[----:B------:R-:W-:-:S04]  /*55c0*/  IMAD.WIDE.U32 R20, R23, R32, R20 ;  /* 0x0000002017147225 */ /* 0x000fc800078e0014 */
[C---:B------:R-:W-:Y:S02]  /*55d0*/  IMAD R23, R27.reuse, R32, RZ ;  /* 0x000000201b177224 */ /* 0x040fe400078e02ff */
[----:B------:R-:W-:-:S04]  /*55e0*/  IMAD.HI.U32 R20, P0, R27, R26, R20 ;  /* 0x0000001a1b147227 */ /* 0x000fc80007800014 */
[----:B------:R-:W-:Y:S01]  /*55f0*/  IMAD.HI.U32 R27, R27, R32, RZ ;  /* 0x000000201b1b7227 */ /* 0x000fe200078e00ff */
[----:B------:R-:W-:-:S04]  /*5600*/  IADD3 R22, P2, PT, R23, R20, RZ ;  /* 0x0000001417167210 */ /* 0x000fc80007f5e0ff */
[----:B------:R-:W-:-:S04]  /*5610*/  IADD3.X R20, PT, PT, R27, RZ, RZ, P0, !PT ;  /* 0x000000ff1b147210 */ /* 0x000fc800007fe4ff */
[----:B------:R-:W-:Y:S01]  /*5620*/  IADD3.X R23, PT, PT, RZ, R20, RZ, P2, !PT ;  /* 0x00000014ff177210 */ /* 0x000fe200017fe4ff */
[----:B------:R-:W-:-:S04]  /*5630*/  IMAD.WIDE.U32 R20, R22, R25, RZ ;  /* 0x0000001916147225 */ /* 0x000fc800078e00ff */
[----:B------:R-:W-:Y:S01]  /*5640*/  IMAD R21, R23, R25, R21 ;  /* 0x0000001917157224 */ /* 0x000fe200078e0215 */
[----:B------:R-:W-:-:S04]  /*5650*/  IADD3 R20, P0, PT, -R20, R26, RZ ;  /* 0x0000001a14147210 */ /* 0x000fc80007f1e1ff */
[----:B------:R-:W-:Y:S02]  /*5660*/  IADD3.X R32, PT, PT, ~R21, R32, RZ, P0, !PT ;  /* 0x0000002015207210 */ /* 0x000fe400007fe5ff */
[----:B------:R-:W-:Y:S02]  /*5670*/  ISETP.GE.U32.AND P0, PT, R20, R25, PT ;  /* 0x000000191400720c */ /* 0x000fe40003f06070 */
[----:B------:R-:W-:Y:S02]  /*5680*/  IADD3 R26, P2, PT, -R25, R20, RZ ;  /* 0x00000014191a7210 */ /* 0x000fe40007f5e1ff */
[----:B------:R-:W-:Y:S02]  /*5690*/  ISETP.GE.U32.AND.EX P0, PT, R32, RZ, PT, P0 ;  /* 0x000000ff2000720c */ /* 0x000fe40003f06100 */
[----:B------:R-:W-:Y:S02]  /*56a0*/  IADD3 R21, P3, PT, R22, 0x1, RZ ;  /* 0x0000000116157810 */ /* 0x000fe40007f7e0ff */
[----:B------:R-:W-:-:S02]  /*56b0*/  IADD3.X R27, PT, PT, R32, -0x1, RZ, P2, !PT ;  /* 0xffffffff201b7810 */ /* 0x000fc400017fe4ff */
[----:B------:R-:W-:Y:S01]  /*56c0*/  SEL R26, R26, R20, P0 ;  /* 0x000000141a1a7207 */ /* 0x000fe20000000000 */
[----:B------:R-:W-:Y:S01]  /*56d0*/  IMAD.X R20, RZ, RZ, R23, P3 ;  /* 0x000000ffff147224 */ /* 0x000fe200018e0617 */
[----:B------:R-:W-:Y:S02]  /*56e0*/  SEL R27, R27, R32, P0 ;  /* 0x000000201b1b7207 */ /* 0x000fe40000000000 */
[----:B------:R-:W-:Y:S02]  /*56f0*/  SEL R21, R21, R22, P0 ;  /* 0x0000001615157207 */ /* 0x000fe40000000000 */
[----:B------:R-:W-:Y:S02]  /*5700*/  ISETP.GE.U32.AND P2, PT, R26, R25, PT ;  /* 0x000000191a00720c */ /* 0x000fe40003f46070 */
[----:B------:R-:W-:Y:S02]  /*5710*/  SEL R20, R20, R23, P0 ;  /* 0x0000001714147207 */ /* 0x000fe40000000000 */
[----:B------:R-:W-:-:S02]  /*5720*/  IADD3 R22, P3, PT, R21, 0x1, RZ ;  /* 0x0000000115167810 */ /* 0x000fc40007f7e0ff */
[----:B------:R-:W-:Y:S02]  /*5730*/  ISETP.GE.U32.AND.EX P0, PT, R27, RZ, PT, P2 ;  /* 0x000000ff1b00720c */ /* 0x000fe40003f06120 */
[-C--:B------:R-:W-:Y:S02]  /*5740*/  IADD3.X R23, PT, PT, RZ, R20.reuse, RZ, P3, !PT ;  /* 0x00000014ff177210 */ /* 0x080fe40001ffe4ff */
[----:B------:R-:W-:Y:S02]  /*5750*/  SEL R22, R22, R21, P0 ;  /* 0x0000001516167207 */ /* 0x000fe40000000000 */
[----:B------:R-:W-:Y:S02]  /*5760*/  SEL R23, R23, R20, P0 ;  /* 0x0000001417177207 */ /* 0x000fe40000000000 */
[----:B------:R-:W-:Y:S02]  /*5770*/  IADD3 R21, P2, PT, RZ, -R22, RZ ;  /* 0x80000016ff157210 */ /* 0x000fe40007f5e0ff */
[----:B------:R-:W-:-:S02]  /*5780*/  ISETP.NE.U32.AND P0, PT, R25, RZ, PT ;  /* 0x000000ff1900720c */ /* 0x000fc40003f05070 */
[-C--:B------:R-:W-:Y:S02]  /*5790*/  IADD3.X R20, PT, PT, RZ, ~R23.reuse, RZ, P2, !PT ;  /* 0x80000017ff147210 */ /* 0x080fe400017fe4ff */
[----:B------:R-:W-:Y:S02]  /*57a0*/  ISETP.NE.AND.EX P0, PT, RZ, RZ, PT, P0 ;  /* 0x000000ffff00720c */ /* 0x000fe40003f05300 */
[----:B------:R-:W-:Y:S02]  /*57b0*/  SEL R22, R21, R22, !P1 ;  /* 0x0000001615167207 */ /* 0x000fe40004800000 */
[----:B------:R-:W-:Y:S02]  /*57c0*/  SEL R23, R20, R23, !P1 ;  /* 0x0000001714177207 */ /* 0x000fe40004800000 */
[----:B------:R-:W-:Y:S02]  /*57d0*/  SEL R22, R22, 0xffffffff, P0 ;  /* 0xffffffff16167807 */ /* 0x000fe40000000000 */
[----:B------:R-:W-:Y:S01]  /*57e0*/  SEL R23, R23, 0xffffffff, P0 ;  /* 0xffffffff17177807 */ /* 0x000fe20000000000 */
[----:B------:R-:W-:Y:S06]  /*57f0*/  RET.REL.NODEC R28 `(_ZN2at6native63_GLOBAL__N__11d61d08_30_DistributionLogNormalKernel_cu_e7567be543distribution_elementwise_grid_stride_kernelIfLi4EZNS0_9templates4cuda20normal_and_transformIN3c108BFloat16EfPNS_17CUDAGeneratorImplEZZZNS4_17log_normal_kernelIS9_EEvRNS_18TensorIteratorBaseEddT_ENKUlvE_clEvENKUlvE2_clEvEUlfE_EEvSC_T1_T2_EUlP24curandStatePhilox4_32_10E0_ZNS1_27distribution_nullary_kernelIS7_f6float4S9_SL_SG_EEvSC_SI_RKT3_T4_EUlifE0_EEvlNS_15PhiloxCudaStateESH_SI_) ;  /* 0xffffffa81c007950 */ /* 0x000fec0003c3ffff */
.L_x_19:
[----:B------:R-:W-:-:S00]  /*5800*/  BRA `(.L_x_19) ;  /* 0xfffffffc00fc7947 */ /* 0x000fc0000383ffff */
[----:B------:R-:W-:-:S00]  /*5810*/  NOP ;  /* 0x0000000000007918 */ /* 0x000fc00000000000 */
        /* <DEDUP_REMOVED lines=14> */
.L_x_363:


//--------------------- .text._ZN2at6native63_GLOBAL__N__11d61d08_30_DistributionLogNormalKernel_cu_e7567be543distribution_elementwise_grid_stride_kernelIfLi4EZNS0_9templates4cuda20normal_and_transformIN3c108BFloat16EfPNS_17CUDAGeneratorImplEZZZNS4_17log_normal_kernelIS9_EEvRNS_18TensorIteratorBaseEddT_ENKUlvE_clEvENKUlvE2_clEvEUlfE_EEvSC_T1_T2_EUlP24curandStatePhilox4_32_10E0_ZNS1_27distribution_nullary_kernelIS7_f6float4S9_SL_SG_EEvSC_SI_RKT3_T4_EUlifE_EEvlNS_15PhiloxCudaStateESH_SI_ --------------------------
	.section	.text._ZN2at6native63_GLOBAL__N__11d61d08_30_DistributionLogNormalKernel_cu_e7567be543distribution_elementwise_grid_stride_kernelIfLi4EZNS0_9templates4cuda20normal_and_transformIN3c108BFloat16EfPNS_17CUDAGeneratorImplEZZZNS4_17log_normal_kernelIS9_EEvRNS_18TensorIteratorBaseEddT_ENKUlvE_clEvENKUlvE2_clEvEUlfE_EEvSC_T1_T2_EUlP24curandStatePhilox4_32_10E0_ZNS1_27distribution_nullary_kernelIS7_f6float4S9_SL_SG_EEvSC_SI_RKT3_T4_EUlifE_EEvlNS_15PhiloxCudaStateESH_SI_,"ax",@progbits
	.align	128
.text._ZN2at6native63_GLOBAL__N__11d61d08_30_DistributionLogNormalKernel_cu_e7567be543distribution_elementwise_grid_stride_kernelIfLi4EZNS0_9templates4cuda20normal_and_transformIN3c108BFloat16EfPNS_17CUDAGeneratorImplEZZZNS4_17log_normal_kernelIS9_EEvRNS_18TensorIteratorBaseEddT_ENKUlvE_clEvENKUlvE2_clEvEUlfE_EEvSC_T1_T2_EUlP24curandStatePhilox4_32_10E0_ZNS1_27distribution_nullary_kernelIS7_f6float4S9_SL_SG_EEvSC_SI_RKT3_T4_EUlifE_EEvlNS_15PhiloxCudaStateESH_SI_:
        .type           _ZN2at6native63_GLOBAL__N__11d61d08_30_DistributionLogNormalKernel_cu_e7567be543distribution_elementwise_grid_stride_kernelIfLi4EZNS0_9templates4cuda20normal_and_transformIN3c108BFloat16EfPNS_17CUDAGeneratorImplEZZZNS4_17log_normal_kernelIS9_EEvRNS_18TensorIteratorBaseEddT_ENKUlvE_clEvENKUlvE2_clEvEUlfE_EEvSC_T1_T2_EUlP24curandStatePhilox4_32_10E0_ZNS1_27distribution_nullary_kernelIS7_f6float4S9_SL_SG_EEvSC_SI_RKT3_T4_EUlifE_EEvlNS_15PhiloxCudaStateESH_SI_,@function
        .size           _ZN2at6native63_GLOBAL__N__11d61d08_30_DistributionLogNormalKernel_cu_e7567be543distribution_elementwise_grid_stride_kernelIfLi4EZNS0_9templates4cuda20normal_and_transformIN3c108BFloat16EfPNS_17CUDAGeneratorImplEZZZNS4_17log_normal_kernelIS9_EEvRNS_18TensorIteratorBaseEddT_ENKUlvE_clEvENKUlvE2_clEvEUlfE_EEvSC_T1_T2_EUlP24curandStatePhilox4_32_10E0_ZNS1_27distribution_nullary_kernelIS7_f6float4S9_SL_SG_EEvSC_SI_RKT3_T4_EUlifE_EEvlNS_15PhiloxCudaStateESH_SI_,(.L_x_365 - _ZN2at6native63_GLOBAL__N__11d61d08_30_DistributionLogNormalKernel_cu_e7567be543distribution_elementwise_grid_stride_kernelIfLi4EZNS0_9templates4cuda20normal_and_transformIN3c108BFloat16EfPNS_17CUDAGeneratorImplEZZZNS4_17log_normal_kernelIS9_EEvRNS_18TensorIteratorBaseEddT_ENKUlvE_clEvENKUlvE2_clEvEUlfE_EEvSC_T1_T2_EUlP24curandStatePhilox4_32_10E0_ZNS1_27distribution_nullary_kernelIS7_f6float4S9_SL_SG_EEvSC_SI_RKT3_T4_EUlifE_EEvlNS_15PhiloxCudaStateESH_SI_)
        .other          _ZN2at6native63_GLOBAL__N__11d61d08_30_DistributionLogNormalKernel_cu_e7567be543distribution_elementwise_grid_stride_kernelIfLi4EZNS0_9templates4cuda20normal_and_transformIN3c108BFloat16EfPNS_17CUDAGeneratorImplEZZZNS4_17log_normal_kernelIS9_EEvRNS_18TensorIteratorBaseEddT_ENKUlvE_clEvENKUlvE2_clEvEUlfE_EEvSC_T1_T2_EUlP24curandStatePhilox4_32_10E0_ZNS1_27distribution_nullary_kernelIS7_f6float4S9_SL_SG_EEvSC_SI_RKT3_T4_EUlifE_EEvlNS_15PhiloxCudaStateESH_SI_,@"STO_CUDA_ENTRY STV_DEFAULT"
_ZN2at6native63_GLOBAL__N__11d61d08_30_DistributionLogNormalKernel_cu_e7567be543distribution_elementwise_grid_stride_kernelIfLi4EZNS0_9templates4cuda20normal_and_transformIN3c108BFloat16EfPNS_17CUDAGeneratorImplEZZZNS4_17log_normal_kernelIS9_EEvRNS_18TensorIteratorBaseEddT_ENKUlvE_clEvENKUlvE2_clEvEUlfE_EEvSC_T1_T2_EUlP24curandStatePhilox4_32_10E0_ZNS1_27distribution_nullary_kernelIS7_f6float4S9_SL_SG_EEvSC_SI_RKT3_T4_EUlifE_EEvlNS_15PhiloxCudaStateESH_SI_:
        /* <DEDUP_REMOVED lines=8> */
[----:B-1----:R-:W-:Y:S01]  /*0080*/  @P0 IMAD.MOV.U32 R2, RZ, RZ, R46 ;  /* 0x000000ffff020224 */ /* 0x002fe200078e002e */
[----:B------:R-:W1:Y:S01]  /*0090*/  @P0 LDC R5, c[0x0][0x398] ;  /* 0x0000e600ff050b82 */ /* 0x000e620000000800 */
[----:B---3--:R-:W-:-:S06]  /*00a0*/  @P0 IMAD.MOV.U32 R3, RZ, RZ, R47 ;  /* 0x000000ffff030224 */ /* 0x008fcc00078e002f */
[----:B--2---:R-:W1:Y:S01]  /*00b0*/  @P0 LDG.E.64 R2, desc[UR6][R2.64] ;  /* 0x0000000602020981 */ /* 0x004e62000c1e1b00 */
[----:B0-----:R-:W-:Y:S01]  /*00c0*/  MOV R20, UR4 ;  /* 0x0000000400147c02 */ /* 0x001fe20008000f00 */
[----:B------:R-:W-:-:S06]  /*00d0*/  IMAD.U32 R21, RZ, RZ, UR5 ;  /* 0x00000005ff157e24 */ /* 0x000fcc000f8e00ff */
[----:B------:R-:W2:Y:S01]  /*00e0*/  @P0 LDG.E.64 R20, desc[UR6][R20.64] ;  /* 0x0000000614140981 */ /* 0x000ea2000c1e1b00 */
[----:B------:R-:W0:Y:S01]  /*00f0*/  S2UR UR4, SR_CTAID.X ;  /* 0x00000000000479c3 */ /* 0x000e220000002500 */
[----:B------:R-:W-:Y:S01]  /*0100*/  HFMA2 R25, -RZ, RZ, 0, 0 ;  /* 0x00000000ff197431 */ /* 0x000fe200000001ff */
[----:B------:R-:W0:Y:S06]  /*0110*/  S2R R24, SR_TID.X ;  /* 0x0000000000187919 */ /* 0x000e2c0000002100 */
[----:B------:R-:W0:Y:S01]  /*0120*/  LDC R29, c[0x0][0x360] ;  /* 0x0000d800ff1d7b82 */ /* 0x000e220000000800 */
[----:B------:R-:W3:Y:S01]  /*0130*/  LDCU UR8, c[0x0][0x370] ;  /* 0x00006e00ff0877ac */ /* 0x000ee20008000800 */
[----:B0-----:R-:W-:Y:S01]  /*0140*/  IMAD.WIDE.U32 R24, R29, UR4, R24 ;  /* 0x000000041d187c25 */ /* 0x001fe2000f8e0018 */
[----:B------:R-:W0:Y:S03]  /*0150*/  LDCU.64 UR4, c[0x0][0x380] ;  /* 0x00007000ff0477ac */ /* 0x000e260008000a00 */
[----:B------:R-:W-:Y:S01]  /*0160*/  IMAD.MOV.U32 R34, RZ, RZ, R24 ;  /* 0x000000ffff227224 */ /* 0x000fe200078e0018 */
[----:B------:R-:W-:Y:S01]  /*0170*/  MOV R35, R25 ;  /* 0x0000001900237202 */ /* 0x000fe20000000f00 */
[----:B------:R-:W-:-:S04]  /*0180*/  IMAD.WIDE.U32 R8, R24, -0x326172a9, RZ ;  /* 0xcd9e8d5718087825 */ /* 0x000fc800078e00ff */
[----:B------:R-:W-:Y:S01]  /*0190*/  IMAD.MOV.U32 R36, RZ, RZ, R24 ;  /* 0x000000ffff247224 */ /* 0x000fe200078e0018 */
[----:B0-----:R-:W-:-:S04]  /*01a0*/  UIADD3 UR4, UP0, UPT, UR4, -0x1, URZ ;  /* 0xffffffff04047890 */ /* 0x001fc8000ff1e0ff */
[----:B------:R-:W-:-:S04]  /*01b0*/  UIADD3.X UR5, UPT, UPT, UR5, -0x1, URZ, UP0, !UPT ;  /* 0xffffffff05057890 */ /* 0x000fc800087fe4ff */
[----:B------:R-:W-:Y:S01]  /*01c0*/  UISETP.NE.U32.AND UP0, UPT, UR5, URZ, UPT ;  /* 0x000000ff0500728c */ /* 0x000fe2000bf05070 */
[----:B-1----:R-:W-:-:S05]  /*01d0*/  @P0 IADD3 R46, P1, PT, R2, R5, RZ ;  /* 0x00000005022e0210 */ /* 0x002fca0007f3e0ff */
[----:B------:R-:W-:Y:S02]  /*01e0*/  @P0 IMAD.X R47, RZ, RZ, R3, P1 ;  /* 0x000000ffff2f0224 */ /* 0x000fe400008e0603 */
[----:B--2---:R-:W-:-:S03]  /*01f0*/  VIADD R3, R21, 0xbb67ae85 ;  /* 0xbb67ae8515037836 */ /* 0x004fc60000000000 */
[--C-:B------:R-:W-:Y:S01]  /*0200*/  SHF.R.U64 R0, R46, 0x2, R47.reuse ;  /* 0x000000022e007819 */ /* 0x100fe2000000122f */
[C---:B------:R-:W-:Y:S01]  /*0210*/  VIADD R4, R20.reuse, 0x9e3779b9 ;  /* 0x9e3779b914047836 */ /* 0x040fe20000000000 */
[----:B------:R-:W-:Y:S01]  /*0220*/  SHF.R.U32.HI R2, RZ, 0x2, R47 ;  /* 0x00000002ff027819 */ /* 0x000fe2000001162f */
[C---:B------:R-:W-:Y:S01]  /*0230*/  VIADD R37, R20.reuse, 0x8ff34781 ;  /* 0x8ff3478114257836 */ /* 0x040fe20000000000 */
[----:B------:R-:W-:Y:S01]  /*0240*/  IADD3 R5, PT, PT, R20, 0x3c6ef372, RZ ;  /* 0x3c6ef37214057810 */ /* 0x000fe20007ffe0ff */
[----:B------:R-:W-:Y:S01]  /*0250*/  IMAD.WIDE.U32 R6, R0, -0x2daee0ad, RZ ;  /* 0xd2511f5300067825 */ /* 0x000fe200078e00ff */
[----:B------:R-:W-:-:S03]  /*0260*/  LOP3.LUT R10, R2, R9, R20, 0x96, !PT ;  /* 0x00000009020a7212 */ /* 0x000fc600078e9614 */
[----:B------:R-:W-:Y:S01]  /*0270*/  VIADD R9, R20, 0x78dde6e4 ;  /* 0x78dde6e414097836 */ /* 0x000fe20000000000 */
[----:B------:R-:W-:Y:S01]  /*0280*/  LOP3.LUT R12, R21, R7, R25, 0x96, !PT ;  /* 0x00000007150c7212 */ /* 0x000fe200078e9619 */
[----:B------:R-:W-:-:S04]  /*0290*/  IMAD.WIDE.U32 R10, R10, -0x2daee0ad, RZ ;  /* 0xd2511f530a0a7825 */ /* 0x000fc800078e00ff */
[----:B------:R-:W-:Y:S01]  /*02a0*/  IMAD.WIDE.U32 R12, R12, -0x326172a9, RZ ;  /* 0xcd9e8d570c0c7825 */ /* 0x000fe200078e00ff */
[----:B------:R-:W-:Y:S02]  /*02b0*/  LOP3.LUT R16, R3, R6, R11, 0x96, !PT ;  /* 0x0000000603107212 */ /* 0x000fe400078e960b */
[C---:B------:R-:W-:Y:S01]  /*02c0*/  IADD3 R11, PT, PT, R21.reuse, -0x56f99767, RZ ;  /* 0xa9066899150b7810 */ /* 0x040fe20007ffe0ff */
[----:B------:R-:W-:Y:S01]  /*02d0*/  VIADD R6, R21, 0x76cf5d0a ;  /* 0x76cf5d0a15067836 */ /* 0x000fe20000000000 */
[----:B------:R-:W-:Y:S01]  /*02e0*/  LOP3.LUT R14, R4, R8, R13, 0x96, !PT ;  /* 0x00000008040e7212 */ /* 0x000fe200078e960d */
[----:B------:R-:W-:Y:S01]  /*02f0*/  IMAD.WIDE.U32 R16, R16, -0x326172a9, RZ ;  /* 0xcd9e8d5710107825 */ /* 0x000fe200078e00ff */
[----:B------:R-:W-:-:S03]  /*0300*/  IADD3 R8, PT, PT, R20, -0x255992d5, RZ ;  /* 0xdaa66d2b14087810 */ /* 0x000fc60007ffe0ff */
[----:B------:R-:W-:Y:S01]  /*0310*/  IMAD.WIDE.U32 R14, R14, -0x2daee0ad, RZ ;  /* 0xd2511f530e0e7825 */ /* 0x000fe200078e00ff */
[----:B------:R-:W-:-:S03]  /*0320*/  LOP3.LUT R12, R5, R12, R17, 0x96, !PT ;  /* 0x0000000c050c7212 */ /* 0x000fc600078e9611 */
[----:B------:R-:W-:Y:S01]  /*0330*/  VIADD R7, R21, 0x32370b8f ;  /* 0x32370b8f15077836 */ /* 0x000fe20000000000 */
[----:B------:R-:W-:Y:S01]  /*0340*/  LOP3.LUT R18, R6, R10, R15, 0x96, !PT ;  /* 0x0000000a06127212 */ /* 0x000fe200078e960f */
[----:B------:R-:W-:-:S04]  /*0350*/  IMAD.WIDE.U32 R12, R12, -0x2daee0ad, RZ ;  /* 0xd2511f530c0c7825 */ /* 0x000fc800078e00ff */
        /* <DEDUP_REMOVED lines=11> */
[----:B------:R-:W-:Y:S02]  /*0410*/  LOP3.LUT R18, R11, R14, R17, 0x96, !PT ;  /* 0x0000000e0b127212 */ /* 0x000fe400078e9611 */
[----:B------:R-:W-:Y:S01]  /*0420*/  IADD3 R14, PT, PT, R21, 0x646e171e, RZ ;  /* 0x646e171e150e7810 */ /* 0x000fe20007ffe0ff */
[C---:B------:R-:W-:Y:S01]  /*0430*/  VIADD R12, R20.reuse, 0x1715609d ;  /* 0x1715609d140c7836 */ /* 0x040fe20000000000 */
[----:B------:R-:W-:Y:S01]  /*0440*/  IADD3 R17, PT, PT, R20, -0xe443238, RZ ;  /* 0xf1bbcdc814117810 */ /* 0x000fe20007ffe0ff */
[----:B------:R-:W-:-:S03]  /*0450*/  IMAD.WIDE.U32 R18, R18, -0x326172a9, RZ ;  /* 0xcd9e8d5712127825 */ /* 0x000fc600078e00ff */
[----:B------:R-:W-:Y:S01]  /*0460*/  LOP3.LUT R22, R12, R22, R27, 0x96, !PT ;  /* 0x000000160c167212 */ /* 0x000fe200078e961b */
[----:B------:R-:W-:Y:S01]  /*0470*/  VIADD R15, R21, 0x1fd5c5a3 ;  /* 0x1fd5c5a3150f7836 */ /* 0x000fe20000000000 */
[----:B------:R-:W-:Y:S01]  /*0480*/  LOP3.LUT R44, R13, R26, R19, 0x96, !PT ;  /* 0x0000001a0d2c7212 */ /* 0x000fe200078e9613 */
[----:B---3--:R-:W-:Y:S02]  /*0490*/  IMAD R19, R29, UR8, RZ ;  /* 0x000000081d137c24 */ /* 0x008fe4000f8e02ff */
        /* <DEDUP_REMOVED lines=11> */
[----:B------:R-:W-:-:S03]  /*0550*/  MOV R39, R25 ;  /* 0x0000001900277202 */ /* 0x000fc60000000f00 */
[----:B------:R-:W-:Y:S01]  /*0560*/  IMAD.SHL.U32 R40, R19, 0x4, RZ ;  /* 0x0000000413287824 */ /* 0x000fe200078e00ff */
[----:B------:R-:W-:Y:S01]  /*0570*/  LOP3.LUT R44, R18, R44, R23, 0x96, !PT ;  /* 0x0000002c122c7212 */ /* 0x000fe200078e9617 */
[----:B------:R-:W-:-:S04]  /*0580*/  IMAD.HI.U32 R23, R47, -0x2daee0ad, RZ ;  /* 0xd2511f532f177827 */ /* 0x000fc800078e00ff */
[----:B------:R-:W-:Y:S01]  /*0590*/  IMAD.HI.U32 R24, R44, -0x326172a9, RZ ;  /* 0xcd9e8d572c187827 */ /* 0x000fe200078e00ff */
[----:B------:R-:W-:-:S03]  /*05a0*/  LOP3.LUT R28, R22, R23, RZ, 0x3c, !PT ;  /* 0x00000017161c7212 */ /* 0x000fc600078e3cff */
[----:B------:R-:W-:Y:S01]  /*05b0*/  VIADD R41, R21, 0x96a522ad ;  /* 0x96a522ad15297836 */ /* 0x000fe20000000000 */
[----:B------:R-:W-:Y:S01]  /*05c0*/  LOP3.LUT R38, R37, R38, R24, 0x96, !PT ;  /* 0x0000002625267212 */ /* 0x000fe200078e9618 */
[----:B------:R-:W-:Y:S06]  /*05d0*/  BRA.U UP0, `(.L_x_20) ;  /* 0x0000000100507547 */ /* 0x000fec000b800000 */
[----:B------:R-:W0:Y:S01]  /*05e0*/  I2F.U32.RP R24, R40 ;  /* 0x0000002800187306 */ /* 0x000e220000209000 */
[----:B------:R-:W-:Y:S01]  /*05f0*/  IMAD.MOV R25, RZ, RZ, -R40 ;  /* 0x000000ffff197224 */ /* 0x000fe200078e0a28 */
[----:B------:R-:W-:Y:S01]  /*0600*/  ISETP.NE.U32.AND P2, PT, R40, RZ, PT ;  /* 0x000000ff2800720c */ /* 0x000fe20003f45070 */
[----:B------:R-:W-:-:S05]  /*0610*/  IMAD.MOV.U32 R27, RZ, RZ, RZ ;  /* 0x000000ffff1b7224 */ /* 0x000fca00078e00ff */
[----:B0-----:R-:W0:Y:S02]  /*0620*/  MUFU.RCP R24, R24 ;  /* 0x0000001800187308 */ /* 0x001e240000001000 */
[----:B0-----:R-:W-:-:S06]  /*0630*/  IADD3 R22, PT, PT, R24, 0xffffffe, RZ ;  /* 0x0ffffffe18167810 */ /* 0x001fcc0007ffe0ff */
[----:B------:R0:W1:Y:S02]  /*0640*/  F2I.FTZ.U32.TRUNC.NTZ R23, R22 ;  /* 0x0000001600177305 */ /* 0x000064000021f000 */
[----:B0-----:R-:W-:Y:S02]  /*0650*/  IMAD.MOV.U32 R22, RZ, RZ, RZ ;  /* 0x000000ffff167224 */ /* 0x001fe400078e00ff */
[----:B-1----:R-:W-:-:S04]  /*0660*/  IMAD R25, R25, R23, RZ ;  /* 0x0000001719197224 */ /* 0x002fc800078e02ff */
[----:B------:R-:W-:-:S06]  /*0670*/  IMAD.HI.U32 R23, R23, R25, R22 ;  /* 0x0000001917177227 */ /* 0x000fcc00078e0016 */
[----:B------:R-:W-:-:S05]  /*0680*/  IMAD.HI.U32 R26, R23, UR4, RZ ;  /* 0x00000004171a7c27 */ /* 0x000fca000f8e00ff */
[----:B------:R-:W-:-:S05]  /*0690*/  IADD3 R23, PT, PT, -R26, RZ, RZ ;  /* 0x000000ff1a177210 */ /* 0x000fca0007ffe1ff */
[----:B------:R-:W-:-:S05]  /*06a0*/  IMAD R23, R40, R23, UR4 ;  /* 0x0000000428177e24 */ /* 0x000fca000f8e0217 */
[----:B------:R-:W-:-:S13]  /*06b0*/  ISETP.GE.U32.AND P0, PT, R23, R40, PT ;  /* 0x000000281700720c */ /* 0x000fda0003f06070 */
[----:B------:R-:W-:Y:S02]  /*06c0*/  @P0 IMAD.IADD R23, R23, 0x1, -R40 ;  /* 0x0000000117170824 */ /* 0x000fe400078e0a28 */
[----:B------:R-:W-:-:S03]  /*06d0*/  @P0 VIADD R26, R26, 0x1 ;  /* 0x000000011a1a0836 */ /* 0x000fc60000000000 */
[----:B------:R-:W-:-:S13]  /*06e0*/  ISETP.GE.U32.AND P1, PT, R23, R40, PT ;  /* 0x000000281700720c */ /* 0x000fda0003f26070 */
[----:B------:R-:W-:Y:S02]  /*06f0*/  @P1 IADD3 R26, PT, PT, R26, 0x1, RZ ;  /* 0x000000011a1a1810 */ /* 0x000fe40007ffe0ff */
[----:B------:R-:W-:Y:S01]  /*0700*/  @!P2 LOP3.LUT R26, RZ, R40, RZ, 0x33, !PT ;  /* 0x00000028ff1aa212 */ /* 0x000fe200078e33ff */
[----:B------:R-:W-:Y:S06]  /*0710*/  BRA `(.L_x_21) ;  /* 0x0000000000087947 */ /* 0x000fec0003800000 */
.L_x_20:
[----:B------:R-:W-:-:S07]  /*0720*/  MOV R30, 0x740 ;  /* 0x00000740001e7802 */ /* 0x000fce0000000f00 */
[----:B------:R-:W-:Y:S05]  /*0730*/  CALL.REL.NOINC `($__internal_1_$__cuda_sm20_div_s64) ;  /* 0x0000000800f47944 */ /* 0x000fea0003c00000 */
.L_x_21:
        /* <DEDUP_REMOVED lines=10> */
[----:B------:R-:W0:Y:S01]  /*07e0*/  LDC R43, c[0x0][0x3b8] ;  /* 0x0000ee00ff2b7b82 */ /* 0x000e220000000800 */
[----:B------:R-:W-:Y:S01]  /*07f0*/  IMAD R44, R44, -0x326172a9, RZ ;  /* 0xcd9e8d572c2c7824 */ /* 0x000fe200078e02ff */
[----:B------:R-:W-:Y:S01]  /*0800*/  LOP3.LUT R45, R28, R41, RZ, 0x3c, !PT ;  /* 0x000000291c2d7212 */ /* 0x000fe200078e3cff */
[----:B------:R-:W1:Y:S01]  /*0810*/  LDCU.64 UR4, c[0x0][0x3b0] ;  /* 0x00007600ff0477ac */ /* 0x000e620008000a00 */
[----:B------:R-:W-:Y:S01]  /*0820*/  LOP3.LUT R46, R46, 0x3, RZ, 0xc0, !PT ;  /* 0x000000032e2e7812 */ /* 0x000fe200078ec0ff */
[----:B------:R-:W2:Y:S03]  /*0830*/  LDCU.64 UR8, c[0x0][0x3a8] ;  /* 0x00007500ff0877ac */ /* 0x000ea60008000a00 */
[----:B------:R-:W3:Y:S03]  /*0840*/  LDC.64 R26, c[0x0][0x380] ;  /* 0x0000e000ff1a7b82 */ /* 0x000ee60000000a00 */
.L_x_33:
[----:B------:R-:W-:Y:S01]  /*0850*/  VIADD R0, R0, 0x1 ;  /* 0x0000000100007836 */ /* 0x000fe20000000000 */
[----:B------:R-:W-:Y:S03]  /*0860*/  BSSY.RECONVERGENT B0, `(.L_x_22) ;  /* 0x000000c000007945 */ /* 0x000fe60003800200 */
[C---:B------:R-:W-:Y:S01]  /*0870*/  IMAD.WIDE.U32 R32, R0.reuse, -0x2daee0ad, RZ ;  /* 0xd2511f5300207825 */ /* 0x040fe200078e00ff */
[----:B------:R-:W-:-:S13]  /*0880*/  ISETP.NE.AND P0, PT, R0, RZ, PT ;  /* 0x000000ff0000720c */ /* 0x000fda0003f05270 */
[----:B-1234-:R-:W-:Y:S05]  /*0890*/  @P0 BRA `(.L_x_23) ;  /* 0x0000000000200947 */ /* 0x01efea0003800000 */
[----:B------:R-:W-:-:S05]  /*08a0*/  VIADD R2, R2, 0x1 ;  /* 0x0000000102027836 */ /* 0x000fca0000000000 */
[----:B------:R-:W-:-:S13]  /*08b0*/  ISETP.NE.AND P0, PT, R2, RZ, PT ;  /* 0x000000ff0200720c */ /* 0x000fda0003f05270 */
[----:B------:R-:W-:Y:S01]  /*08c0*/  @!P0 IADD3 R36, PT, PT, R36, 0x1, RZ ;  /* 0x0000000124248810 */ /* 0x000fe20007ffe0ff */
[----:B------:R-:W-:Y:S01]  /*08d0*/  @!P0 VIADD R22, R39, 0x1 ;  /* 0x0000000127168836 */ /* 0x000fe20000000000 */
[----:B------:R-:W-:Y:S02]  /*08e0*/  @!P0 MOV R2, RZ ;  /* 0x000000ff00028202 */ /* 0x000fe40000000f00 */
[----:B------:R-:W-:-:S13]  /*08f0*/  ISETP.NE.AND P1, PT, R36, RZ, !P0 ;  /* 0x000000ff2400720c */ /* 0x000fda0004725270 */
[----:B------:R-:W-:-:S04]  /*0900*/  @P1 IMAD.MOV R22, RZ, RZ, R39 ;  /* 0x000000ffff161224 */ /* 0x000fc800078e0227 */
[----:B------:R-:W-:-:S07]  /*0910*/  @!P0 IMAD.MOV.U32 R39, RZ, RZ, R22 ;  /* 0x000000ffff278224 */ /* 0x000fce00078e0016 */
.L_x_23:
[----:B-12---:R-:W-:Y:S05]  /*0920*/  BSYNC.RECONVERGENT B0 ;  /* 0x0000000000007941 */ /* 0x006fea0003800200 */
.L_x_22:
[----:B------:R-:W-:Y:S01]  /*0930*/  IMAD.WIDE.U32 R30, R36, -0x326172a9, RZ ;  /* 0xcd9e8d57241e7825 */ /* 0x000fe200078e00ff */
[----:B------:R-:W-:Y:S02]  /*0940*/  LOP3.LUT R22, R39, R33, R21, 0x96, !PT ;  /* 0x0000002127167212 */ /* 0x000fe400078e9615 */
[----:B------:R-:W-:Y:S02]  /*0950*/  ISETP.GT.AND P0, PT, R46, 0x1, PT ;  /* 0x000000012e00780c */ /* 0x000fe40003f04270 */
        /* <DEDUP_REMOVED lines=31> */
[----:B------:R-:W-:-:S03]  /*0b50*/  LOP3.LUT R23, R18, R28, R31, 0x96, !PT ;  /* 0x0000001c12177212 */ /* 0x000fc600078e961f */
[----:B------:R-:W-:Y:S01]  /*0b60*/  IMAD R29, R47, -0x2daee0ad, RZ ;  /* 0xd2511f532f1d7824 */ /* 0x000fe200078e02ff */
[----:B------:R-:W-:Y:S01]  /*0b70*/  LOP3.LUT R47, R17, R22, R33, 0x96, !PT ;  /* 0x00000016112f7212 */ /* 0x000fe200078e9621 */
[----:B------:R-:W-:-:S04]  /*0b80*/  IMAD.WIDE.U32 R22, R23, -0x326172a9, RZ ;  /* 0xcd9e8d5717167825 */ /* 0x000fc800078e00ff */
[----:B------:R-:W-:Y:S01]  /*0b90*/  IMAD.HI.U32 R28, R47, -0x2daee0ad, RZ ;  /* 0xd2511f532f1c7827 */ /* 0x000fe200078e00ff */
[----:B------:R-:W-:-:S04]  /*0ba0*/  LOP3.LUT R32, R37, R32, R23, 0x96, !PT ;  /* 0x0000002025207212 */ /* 0x000fc800078e9617 */
[----:B------:R-:W-:Y:S01]  /*0bb0*/  LOP3.LUT R30, R41, R30, R28, 0x96, !PT ;  /* 0x0000001e291e7212 */ /* 0x000fe200078e961c */
[----:B------:R-:W-:Y:S06]  /*0bc0*/  @P0 BRA `(.L_x_24) ;  /* 0x0000000000240947 */ /* 0x000fec0003800000 */
[----:B------:R-:W-:Y:S01]  /*0bd0*/  ISETP.NE.AND P0, PT, R46, RZ, PT ;  /* 0x000000ff2e00720c */ /* 0x000fe20003f05270 */
[----:B------:R-:W-:Y:S01]  /*0be0*/  IMAD.MOV.U32 R31, RZ, RZ, R45 ;  /* 0x000000ffff1f7224 */ /* 0x000fe200078e002d */
[----:B------:R-:W-:-:S11]  /*0bf0*/  MOV R28, R29 ;  /* 0x0000001d001c7202 */ /* 0x000fd60000000f00 */
[----:B------:R-:W-:Y:S05]  /*0c00*/  @!P0 BRA `(.L_x_25) ;  /* 0x0000000000388947 */ /* 0x000fea0003800000 */
[----:B------:R-:W-:Y:S01]  /*0c10*/  IMAD.MOV.U32 R38, RZ, RZ, R44 ;  /* 0x000000ffff267224 */ /* 0x000fe200078e002c */
[----:B------:R-:W-:Y:S01]  /*0c20*/  MOV R28, R32 ;  /* 0x00000020001c7202 */ /* 0x000fe20000000f00 */
[----:B------:R-:W-:Y:S02]  /*0c30*/  IMAD.MOV.U32 R31, RZ, RZ, R29 ;  /* 0x000000ffff1f7224 */ /* 0x000fe400078e001d */
[----:B------:R-:W-:Y:S01]  /*0c40*/  IMAD.MOV.U32 R44, RZ, RZ, R45 ;  /* 0x000000ffff2c7224 */ /* 0x000fe200078e002d */
[----:B------:R-:W-:Y:S06]  /*0c50*/  BRA `(.L_x_25) ;  /* 0x0000000000247947 */ /* 0x000fec0003800000 */
.L_x_24:
[----:B------:R-:W-:Y:S01]  /*0c60*/  ISETP.NE.AND P0, PT, R46, 0x3, PT ;  /* 0x000000032e00780c */ /* 0x000fe20003f05270 */
[----:B------:R-:W-:Y:S01]  /*0c70*/  IMAD.MOV.U32 R38, RZ, RZ, R29 ;  /* 0x000000ffff267224 */ /* 0x000fe200078e001d */
[----:B------:R-:W-:Y:S01]  /*0c80*/  MOV R44, R32 ;  /* 0x00000020002c7202 */ /* 0x000fe20000000f00 */
[----:B------:R-:W-:Y:S01]  /*0c90*/  IMAD.MOV.U32 R31, RZ, RZ, R22 ;  /* 0x000000ffff1f7224 */ /* 0x000fe200078e0016 */
[----:B------:R-:W-:-:S09]  /*0ca0*/  MOV R28, R30 ;  /* 0x0000001e001c7202 */ /* 0x000fd20000000f00 */
[----:B------:R-:W-:Y:S01]  /*0cb0*/  @P0 IMAD.MOV.U32 R38, RZ, RZ, R45 ;  /* 0x000000ffff260224 */ /* 0x000fe200078e002d */
[----:B------:R-:W-:Y:S01]  /*0cc0*/  @P0 MOV R44, R29 ;  /* 0x0000001d002c0202 */ /* 0x000fe20000000f00 */
[----:B------:R-:W-:Y:S01]  /*0cd0*/  @P0 IMAD.MOV.U32 R31, RZ, RZ, R32 ;  /* 0x000000ffff1f0224 */ /* 0x000fe200078e0020 */
[----:B------:R-:W-:-:S07]  /*0ce0*/  @P0 MOV R28, R22 ;  /* 0x00000016001c0202 */ /* 0x000fce0000000f00 */
.L_x_25:
[----:B------:R-:W-:Y:S01]  /*0cf0*/  I2FP.F32.U32 R29, R31 ;  /* 0x0000001f001d7245 */ /* 0x000fe20000201000 */
[----:B------:R-:W-:Y:S01]  /*0d00*/  IMAD.MOV.U32 R48, RZ, RZ, 0x2f800000 ;  /* 0x2f800000ff307424 */ /* 0x000fe200078e00ff */
[CC--:B------:R-:W-:Y:S01]  /*0d10*/  IADD3 R49, P1, PT, R19.reuse, R34.reuse, RZ ;  /* 0x0000002213317210 */ /* 0x0c0fe20007f3e0ff */
[C---:B------:R-:W-:Y:S01]  /*0d20*/  IMAD R33, R19.reuse, 0x3, RZ ;  /* 0x0000000313217824 */ /* 0x040fe200078e02ff */
[----:B------:R-:W-:Y:S01]  /*0d30*/  LEA R45, P2, R19, R34, 0x1 ;  /* 0x00000022132d7211 */ /* 0x000fe200078408ff */
[----:B------:R-:W-:Y:S01]  /*0d40*/  FFMA.FTZ R31, R29, R48, 1.1641532182693481445e-10 ;  /* 0x2f0000001d1f7423 */ /* 0x000fe20000010030 */
[----:B------:R-:W-:Y:S01]  /*0d50*/  I2FP.F32.U32 R29, R38 ;  /* 0x00000026001d7245 */ /* 0x000fe20000201000 */
[----:B------:R-:W-:Y:S01]  /*0d60*/  IMAD.MOV.U32 R51, RZ, RZ, 0x30c90fdb ;  /* 0x30c90fdbff337424 */ /* 0x000fe200078e00ff */
[----:B---3--:R-:W-:Y:S01]  /*0d70*/  ISETP.GE.U32.AND P0, PT, R49, R26, PT ;  /* 0x0000001a3100720c */ /* 0x008fe20003f06070 */
[----:B------:R-:W-:Y:S01]  /*0d80*/  BSSY.RECONVERGENT B0, `(.L_x_26) ;  /* 0x0000025000007945 */ /* 0x000fe20003800200 */
[----:B------:R-:W-:Y:S01]  /*0d90*/  IADD3.X R38, PT, PT, RZ, R35, RZ, P1, !PT ;  /* 0x00000023ff267210 */ /* 0x000fe20000ffe4ff */
[----:B------:R-:W-:Y:S01]  /*0da0*/  FFMA.FTZ R29, R29, R48, 1.1641532182693481445e-10 ;  /* 0x2f0000001d1d7423 */ /* 0x000fe20000010030 */
[----:B------:R-:W1:Y:S01]  /*0db0*/  MUFU.LG2 R31, R31 ;  /* 0x0000001f001f7308 */ /* 0x000e620000000c00 */
[----:B------:R-:W-:Y:S01]  /*0dc0*/  IADD3 R33, P3, PT, R33, R34, RZ ;  /* 0x0000002221217210 */ /* 0x000fe20007f7e0ff */
[----:B------:R-:W-:Y:S01]  /*0dd0*/  IMAD.X R48, RZ, RZ, R35, P2 ;  /* 0x000000ffff307224 */ /* 0x000fe200010e0623 */
[----:B------:R-:W-:-:S02]  /*0de0*/  ISETP.GE.AND.EX P0, PT, R38, R27, PT, P0 ;  /* 0x0000001b2600720c */ /* 0x000fc40003f06300 */
[----:B------:R-:W-:Y:S02]  /*0df0*/  IADD3.X R38, PT, PT, RZ, R35, RZ, P3, !PT ;  /* 0x00000023ff267210 */ /* 0x000fe40001ffe4ff */
[-C--:B------:R-:W-:Y:S01]  /*0e00*/  ISETP.GE.U32.AND P3, PT, R34, R26.reuse, PT ;  /* 0x0000001a2200720c */ /* 0x080fe20003f66070 */
[----:B------:R-:W2:Y:S01]  /*0e10*/  MUFU.LG2 R29, R29 ;  /* 0x0000001d001d7308 */ /* 0x000ea20000000c00 */
[-C--:B------:R-:W-:Y:S02]  /*0e20*/  ISETP.GE.U32.AND P1, PT, R45, R26.reuse, PT ;  /* 0x0000001a2d00720c */ /* 0x080fe40003f26070 */
[-C--:B------:R-:W-:Y:S02]  /*0e30*/  ISETP.GE.AND.EX P3, PT, R35, R27.reuse, PT, P3 ;  /* 0x0000001b2300720c */ /* 0x080fe40003f66330 */
[----:B------:R-:W-:Y:S02]  /*0e40*/  ISETP.GE.AND.EX P1, PT, R48, R27, PT, P1 ;  /* 0x0000001b3000720c */ /* 0x000fe40003f26310 */
[----:B------:R-:W-:Y:S01]  /*0e50*/  ISETP.GE.U32.AND P2, PT, R33, R26, PT ;  /* 0x0000001a2100720c */ /* 0x000fe20003f46070 */
[----:B-1----:R-:W-:Y:S01]  /*0e60*/  FMUL.FTZ R31, R31, 0.69314718246459960938 ;  /* 0x3f3172181f1f7820 */ /* 0x002fe20000410000 */
[----:B------:R-:W-:-:S02]  /*0e70*/  I2FP.F32.U32 R44, R44 ;  /* 0x0000002c002c7245 */ /* 0x000fc40000201000 */
[----:B------:R-:W-:Y:S01]  /*0e80*/  ISETP.GE.AND.EX P2, PT, R38, R27, PT, P2 ;  /* 0x0000001b2600720c */ /* 0x000fe20003f46320 */
[----:B------:R-:W-:Y:S01]  /*0e90*/  FMUL.FTZ R31, R31, -2 ;  /* 0xc00000001f1f7820 */ /* 0x000fe20000410000 */
[----:B------:R-:W-:Y:S01]  /*0ea0*/  I2FP.F32.U32 R38, R28 ;  /* 0x0000001c00267245 */ /* 0x000fe20000201000 */
[----:B------:R-:W-:Y:S01]  /*0eb0*/  FFMA.FTZ R44, R44, R51, 7.314590599882819788e-10 ;  /* 0x30490fdb2c2c7423 */ /* 0x000fe20000010033 */
[----:B--2---:R-:W-:-:S03]  /*0ec0*/  FMUL.FTZ R29, R29, 0.69314718246459960938 ;  /* 0x3f3172181d1d7820 */ /* 0x004fc60000410000 */
[----:B------:R-:W1:Y:S01]  /*0ed0*/  MUFU.SQRT R31, R31 ;  /* 0x0000001f001f7308 */ /* 0x000e620000002000 */
[----:B------:R-:W-:Y:S01]  /*0ee0*/  FFMA.FTZ R38, R38, R51, 7.314590599882819788e-10 ;  /* 0x30490fdb26267423 */ /* 0x000fe20000010033 */
[----:B------:R-:W-:-:S06]  /*0ef0*/  FMUL.FTZ R29, R29, -2 ;  /* 0xc00000001d1d7820 */ /* 0x000fcc0000410000 */
[----:B------:R2:W3:Y:S01]  /*0f00*/  MUFU.SQRT R48, R29 ;  /* 0x0000001d00307308 */ /* 0x0004e20000002000 */
[----:B------:R-:W-:Y:S05]  /*0f10*/  @P3 BRA `(.L_x_27) ;  /* 0x00000000002c3947 */ /* 0x000fea0003800000 */
[----:B------:R-:W-:-:S04]  /*0f20*/  FMUL.RZ R52, R44, 0.15915493667125701904 ;  /* 0x3e22f9832c347820 */ /* 0x000fc8000040c000 */
[----:B--2---:R-:W3:Y:S02]  /*0f30*/  MUFU.SIN R29, R52 ;  /* 0x00000034001d7308 */ /* 0x004ee40000000400 */
[----:B---3--:R-:W-:Y:S01]  /*0f40*/  FMUL.FTZ R28, R48, R29 ;  /* 0x0000001d301c7220 */ /* 0x008fe20000410000 */
[----:B------:R-:W-:-:S03]  /*0f50*/  IMAD R29, R34, UR4, RZ ;  /* 0x00000004221d7c24 */ /* 0x000fc6000f8e02ff */
[----:B0-----:R-:W-:-:S04]  /*0f60*/  FFMA.FTZ R28, R28, R43, UR5 ;  /* 0x000000051c1c7e23 */ /* 0x001fc8000801002b */
[----:B------:R-:W-:Y:S01]  /*0f70*/  FMUL.FTZ R50, R28, 1.4426950216293334961 ;  /* 0x3fb8aa3b1c327820 */ /* 0x000fe20000410000 */
[----:B------:R-:W-:-:S04]  /*0f80*/  IADD3 R28, P3, PT, R29, UR8, RZ ;  /* 0x000000081d1c7c10 */ /* 0x000fc8000ff7e0ff */
[----:B------:R-:W-:Y:S01]  /*0f90*/  LEA.HI.X.SX32 R29, R29, UR9, 0x1, P3 ;  /* 0x000000091d1d7c11 */ /* 0x000fe200098f0eff */
[----:B------:R-:W0:Y:S02]  /*0fa0*/  MUFU.EX2 R50, R50 ;  /* 0x0000003200327308 */ /* 0x000e240000000800 */
[----:B0-----:R-:W-:-:S05]  /*0fb0*/  F2FP.BF16.F32.PACK_AB R51, RZ, R50 ;  /* 0x00000032ff33723e */ /* 0x001fca00000010ff */
[----:B------:R4:W-:Y:S02]  /*0fc0*/  STG.E.U16 desc[UR6][R28.64], R51 ;  /* 0x000000331c007986 */ /* 0x0009e4000c101506 */
.L_x_27:
[----:B------:R-:W-:Y:S05]  /*0fd0*/  BSYNC.RECONVERGENT B0 ;  /* 0x0000000000007941 */ /* 0x000fea0003800200 */
.L_x_26:
[----:B------:R-:W-:Y:S04]  /*0fe0*/  BSSY.RECONVERGENT B0, `(.L_x_28) ;  /* 0x000000d000007945 */ /* 0x000fe80003800200 */
[----:B------:R-:W-:Y:S05]  /*0ff0*/  @P0 BRA `(.L_x_29) ;  /* 0x00000000002c0947 */ /* 0x000fea0003800000 */
[----:B------:R-:W-:Y:S01]  /*1000*/  FMUL.RZ R50, R44, 0.15915493667125701904 ;  /* 0x3e22f9832c327820 */ /* 0x000fe2000040c000 */
[----:B------:R-:W-:-:S03]  /*1010*/  IMAD R49, R49, UR4, RZ ;  /* 0x0000000431317c24 */ /* 0x000fc6000f8e02ff */
[----:B--2-4-:R-:W3:Y:S02]  /*1020*/  MUFU.COS R29, R50 ;  /* 0x00000032001d7308 */ /* 0x014ee40000000000 */
[----:B------:R-:W-:Y:S01]  /*1030*/  IADD3 R28, P0, PT, R49, UR8, RZ ;  /* 0x00000008311c7c10 */ /* 0x000fe2000ff1e0ff */
[----:B---3--:R-:W-:-:S03]  /*1040*/  FMUL.FTZ R48, R48, R29 ;  /* 0x0000001d30307220 */ /* 0x008fc60000410000 */
[----:B------:R-:W-:Y:S01]  /*1050*/  LEA.HI.X.SX32 R29, R49, UR9, 0x1, P0 ;  /* 0x00000009311d7c11 */ /* 0x000fe200080f0eff */
[----:B0-----:R-:W-:-:S04]  /*1060*/  FFMA.FTZ R48, R48, R43, UR5 ;  /* 0x0000000530307e23 */ /* 0x001fc8000801002b */
[----:B------:R-:W-:-:S06]  /*1070*/  FMUL.FTZ R48, R48, 1.4426950216293334961 ;  /* 0x3fb8aa3b30307820 */ /* 0x000fcc0000410000 */
[----:B------:R-:W0:Y:S02]  /*1080*/  MUFU.EX2 R48, R48 ;  /* 0x0000003000307308 */ /* 0x000e240000000800 */
[----:B0-----:R-:W-:-:S05]  /*1090*/  F2FP.BF16.F32.PACK_AB R44, RZ, R48 ;  /* 0x00000030ff2c723e */ /* 0x001fca00000010ff */
[----:B------:R0:W-:Y:S02]  /*10a0*/  STG.E.U16 desc[UR6][R28.64], R44 ;  /* 0x0000002c1c007986 */ /* 0x0001e4000c101506 */
.L_x_29:
[----:B------:R-:W-:Y:S05]  /*10b0*/  BSYNC.RECONVERGENT B0 ;  /* 0x0000000000007941 */ /* 0x000fea0003800200 */
.L_x_28:
[----:B------:R-:W-:Y:S04]  /*10c0*/  BSSY.RECONVERGENT B0, `(.L_x_30) ;  /* 0x000000d000007945 */ /* 0x000fe80003800200 */
[----:B------:R-:W-:Y:S05]  /*10d0*/  @P1 BRA `(.L_x_31) ;  /* 0x00000000002c1947 */ /* 0x000fea0003800000 */
[----:B------:R-:W-:Y:S01]  /*10e0*/  FMUL.RZ R49, R38, 0.15915493667125701904 ;  /* 0x3e22f98326317820 */ /* 0x000fe2000040c000 */
[----:B------:R-:W-:-:S03]  /*10f0*/  IMAD R45, R45, UR4, RZ ;  /* 0x000000042d2d7c24 */ /* 0x000fc6000f8e02ff */
[----:B0---4-:R-:W1:Y:S02]  /*1100*/  MUFU.SIN R28, R49 ;  /* 0x00000031001c7308 */ /* 0x011e640000000400 */
[----:B-1----:R-:W-:-:S04]  /*1110*/  FMUL.FTZ R28, R31, R28 ;  /* 0x0000001c1f1c7220 */ /* 0x002fc80000410000 */
[----:B------:R-:W-:-:S04]  /*1120*/  FFMA.FTZ R28, R28, R43, UR5 ;  /* 0x000000051c1c7e23 */ /* 0x000fc8000801002b */
[----:B------:R-:W-:Y:S01]  /*1130*/  FMUL.FTZ R44, R28, 1.4426950216293334961 ;  /* 0x3fb8aa3b1c2c7820 */ /* 0x000fe20000410000 */
[----:B------:R-:W-:-:S04]  /*1140*/  IADD3 R28, P0, PT, R45, UR8, RZ ;  /* 0x000000082d1c7c10 */ /* 0x000fc8000ff1e0ff */
[----:B--2---:R-:W-:Y:S01]  /*1150*/  LEA.HI.X.SX32 R29, R45, UR9, 0x1, P0 ;  /* 0x000000092d1d7c11 */ /* 0x004fe200080f0eff */
[----:B------:R-:W3:Y:S02]  /*1160*/  MUFU.EX2 R44, R44 ;  /* 0x0000002c002c7308 */ /* 0x000ee40000000800 */
[----:B---3--:R-:W-:-:S05]  /*1170*/  F2FP.BF16.F32.PACK_AB R48, RZ, R44 ;  /* 0x0000002cff30723e */ /* 0x008fca00000010ff */
[----:B------:R0:W-:Y:S02]  /*1180*/  STG.E.U16 desc[UR6][R28.64], R48 ;  /* 0x000000301c007986 */ /* 0x0001e4000c101506 */
.L_x_31:
[----:B------:R-:W-:Y:S05]  /*1190*/  BSYNC.RECONVERGENT B0 ;  /* 0x0000000000007941 */ /* 0x000fea0003800200 */
.L_x_30:
[----:B------:R-:W-:Y:S05]  /*11a0*/  @P2 BRA `(.L_x_32) ;  /* 0x00000000002c2947 */ /* 0x000fea0003800000 */
[----:B0-----:R-:W-:Y:S01]  /*11b0*/  FMUL.RZ R44, R38, 0.15915493667125701904 ;  /* 0x3e22f983262c7820 */ /* 0x001fe2000040c000 */
[----:B------:R-:W-:-:S03]  /*11c0*/  IMAD R33, R33, UR4, RZ ;  /* 0x0000000421217c24 */ /* 0x000fc6000f8e02ff */
[----:B----4-:R-:W1:Y:S02]  /*11d0*/  MUFU.COS R28, R44 ;  /* 0x0000002c001c7308 */ /* 0x010e640000000000 */
[----:B-1----:R-:W-:-:S04]  /*11e0*/  FMUL.FTZ R28, R31, R28 ;  /* 0x0000001c1f1c7220 */ /* 0x002fc80000410000 */
[----:B------:R-:W-:-:S04]  /*11f0*/  FFMA.FTZ R28, R28, R43, UR5 ;  /* 0x000000051c1c7e23 */ /* 0x000fc8000801002b */
[----:B------:R-:W-:Y:S01]  /*1200*/  FMUL.FTZ R31, R28, 1.4426950216293334961 ;  /* 0x3fb8aa3b1c1f7820 */ /* 0x000fe20000410000 */
[----:B------:R-:W-:-:S04]  /*1210*/  IADD3 R28, P0, PT, R33, UR8, RZ ;  /* 0x00000008211c7c10 */ /* 0x000fc8000ff1e0ff */
[----:B--2---:R-:W-:Y:S01]  /*1220*/  LEA.HI.X.SX32 R29, R33, UR9, 0x1, P0 ;  /* 0x00000009211d7c11 */ /* 0x004fe200080f0eff */
[----:B------:R-:W0:Y:S02]  /*1230*/  MUFU.EX2 R31, R31 ;  /* 0x0000001f001f7308 */ /* 0x000e240000000800 */
[----:B0-----:R-:W-:-:S05]  /*1240*/  F2FP.BF16.F32.PACK_AB R38, RZ, R31 ;  /* 0x0000001fff26723e */ /* 0x001fca00000010ff */
[----:B------:R0:W-:Y:S02]  /*1250*/  STG.E.U16 desc[UR6][R28.64], R38 ;  /* 0x000000261c007986 */ /* 0x0001e4000c101506 */
.L_x_32:
[----:B------:R-:W-:Y:S01]  /*1260*/  IADD3 R34, P0, PT, R40, R34, RZ ;  /* 0x0000002228227210 */ /* 0x000fe20007f1e0ff */
[----:B------:R-:W-:Y:S05]  /*1270*/  WARPSYNC.ALL ;  /* 0x0000000000007948 */ /* 0x000fea0003800000 */
[----:B------:R-:W-:Y:S01]  /*1280*/  IADD3.X R35, PT, PT, RZ, R35, RZ, P0, !PT ;  /* 0x00000023ff237210 */ /* 0x000fe200007fe4ff */
[----:B------:R-:W-:Y:S01]  /*1290*/  BAR.SYNC.DEFER_BLOCKING 0x0 ;  /* 0x0000000000007b1d */ /* 0x000fe20000010000 */
[----:B------:R-:W-:Y:S01]  /*12a0*/  ISETP.GE.U32.AND P0, PT, R34, R24, PT ;  /* 0x000000182200720c */ /* 0x000fe20003f06070 */
[----:B0-----:R-:W-:Y:S01]  /*12b0*/  IMAD.MOV.U32 R44, RZ, RZ, R22 ;  /* 0x000000ffff2c7224 */ /* 0x001fe200078e0016 */
[----:B------:R-:W-:Y:S01]  /*12c0*/  MOV R38, R32 ;  /* 0x0000002000267202 */ /* 0x000fe20000000f00 */
[----:B------:R-:W-:Y:S01]  /*12d0*/  IMAD.MOV.U32 R45, RZ, RZ, R30 ;  /* 0x000000ffff2d7224 */ /* 0x000fe200078e001e */
[----:B------:R-:W-:-:S13]  /*12e0*/  ISETP.GE.AND.EX P0, PT, R35, R42, PT, P0 ;  /* 0x0000002a2300720c */ /* 0x000fda0003f06300 */
[----:B------:R-:W-:Y:S05]  /*12f0*/  @!P0 BRA `(.L_x_33) ;  /* 0xfffffff400548947 */ /* 0x000fea000383ffff */
[----:B------:R-:W-:Y:S05]  /*1300*/  EXIT ;  /* 0x000000000000794d */ /* 0x000fea0003800000 */
        .weak           $__internal_1_$__cuda_sm20_div_s64
        .type           $__internal_1_$__cuda_sm20_div_s64,@function
        .size           $__internal_1_$__cuda_sm20_div_s64,(.L_x_365 - $__internal_1_$__cuda_sm20_div_s64)
$__internal_1_$__cuda_sm20_div_s64:
[----:B------:R-:W-:Y:S01]  /*1310*/  MOV R26, R40 ;  /* 0x00000028001a7202 */ /* 0x000fe20000000f00 */
[----:B------:R-:W-:-:S05]  /*1320*/  IMAD.MOV.U32 R27, RZ, RZ, RZ ;  /* 0x000000ffff1b7224 */ /* 0x000fca00078e00ff */
[----:B------:R-:W0:Y:S08]  /*1330*/  I2F.U64.RP R26, R26 ;  /* 0x0000001a001a7312 */ /* 0x000e300000309000 */
[----:B0-----:R-:W0:Y:S02]  /*1340*/  MUFU.RCP R22, R26 ;  /* 0x0000001a00167308 */ /* 0x001e240000001000 */
[----:B0-----:R-:W-:-:S06]  /*1350*/  IADD3 R24, PT, PT, R22, 0x1ffffffe, RZ ;  /* 0x1ffffffe16187810 */ /* 0x001fcc0007ffe0ff */
[----:B------:R-:W0:Y:S02]  /*1360*/  F2I.U64.TRUNC R24, R24 ;  /* 0x0000001800187311 */ /* 0x000e24000020d800 */
[----:B0-----:R-:W-:-:S04]  /*1370*/  IMAD.WIDE.U32 R22, R24, R40, RZ ;  /* 0x0000002818167225 */ /* 0x001fc800078e00ff */
[----:B------:R-:W-:Y:S01]  /*1380*/  IMAD R23, R25, R40, R23 ;  /* 0x0000002819177224 */ /* 0x000fe200078e0217 */
[----:B------:R-:W-:-:S05]  /*1390*/  IADD3 R31, P0, PT, RZ, -R22, RZ ;  /* 0x80000016ff1f7210 */ /* 0x000fca0007f1e0ff */
[----:B------:R-:W-:-:S04]  /*13a0*/  IMAD.HI.U32 R22, R24, R31, RZ ;  /* 0x0000001f18167227 */ /* 0x000fc800078e00ff */
[----:B------:R-:W-:Y:S01]  /*13b0*/  IMAD.X R33, RZ, RZ, ~R23, P0 ;  /* 0x000000ffff217224 */ /* 0x000fe200000e0e17 */
[----:B------:R-:W-:-:S03]  /*13c0*/  MOV R23, R24 ;  /* 0x0000001800177202 */ /* 0x000fc60000000f00 */
[-C--:B------:R-:W-:Y:S02]  /*13d0*/  IMAD R27, R25, R33.reuse, RZ ;  /* 0x00000021191b7224 */ /* 0x080fe400078e02ff */
[----:B------:R-:W-:-:S04]  /*13e0*/  IMAD.WIDE.U32 R22, P0, R24, R33, R22 ;  /* 0x0000002118167225 */ /* 0x000fc80007800016 */
[----:B------:R-:W-:-:S04]  /*13f0*/  IMAD.HI.U32 R33, R25, R33, RZ ;  /* 0x0000002119217227 */ /* 0x000fc800078e00ff */
[----:B------:R-:W-:-:S05]  /*1400*/  IMAD.HI.U32 R22, P1, R25, R31, R22 ;  /* 0x0000001f19167227 */ /* 0x000fca0007820016 */
[----:B------:R-:W-:Y:S01]  /*1410*/  IADD3 R23, P2, PT, R27, R22, RZ ;  /* 0x000000161b177210 */ /* 0x000fe20007f5e0ff */
[----:B------:R-:W-:-:S04]  /*1420*/  IMAD.X R22, R33, 0x1, R25, P0 ;  /* 0x0000000121167824 */ /* 0x000fc800000e0619 */
[----:B------:R-:W-:Y:S01]  /*1430*/  IMAD.WIDE.U32 R24, R23, R40, RZ ;  /* 0x0000002817187225 */ /* 0x000fe200078e00ff */
[----:B------:R-:W-:Y:S02]  /*1440*/  IADD3.X R27, PT, PT, RZ, RZ, R22, P2, P1 ;  /* 0x000000ffff1b7210 */ /* 0x000fe400017e2416 */
[----:B------:R-:W-:Y:S02]  /*1450*/  ISETP.LE.AND P1, PT, RZ, UR5, PT ;  /* 0x00000005ff007c0c */ /* 0x000fe4000bf23270 */
[----:B------:R-:W-:Y:S01]  /*1460*/  IADD3 R31, P0, PT, RZ, -R24, RZ ;  /* 0x80000018ff1f7210 */ /* 0x000fe20007f1e0ff */
[----:B------:R-:W-:Y:S01]  /*1470*/  IMAD R24, R27, R40, R25 ;  /* 0x000000281b187224 */ /* 0x000fe200078e0219 */
[----:B------:R-:W-:-:S03]  /*1480*/  IADD3 R25, P4, PT, RZ, -UR4, RZ ;  /* 0x80000004ff197c10 */ /* 0x000fc6000ff9e0ff */
[----:B------:R-:W-:Y:S01]  /*1490*/  IMAD.HI.U32 R22, R23, R31, RZ ;  /* 0x0000001f17167227 */ /* 0x000fe200078e00ff */
[----:B------:R-:W-:Y:S02]  /*14a0*/  IADD3.X R24, PT, PT, RZ, ~R24, RZ, P0, !PT ;  /* 0x80000018ff187210 */ /* 0x000fe400007fe4ff */
[----:B------:R-:W-:Y:S01]  /*14b0*/  SEL R25, R25, UR4, !P1 ;  /* 0x0000000419197c07 */ /* 0x000fe2000c800000 */
[----:B------:R-:W-:Y:S02]  /*14c0*/  IMAD.X R26, RZ, RZ, ~UR5, P4 ;  /* 0x80000005ff1a7e24 */ /* 0x000fe4000a0e06ff */
[----:B------:R-:W-:-:S04]  /*14d0*/  IMAD.WIDE.U32 R22, P0, R23, R24, R22 ;  /* 0x0000001817167225 */ /* 0x000fc80007800016 */
[----:B------:R-:W-:-:S04]  /*14e0*/  IMAD.HI.U32 R32, R27, R24, RZ ;  /* 0x000000181b207227 */ /* 0x000fc800078e00ff */
[----:B------:R-:W-:-:S04]  /*14f0*/  IMAD.HI.U32 R22, P2, R27, R31, R22 ;  /* 0x0000001f1b167227 */ /* 0x000fc80007840016 */
[----:B------:R-:W-:-:S05]  /*1500*/  IMAD R23, R27, R24, RZ ;  /* 0x000000181b177224 */ /* 0x000fca00078e02ff */
[----:B------:R-:W-:Y:S02]  /*1510*/  IADD3 R24, P3, PT, R23, R22, RZ ;  /* 0x0000001617187210 */ /* 0x000fe40007f7e0ff */
[----:B------:R-:W-:Y:S02]  /*1520*/  IADD3.X R23, PT, PT, R32, R27, RZ, P0, !PT ;  /* 0x0000001b20177210 */ /* 0x000fe400007fe4ff */
[----:B------:R-:W-:Y:S01]  /*1530*/  SEL R27, R26, UR5, !P1 ;  /* 0x000000051a1b7c07 */ /* 0x000fe2000c800000 */
[----:B------:R-:W-:Y:S01]  /*1540*/  IMAD.HI.U32 R22, R24, R25, RZ ;  /* 0x0000001918167227 */ /* 0x000fe200078e00ff */
[----:B------:R-:W-:-:S03]  /*1550*/  IADD3.X R26, PT, PT, RZ, RZ, R23, P3, P2 ;  /* 0x000000ffff1a7210 */ /* 0x000fc60001fe4417 */
[----:B------:R-:W-:Y:S02]  /*1560*/  IMAD.MOV.U32 R23, RZ, RZ, RZ ;  /* 0x000000ffff177224 */ /* 0x000fe400078e00ff */
[-C--:B------:R-:W-:Y:S02]  /*1570*/  IMAD R31, R26, R27.reuse, RZ ;  /* 0x0000001b1a1f7224 */ /* 0x080fe400078e02ff */
[----:B------:R-:W-:-:S04]  /*1580*/  IMAD.WIDE.U32 R22, R24, R27, R22 ;  /* 0x0000001b18167225 */ /* 0x000fc800078e0016 */
[----:B------:R-:W-:-:S04]  /*1590*/  IMAD.HI.U32 R22, P0, R26, R25, R22 ;  /* 0x000000191a167227 */ /* 0x000fc80007800016 */
[----:B------:R-:W-:Y:S01]  /*15a0*/  IMAD.HI.U32 R26, R26, R27, RZ ;  /* 0x0000001b1a1a7227 */ /* 0x000fe200078e00ff */
[----:B------:R-:W-:-:S04]  /*15b0*/  IADD3 R31, P2, PT, R31, R22, RZ ;  /* 0x000000161f1f7210 */ /* 0x000fc80007f5e0ff */
[----:B------:R-:W-:-:S05]  /*15c0*/  IADD3.X R22, PT, PT, R26, RZ, RZ, P0, !PT ;  /* 0x000000ff1a167210 */ /* 0x000fca00007fe4ff */
[----:B------:R-:W-:Y:S02]  /*15d0*/  IMAD.X R33, RZ, RZ, R22, P2 ;  /* 0x000000ffff217224 */ /* 0x000fe400010e0616 */
[----:B------:R-:W-:-:S04]  /*15e0*/  IMAD.WIDE.U32 R22, R31, R40, RZ ;  /* 0x000000281f167225 */ /* 0x000fc800078e00ff */
[-C--:B------:R-:W-:Y:S01]  /*15f0*/  IMAD R24, R33, R40.reuse, R23 ;  /* 0x0000002821187224 */ /* 0x080fe200078e0217 */
[----:B------:R-:W-:Y:S02]  /*1600*/  IADD3 R43, P0, PT, -R22, R25, RZ ;  /* 0x00000019162b7210 */ /* 0x000fe40007f1e1ff */
[----:B------:R-:W-:Y:S02]  /*1610*/  IADD3 R22, P3, PT, R31, 0x1, RZ ;  /* 0x000000011f167810 */ /* 0x000fe40007f7e0ff */
[----:B------:R-:W-:Y:S02]  /*1620*/  IADD3.X R26, PT, PT, ~R24, R27, RZ, P0, !PT ;  /* 0x0000001b181a7210 */ /* 0x000fe400007fe5ff */
[----:B------:R-:W-:Y:S01]  /*1630*/  ISETP.GE.U32.AND P0, PT, R43, R40, PT ;  /* 0x000000282b00720c */ /* 0x000fe20003f06070 */
[----:B------:R-:W-:Y:S01]  /*1640*/  IMAD.X R24, RZ, RZ, R33, P3 ;  /* 0x000000ffff187224 */ /* 0x000fe200018e0621 */
[----:B------:R-:W-:Y:S02]  /*1650*/  IADD3 R23, P2, PT, -R40, R43, RZ ;  /* 0x0000002b28177210 */ /* 0x000fe40007f5e1ff */
[----:B------:R-:W-:-:S02]  /*1660*/  ISETP.GE.U32.AND.EX P0, PT, R26, RZ, PT, P0 ;  /* 0x000000ff1a00720c */ /* 0x000fc40003f06100 */
[----:B------:R-:W-:Y:S02]  /*1670*/  IADD3.X R25, PT, PT, R26, -0x1, RZ, P2, !PT ;  /* 0xffffffff1a197810 */ /* 0x000fe400017fe4ff */
[----:B------:R-:W-:Y:S02]  /*1680*/  SEL R23, R23, R43, P0 ;  /* 0x0000002b17177207 */ /* 0x000fe40000000000 */
[----:B------:R-:W-:Y:S02]  /*1690*/  SEL R25, R25, R26, P0 ;  /* 0x0000001a19197207 */ /* 0x000fe40000000000 */
[----:B------:R-:W-:Y:S02]  /*16a0*/  SEL R31, R22, R31, P0 ;  /* 0x0000001f161f7207 */ /* 0x000fe40000000000 */
[----:B------:R-:W-:Y:S02]  /*16b0*/  ISETP.GE.U32.AND P2, PT, R23, R40, PT ;  /* 0x000000281700720c */ /* 0x000fe40003f46070 */
[----:B------:R-:W-:-:S02]  /*16c0*/  SEL R22, R24, R33, P0 ;  /* 0x0000002118167207 */ /* 0x000fc40000000000 */
[----:B------:R-:W-:Y:S02]  /*16d0*/  IADD3 R26, P3, PT, R31, 0x1, RZ ;  /* 0x000000011f1a7810 */ /* 0x000fe40007f7e0ff */
[----:B------:R-:W-:Y:S02]  /*16e0*/  ISETP.GE.U32.AND.EX P0, PT, R25, RZ, PT, P2 ;  /* 0x000000ff1900720c */ /* 0x000fe40003f06120 */
[-C--:B------:R-:W-:Y:S02]  /*16f0*/  IADD3.X R27, PT, PT, RZ, R22.reuse, RZ, P3, !PT ;  /* 0x00000016ff1b7210 */ /* 0x080fe40001ffe4ff */
[----:B------:R-:W-:Y:S01]  /*1700*/  SEL R26, R26, R31, P0 ;  /* 0x0000001f1a1a7207 */ /* 0x000fe20000000000 */
[----:B------:R-:W-:Y:S01]  /*1710*/  HFMA2 R31, -RZ, RZ, 0, 0 ;  /* 0x00000000ff1f7431 */ /* 0x000fe200000001ff */
[----:B------:R-:W-:Y:S02]  /*1720*/  SEL R27, R27, R22, P0 ;  /* 0x000000161b1b7207 */ /* 0x000fe40000000000 */
[----:B------:R-:W-:-:S02]  /*1730*/  IADD3 R23, P2, PT, RZ, -R26, RZ ;  /* 0x8000001aff177210 */ /* 0x000fc40007f5e0ff */
[----:B------:R-:W-:Y:S02]  /*1740*/  ISETP.NE.U32.AND P0, PT, R40, RZ, PT ;  /* 0x000000ff2800720c */ /* 0x000fe40003f05070 */
[----:B------:R-:W-:Y:S01]  /*1750*/  SEL R26, R23, R26, !P1 ;  /* 0x0000001a171a7207 */ /* 0x000fe20004800000 */
[----:B------:R-:W-:Y:S01]  /*1760*/  IMAD.X R22, RZ, RZ, ~R27, P2 ;  /* 0x000000ffff167224 */ /* 0x000fe200010e0e1b */
[----:B------:R-:W-:-:S04]  /*1770*/  ISETP.NE.AND.EX P0, PT, RZ, RZ, PT, P0 ;  /* 0x000000ffff00720c */ /* 0x000fc80003f05300 */
[----:B------:R-:W-:Y:S02]  /*1780*/  SEL R27, R22, R27, !P1 ;  /* 0x0000001b161b7207 */ /* 0x000fe40004800000 */
[----:B------:R-:W-:Y:S02]  /*1790*/  SEL R26, R26, 0xffffffff, P0 ;  /* 0xffffffff1a1a7807 */ /* 0x000fe40000000000 */
[----:B------:R-:W-:Y:S01]  /*17a0*/  SEL R27, R27, 0xffffffff, P0 ;  /* 0xffffffff1b1b7807 */ /* 0x000fe20000000000 */
[----:B------:R-:W-:Y:S06]  /*17b0*/  RET.REL.NODEC R30 `(_ZN2at6native63_GLOBAL__N__11d61d08_30_DistributionLogNormalKernel_cu_e7567be543distribution_elementwise_grid_stride_kernelIfLi4EZNS0_9templates4cuda20normal_and_transformIN3c108BFloat16EfPNS_17CUDAGeneratorImplEZZZNS4_17log_normal_kernelIS9_EEvRNS_18TensorIteratorBaseEddT_ENKUlvE_clEvENKUlvE2_clEvEUlfE_EEvSC_T1_T2_EUlP24curandStatePhilox4_32_10E0_ZNS1_27distribution_nullary_kernelIS7_f6float4S9_SL_SG_EEvSC_SI_RKT3_T4_EUlifE_EEvlNS_15PhiloxCudaStateESH_SI_) ;  /* 0xffffffe81e107950 */ /* 0x000fec0003c3ffff */
.L_x_34:
        /* <DEDUP_REMOVED lines=12> */
.L_x_365:


//--------------------- .text._ZN2at6native63_GLOBAL__N__11d61d08_30_DistributionLogNormalKernel_cu_e7567be543distribution_elementwise_grid_stride_kernelIfLi4EZNS0_9templates4cuda20normal_and_transformIN3c108BFloat16EfPNS_17CUDAGeneratorImplEZZZNS4_17log_normal_kernelIS9_EEvRNS_18TensorIteratorBaseEddT_ENKUlvE_clEvENKUlvE2_clEvEUlfE_EEvSC_T1_T2_EUlP24curandStatePhilox4_32_10E_ZNS1_27distribution_nullary_kernelIS7_f7double2S9_SL_SG_EEvSC_SI_RKT3_T4_EUlifE0_EEvlNS_15PhiloxCudaStateESH_SI_ --------------------------
	.section	.text._ZN2at6native63_GLOBAL__N__11d61d08_30_DistributionLogNormalKernel_cu_e7567be543distribution_elementwise_grid_stride_kernelIfLi4EZNS0_9templates4cuda20normal_and_transformIN3c108BFloat16EfPNS_17CUDAGeneratorImplEZZZNS4_17log_normal_kernelIS9_EEvRNS_18TensorIteratorBaseEddT_ENKUlvE_clEvENKUlvE2_clEvEUlfE_EEvSC_T1_T2_EUlP24curandStatePhilox4_32_10E_ZNS1_27distribution_nullary_kernelIS7_f7double2S9_SL_SG_EEvSC_SI_RKT3_T4_EUlifE0_EEvlNS_15PhiloxCudaStateESH_SI_,"ax",@progbits
	.align	128
.text._ZN2at6native63_GLOBAL__N__11d61d08_30_DistributionLogNormalKernel_cu_e7567be543distribution_elementwise_grid_stride_kernelIfLi4EZNS0_9templates4cuda20normal_and_transformIN3c108BFloat16EfPNS_17CUDAGeneratorImplEZZZNS4_17log_normal_kernelIS9_EEvRNS_18TensorIteratorBaseEddT_ENKUlvE_clEvENKUlvE2_clEvEUlfE_EEvSC_T1_T2_EUlP24curandStatePhilox4_32_10E_ZNS1_27distribution_nullary_kernelIS7_f7double2S9_SL_SG_EEvSC_SI_RKT3_T4_EUlifE0_EEvlNS_15PhiloxCudaStateESH_SI_:
        .type           _ZN2at6native63_GLOBAL__N__11d61d08_30_DistributionLogNormalKernel_cu_e7567be543distribution_elementwise_grid_stride_kernelIfLi4EZNS0_9templates4cuda20normal_and_transformIN3c108BFloat16EfPNS_17CUDAGeneratorImplEZZZNS4_17log_normal_kernelIS9_EEvRNS_18TensorIteratorBaseEddT_ENKUlvE_clEvENKUlvE2_clEvEUlfE_EEvSC_T1_T2_EUlP24curandStatePhilox4_32_10E_ZNS1_27distribution_nullary_kernelIS7_f7double2S9_SL_SG_EEvSC_SI_RKT3_T4_EUlifE0_EEvlNS_15PhiloxCudaStateESH_SI_,@function
        .size           _ZN2at6native63_GLOBAL__N__11d61d08_30_DistributionLogNormalKernel_cu_e7567be543distribution_elementwise_grid_stride_kernelIfLi4EZNS0_9templates4cuda20normal_and_transformIN3c108BFloat16EfPNS_17CUDAGeneratorImplEZZZNS4_17log_normal_kernelIS9_EEvRNS_18TensorIteratorBaseEddT_ENKUlvE_clEvENKUlvE2_clEvEUlfE_EEvSC_T1_T2_EUlP24curandStatePhilox4_32_10E_ZNS1_27distribution_nullary_kernelIS7_f7double2S9_SL_SG_EEvSC_SI_RKT3_T4_EUlifE0_EEvlNS_15PhiloxCudaStateESH_SI_,(.L_x_367 - _ZN2at6native63_GLOBAL__N__11d61d08_30_DistributionLogNormalKernel_cu_e7567be543distribution_elementwise_grid_stride_kernelIfLi4EZNS0_9templates4cuda20normal_and_transformIN3c108BFloat16EfPNS_17CUDAGeneratorImplEZZZNS4_17log_normal_kernelIS9_EEvRNS_18TensorIteratorBaseEddT_ENKUlvE_clEvENKUlvE2_clEvEUlfE_EEvSC_T1_T2_EUlP24curandStatePhilox4_32_10E_ZNS1_27distribution_nullary_kernelIS7_f7double2S9_SL_SG_EEvSC_SI_RKT3_T4_EUlifE0_EEvlNS_15PhiloxCudaStateESH_SI_)
        .other          _ZN2at6native63_GLOBAL__N__11d61d08_30_DistributionLogNormalKernel_cu_e7567be543distribution_elementwise_grid_stride_kernelIfLi4EZNS0_9templates4cuda20normal_and_transformIN3c108BFloat16EfPNS_17CUDAGeneratorImplEZZZNS4_17log_normal_kernelIS9_EEvRNS_18TensorIteratorBaseEddT_ENKUlvE_clEvENKUlvE2_clEvEUlfE_EEvSC_T1_T2_EUlP24curandStatePhilox4_32_10E_ZNS1_27distribution_nullary_kernelIS7_f7double2S9_SL_SG_EEvSC_SI_RKT3_T4_EUlifE0_EEvlNS_15PhiloxCudaStateESH_SI_,@"STO_CUDA_ENTRY STV_DEFAULT"
_ZN2at6native63_GLOBAL__N__11d61d08_30_DistributionLogNormalKernel_cu_e7567be543distribution_elementwise_grid_stride_kernelIfLi4EZNS0_9templates4cuda20normal_and_transformIN3c108BFloat16EfPNS_17CUDAGeneratorImplEZZZNS4_17log_normal_kernelIS9_EEvRNS_18TensorIteratorBaseEddT_ENKUlvE_clEvENKUlvE2_clEvEUlfE_EEvSC_T1_T2_EUlP24curandStatePhilox4_32_10E_ZNS1_27distribution_nullary_kernelIS7_f7double2S9_SL_SG_EEvSC_SI_RKT3_T4_EUlifE0_EEvlNS_15PhiloxCudaStateESH_SI_:
        /* <DEDUP_REMOVED lines=9> */
[----:B---3--:R-:W-:Y:S01]  /*0090*/  @P0 IMAD.MOV.U32 R3, RZ, RZ, R19 ;  /* 0x000000ffff030224 */ /* 0x008fe200078e0013 */
[----:B------:R-:W1:Y:S01]  /*00a0*/  S2R R14, SR_TID.X ;  /* 0x00000000000e7919 */ /* 0x000e620000002100 */
[----:B------:R-:W3:Y:S04]  /*00b0*/  @P0 LDC R5, c[0x0][0x398] ;  /* 0x0000e600ff050b82 */ /* 0x000ee80000000800 */
[----:B--2---:R-:W3:Y:S01]  /*00c0*/  @P0 LDG.E.64 R2, desc[UR76][R2.64] ;  /* 0x0000004c02020981 */ /* 0x004ee2000c1e1b00 */
[----:B0-----:R-:W-:Y:S01]  /*00d0*/  MOV R24, UR4 ;  /* 0x0000000400187c02 */ /* 0x001fe20008000f00 */
[----:B------:R-:W-:-:S06]  /*00e0*/  IMAD.U32 R25, RZ, RZ, UR5 ;  /* 0x00000005ff197e24 */ /* 0x000fcc000f8e00ff */
        /* <DEDUP_REMOVED lines=13> */
[--C-:B------:R-:W-:Y:S02]  /*01c0*/  SHF.R.U64 R0, R18, 0x2, R19.reuse ;  /* 0x0000000212007819 */ /* 0x100fe40000001213 */
[----:B------:R-:W-:Y:S01]  /*01d0*/  SHF.R.U32.HI R2, RZ, 0x2, R19 ;  /* 0x00000002ff027819 */ /* 0x000fe20000011613 */
[----:B--2---:R-:W-:Y:S01]  /*01e0*/  VIADD R4, R24, 0x9e3779b9 ;  /* 0x9e3779b918047836 */ /* 0x004fe20000000000 */
[C---:B------:R-:W-:Y:S01]  /*01f0*/  IADD3 R3, PT, PT, R25.reuse, -0x4498517b, RZ ;  /* 0xbb67ae8519037810 */ /* 0x040fe20007ffe0ff */
[----:B------:R-:W-:Y:S01]  /*0200*/  IMAD.WIDE.U32 R6, R0, -0x2daee0ad, RZ ;  /* 0xd2511f5300067825 */ /* 0x000fe200078e00ff */
[----:B------:R-:W-:Y:S02]  /*0210*/  LOP3.LUT R10, R2, R9, R24, 0x96, !PT ;  /* 0x00000009020a7212 */ /* 0x000fe400078e9618 */
[----:B------:R-:W-:Y:S02]  /*0220*/  IADD3 R5, PT, PT, R24, 0x3c6ef372, RZ ;  /* 0x3c6ef37218057810 */ /* 0x000fe40007ffe0ff */
[C---:B------:R-:W-:Y:S01]  /*0230*/  LOP3.LUT R12, R25.reuse, R7, R15, 0x96, !PT ;  /* 0x00000007190c7212 */ /* 0x040fe200078e960f */
        /* <DEDUP_REMOVED lines=12> */
[----:B------:R-:W-:-:S03]  /*0300*/  IADD3 R9, PT, PT, R25, 0x32370b8f, RZ ;  /* 0x32370b8f19097810 */ /* 0x000fc60007ffe0ff */
[----:B------:R-:W-:Y:S01]  /*0310*/  IMAD.WIDE.U32 R12, R12, -0x326172a9, RZ ;  /* 0xcd9e8d570c0c7825 */ /* 0x000fe200078e00ff */
[----:B------:R-:W-:Y:S02]  /*0320*/  LOP3.LUT R9, R9, R8, R11, 0x96, !PT ;  /* 0x0000000809097212 */ /* 0x000fe400078e960b */
[----:B------:R-:W-:Y:S02]  /*0330*/  IADD3 R11, PT, PT, R24, 0x78dde6e4, RZ ;  /* 0x78dde6e4180b7810 */ /* 0x000fe40007ffe0ff */
[----:B------:R-:W-:Y:S01]  /*0340*/  LOP3.LUT R8, R7, R20, R13, 0x96, !PT ;  /* 0x0000001407087212 */ /* 0x000fe200078e960d */
[----:B------:R-:W-:-:S04]  /*0350*/  IMAD.WIDE.U32 R20, R9, -0x326172a9, RZ ;  /* 0xcd9e8d5709147825 */ /* 0x000fc800078e00ff */
[----:B------:R-:W-:Y:S01]  /*0360*/  IMAD.WIDE.U32 R8, R8, -0x2daee0ad, RZ ;  /* 0xd2511f5308087825 */ /* 0x000fe200078e00ff */
[----:B------:R-:W-:-:S03]  /*0370*/  LOP3.LUT R11, R11, R12, R21, 0x96, !PT ;  /* 0x0000000c0b0b7212 */ /* 0x000fc600078e9615 */
[----:B------:R-:W-:-:S05]  /*0380*/  VIADD R13, R25, 0xed9eba14 ;  /* 0xed9eba14190d7836 */ /* 0x000fca0000000000 */
[----:B------:R-:W-:Y:S01]  /*0390*/  LOP3.LUT R13, R13, R10, R9, 0x96, !PT ;  /* 0x0000000a0d0d7212 */ /* 0x000fe200078e9609 */
[----:B------:R-:W-:-:S04]  /*03a0*/  IMAD.WIDE.U32 R10, R11, -0x2daee0ad, RZ ;  /* 0xd2511f530b0a7825 */ /* 0x000fc800078e00ff */
[----:B------:R-:W-:Y:S01]  /*03b0*/  IMAD.WIDE.U32 R12, R13, -0x326172a9, RZ ;  /* 0xcd9e8d570d0c7825 */ /* 0x000fe200078e00ff */
[----:B------:R-:W-:Y:S02]  /*03c0*/  LOP3.LUT R17, R17, R8, R11, 0x96, !PT ;  /* 0x0000000811117212 */ /* 0x000fe400078e960b */
[C---:B------:R-:W-:Y:S01]  /*03d0*/  IADD3 R11, PT, PT, R24.reuse, -0x4ab325aa, RZ ;  /* 0xb54cda56180b7810 */ /* 0x040fe20007ffe0ff */
[----:B------:R-:W-:-:S05]  /*03e0*/  VIADD R9, R24, 0x1715609d ;  /* 0x1715609d18097836 */ /* 0x000fca0000000000 */
[----:B------:R-:W-:Y:S01]  /*03f0*/  LOP3.LUT R9, R9, R20, R13, 0x96, !PT ;  /* 0x0000001409097212 */ /* 0x000fe200078e960d */
[----:B------:R-:W-:-:S04]  /*0400*/  IMAD.WIDE.U32 R20, R17, -0x326172a9, RZ ;  /* 0xcd9e8d5711147825 */ /* 0x000fc800078e00ff */
[----:B------:R-:W-:Y:S01]  /*0410*/  IMAD.WIDE.U32 R8, R9, -0x2daee0ad, RZ ;  /* 0xd2511f5309087825 */ /* 0x000fe200078e00ff */
[----:B------:R-:W-:-:S03]  /*0420*/  LOP3.LUT R11, R11, R12, R21, 0x96, !PT ;  /* 0x0000000c0b0b7212 */ /* 0x000fc600078e9615 */
[----:B------:R-:W-:Y:S02]  /*0430*/  VIADD R13, R25, 0x646e171e ;  /* 0x646e171e190d7836 */ /* 0x000fe40000000000 */
[----:B------:R-:W-:-:S03]  /*0440*/  IMAD.WIDE.U32 R50, R11, -0x2daee0ad, RZ ;  /* 0xd2511f530b327825 */ /* 0x000fc600078e00ff */
[----:B------:R-:W-:Y:S01]  /*0450*/  LOP3.LUT R10, R13, R10, R9, 0x96, !PT ;  /* 0x0000000a0d0a7212 */ /* 0x000fe200078e9609 */
[----:B------:R-:W-:Y:S01]  /*0460*/  VIADD R9, R24, 0x5384540f ;  /* 0x5384540f18097836 */ /* 0x000fe20000000000 */
[----:B------:R-:W-:Y:S01]  /*0470*/  IADD3 R13, PT, PT, R25, 0x1fd5c5a3, RZ ;  /* 0x1fd5c5a3190d7810 */ /* 0x000fe20007ffe0ff */
[----:B------:R-:W-:Y:S02]  /*0480*/  IMAD.MOV.U32 R12, RZ, RZ, R15 ;  /* 0x000000ffff0c7224 */ /* 0x000fe400078e000f */
[----:B------:R-:W-:Y:S01]  /*0490*/  IMAD.WIDE.U32 R10, R10, -0x326172a9, RZ ;  /* 0xcd9e8d570a0a7825 */ /* 0x000fe200078e00ff */
[----:B------:R-:W-:-:S04]  /*04a0*/  LOP3.LUT R13, R13, R8, R51, 0x96, !PT ;  /* 0x000000080d0d7212 */ /* 0x000fc800078e9633 */
[----:B------:R-:W-:Y:S01]  /*04b0*/  LOP3.LUT R9, R9, R20, R11, 0x96, !PT ;  /* 0x0000001409097212 */ /* 0x000fe200078e960b */
[----:B------:R-:W-:Y:S01]  /*04c0*/  IMAD.WIDE.U32 R20, R13, -0x326172a9, RZ ;  /* 0xcd9e8d570d147825 */ /* 0x000fe200078e00ff */
[C---:B------:R-:W-:Y:S02]  /*04d0*/  IADD3 R11, PT, PT, R24.reuse, -0xe443238, RZ ;  /* 0xf1bbcdc8180b7810 */ /* 0x040fe40007ffe0ff */
[----:B------:R-:W-:Y:S01]  /*04e0*/  IADD3 R13, PT, PT, R24, -0x700cb87f, RZ ;  /* 0x8ff34781180d7810 */ /* 0x000fe20007ffe0ff */
[----:B------:R-:W-:Y:S01]  /*04f0*/  IMAD.WIDE.U32 R48, R9, -0x2daee0ad, RZ ;  /* 0xd2511f5309307825 */ /* 0x000fe200078e00ff */
[----:B------:R-:W-:Y:S02]  /*0500*/  LOP3.LUT R8, R11, R10, R21, 0x96, !PT ;  /* 0x0000000a0b087212 */ /* 0x000fe400078e9615 */
[----:B------:R-:W-:Y:S01]  /*0510*/  MOV R10, R14 ;  /* 0x0000000e000a7202 */ /* 0x000fe20000000f00 */
[----:B------:R-:W-:Y:S02]  /*0520*/  VIADD R9, R25, 0xdb3d7428 ;  /* 0xdb3d742819097836 */ /* 0x000fe40000000000 */
[----:B------:R-:W-:-:S03]  /*0530*/  IMAD.HI.U32 R17, R8, -0x2daee0ad, RZ ;  /* 0xd2511f5308117827 */ /* 0x000fc600078e00ff */
[----:B------:R-:W-:Y:S01]  /*0540*/  LOP3.LUT R50, R9, R50, R49, 0x96, !PT ;  /* 0x0000003209327212 */ /* 0x000fe200078e9631 */
[----:B0-----:R-:W-:Y:S01]  /*0550*/  IMAD R9, R16, UR6, RZ ;  /* 0x0000000610097c24 */ /* 0x001fe2000f8e02ff */
[----:B------:R-:W-:Y:S01]  /*0560*/  LOP3.LUT R48, R48, R17, RZ, 0x3c, !PT ;  /* 0x0000001130307212 */ /* 0x000fe200078e3cff */
[----:B------:R-:W-:Y:S02]  /*0570*/  IMAD.MOV.U32 R11, RZ, RZ, R15 ;  /* 0x000000ffff0b7224 */ /* 0x000fe400078e000f */
[----:B------:R-:W-:-:S05]  /*0580*/  IMAD.HI.U32 R19, R50, -0x326172a9, RZ ;  /* 0xcd9e8d5732137827 */ /* 0x000fca00078e00ff */
[----:B------:R-:W-:Y:S02]  /*0590*/  LOP3.LUT R13, R13, R20, R19, 0x96, !PT ;  /* 0x000000140d0d7212 */ /* 0x000fe400078e9613 */
[----:B------:R-:W-:Y:S01]  /*05a0*/  SHF.L.U32 R20, R9, 0x2, RZ ;  /* 0x0000000209147819 */ /* 0x000fe200000006ff */
[----:B------:R-:W-:Y:S06]  /*05b0*/  BRA.U UP0, `(.L_x_35) ;  /* 0x0000000100547547 */ /* 0x000fec000b800000 */
[----:B------:R-:W0:Y:S01]  /*05c0*/  I2F.U32.RP R15, R20 ;  /* 0x00000014000f7306 */ /* 0x000e220000209000 */
[----:B------:R-:W-:Y:S01]  /*05d0*/  IADD3 R17, PT, PT, RZ, -R20, RZ ;  /* 0x80000014ff117210 */ /* 0x000fe20007ffe0ff */
[----:B------:R-:W-:Y:S01]  /*05e0*/  IMAD.MOV.U32 R21, RZ, RZ, RZ ;  /* 0x000000ffff157224 */ /* 0x000fe200078e00ff */
[----:B------:R-:W-:-:S05]  /*05f0*/  ISETP.NE.U32.AND P2, PT, R20, RZ, PT ;  /* 0x000000ff1400720c */ /* 0x000fca0003f45070 */
[----:B0-----:R-:W0:Y:S02]  /*0600*/  MUFU.RCP R15, R15 ;  /* 0x0000000f000f7308 */ /* 0x001e240000001000 */
[----:B0-----:R-:W-:-:S06]  /*0610*/  VIADD R22, R15, 0xffffffe ;  /* 0x0ffffffe0f167836 */ /* 0x001fcc0000000000 */
        /* <DEDUP_REMOVED lines=8> */
[----:B------:R-:W-:Y:S01]  /*06a0*/  @P0 IMAD.IADD R17, R17, 0x1, -R20 ;  /* 0x0000000111110824 */ /* 0x000fe200078e0a14 */
[----:B------:R-:W-:-:S04]  /*06b0*/  @P0 IADD3 R23, PT, PT, R23, 0x1, RZ ;  /* 0x0000000117170810 */ /* 0x000fc80007ffe0ff */
[----:B------:R-:W-:-:S13]  /*06c0*/  ISETP.GE.U32.AND P1, PT, R17, R20, PT ;  /* 0x000000141100720c */ /* 0x000fda0003f26070 */
[----:B------:R-:W-:Y:S01]  /*06d0*/  @P1 VIADD R23, R23, 0x1 ;  /* 0x0000000117171836 */ /* 0x000fe20000000000 */
[----:B------:R-:W-:-:S04]  /*06e0*/  @!P2 LOP3.LUT R23, RZ, R20, RZ, 0x33, !PT ;  /* 0x00000014ff17a212 */ /* 0x000fc800078e33ff */
[----:B------:R-:W-:Y:S01]  /*06f0*/  MOV R20, R23 ;  /* 0x0000001700147202 */ /* 0x000fe20000000f00 */
[----:B------:R-:W-:Y:S06]  /*0700*/  BRA `(.L_x_36) ;  /* 0x0000000000087947 */ /* 0x000fec0003800000 */
.L_x_35:
[----:B------:R-:W-:-:S07]  /*0710*/  MOV R22, 0x730 ;  /* 0x0000073000167802 */ /* 0x000fce0000000f00 */
[----:B------:R-:W-:Y:S05]  /*0720*/  CALL.REL.NOINC `($__internal_2_$__cuda_sm20_div_s64) ;  /* 0x0000005400f87944 */ /* 0x000fea0003c00000 */
.L_x_36:
[----:B------:R-:W-:-:S05]  /*0730*/  IMAD.WIDE.U32 R16, R16, UR6, RZ ;  /* 0x0000000610107c25 */ /* 0x000fca000f8e00ff */
[C---:B------:R-:W-:Y:S02]  /*0740*/  SHF.L.U64.HI R17, R16.reuse, 0x2, R17 ;  /* 0x0000000210117819 */ /* 0x040fe40000010211 */
[----:B------:R-:W-:-:S03]  /*0750*/  SHF.L.U32 R16, R16, 0x2, RZ ;  /* 0x0000000210107819 */ /* 0x000fc600000006ff */
[----:B------:R-:W-:Y:S02]  /*0760*/  IMAD R15, R17, R20, RZ ;  /* 0x00000014110f7224 */ /* 0x000fe400078e02ff */
[----:B------:R-:W-:-:S04]  /*0770*/  IMAD.WIDE.U32 R26, R20, R16, R16 ;  /* 0x00000010141a7225 */ /* 0x000fc800078e0010 */
[----:B------:R-:W-:Y:S01]  /*0780*/  IMAD R15, R21, R16, R15 ;  /* 0x00000010150f7224 */ /* 0x000fe200078e020f */
[----:B------:R-:W-:-:S03]  /*0790*/  ISETP.GE.U32.AND P0, PT, R10, R26, PT ;  /* 0x0000001a0a00720c */ /* 0x000fc60003f06070 */
[----:B------:R-:W-:-:S05]  /*07a0*/  IMAD.IADD R15, R27, 0x1, R15 ;  /* 0x000000011b0f7824 */ /* 0x000fca00078e020f */
[----:B------:R-:W-:-:S13]  /*07b0*/  ISETP.GE.AND.EX P0, PT, R12, R15, PT, P0 ;  /* 0x0000000f0c00720c */ /* 0x000fda0003f06300 */
[----:B------:R-:W-:Y:S05]  /*07c0*/  @P0 EXIT ;  /* 0x000000000000094d */ /* 0x000fea0003800000 */
[----:B------:R-:W0:Y:S01]  /*07d0*/  LDCU UR74, c[0x0][0x3a8] ;  /* 0x00007500ff4a77ac */ /* 0x000e220008000800 */
[----:B------:R-:W1:Y:S01]  /*07e0*/  LDC.64 R28, c[0x0][0x380] ;  /* 0x0000e000ff1c7b82 */ /* 0x000e620000000a00 */
[----:B------:R-:W2:Y:S01]  /*07f0*/  MUFU.EX2 R16, R16 ;  /* 0x0000001000107308 */ /* 0x000ea20000000800 */
[----:B------:R-:W-:Y:S01]  /*0800*/  IADD3 R19, PT, PT, R25, -0x695add53, RZ ;  /* 0x96a522ad19137810 */ /* 0x000fe20007ffe0ff */
[----:B------:R-:W-:Y:S01]  /*0810*/  IMAD R50, R50, -0x326172a9, RZ ;  /* 0xcd9e8d5732327824 */ /* 0x000fe200078e02ff */
[----:B------:R-:W-:Y:S01]  /*0820*/  LOP3.LUT R49, R18, 0x3, RZ, 0xc0, !PT ;  /* 0x0000000312317812 */ /* 0x000fe200078ec0ff */
[C---:B------:R-:W-:Y:S01]  /*0830*/  IMAD.SHL.U32 R51, R9.reuse, 0x2, RZ ;  /* 0x0000000209337824 */ /* 0x040fe200078e00ff */
[----:B------:R-:W-:Y:S01]  /*0840*/  LOP3.LUT R48, R48, R19, RZ, 0x3c, !PT ;  /* 0x0000001330307212 */ /* 0x000fe200078e3cff */
[----:B------:R-:W-:Y:S01]  /*0850*/  IMAD R53, R9, 0x3, RZ ;  /* 0x0000000309357824 */ /* 0x000fe200078e02ff */
[----:B------:R-:W3:Y:S01]  /*0860*/  LDC.64 R30, c[0x0][0x548] ;  /* 0x00015200ff1e7b82 */ /* 0x000ee20000000a00 */
[----:B------:R-:W4:Y:S01]  /*0870*/  MUFU.EX2 R17, R17 ;  /* 0x0000001100117308 */ /* 0x000f220000000800 */
[----:B------:R-:W1:Y:S01]  /*0880*/  LDCU UR72, c[0x0][0x3ac] ;  /* 0x00007580ff4877ac */ /* 0x000e620008000800 */
[----:B------:R-:W1:Y:S06]  /*0890*/  LDCU UR71, c[0x0][0x4d8] ;  /* 0x00009b00ff4777ac */ /* 0x000e6c0008000800 */
[----:B------:R-:W1:Y:S01]  /*08a0*/  MUFU.EX2 R46, R46 ;  /* 0x0000002e002e7308 */ /* 0x000e620000000800 */
[----:B0-----:R-:W-:Y:S01]  /*08b0*/  UIADD3 UR74, UPT, UPT, UR74, -0x1, URZ ;  /* 0xffffffff4a4a7890 */ /* 0x001fe2000fffe0ff */
[----:B------:R-:W0:Y:S03]  /*08c0*/  LDCU UR70, c[0x0][0x3c0] ;  /* 0x00007800ff4677ac */ /* 0x000e260008000800 */
[----:B------:R-:W-:-:S03]  /*08d0*/  UISETP.LT.U32.AND UP0, UPT, UR74, 0x18, UPT ;  /* 0x000000184a00788c */ /* 0x000fc6000bf01070 */
[----:B------:R-:W0:Y:S01]  /*08e0*/  MUFU.EX2 R47, R47 ;  /* 0x0000002f002f7308 */ /* 0x000e220000000800 */
[----:B------:R-:W0:Y:S01]  /*08f0*/  LDCU UR69, c[0x0][0x4dc] ;  /* 0x00009b80ff4577ac */ /* 0x000e220008000800 */
        /* <DEDUP_REMOVED lines=57> */
.L_x_62:
[----:B------:R-:W-:Y:S01]  /*0c90*/  IADD3 R0, PT, PT, R0, 0x1, RZ ;  /* 0x0000000100007810 */ /* 0x000fe20007ffe0ff */
[----:B------:R-:W-:Y:S03]  /*0ca0*/  BSSY.RECONVERGENT B0, `(.L_x_37) ;  /* 0x000000c000007945 */ /* 0x000fe60003800200 */
[C---:B------:R-:W-:Y:S01]  /*0cb0*/  ISETP.NE.AND P0, PT, R0.reuse, RZ, PT ;  /* 0x000000ff0000720c */ /* 0x040fe20003f05270 */
[----:B-1----:R-:W-:-:S12]  /*0cc0*/  IMAD.WIDE.U32 R20, R0, -0x2daee0ad, RZ ;  /* 0xd2511f5300147825 */ /* 0x002fd800078e00ff */
[----:B------:R-:W-:Y:S05]  /*0cd0*/  @P0 BRA `(.L_x_38) ;  /* 0x0000000000200947 */ /* 0x000fea0003800000 */
[----:B------:R-:W-:-:S05]  /*0ce0*/  VIADD R2, R2, 0x1 ;  /* 0x0000000102027836 */ /* 0x000fca0000000000 */
[----:B------:R-:W-:-:S13]  /*0cf0*/  ISETP.NE.AND P0, PT, R2, RZ, PT ;  /* 0x000000ff0200720c */ /* 0x000fda0003f05270 */
[----:B------:R-:W-:Y:S02]  /*0d00*/  @!P0 IADD3 R14, PT, PT, R14, 0x1, RZ ;  /* 0x000000010e0e8810 */ /* 0x000fe40007ffe0ff */
[----:B------:R-:W-:Y:S02]  /*0d10*/  @!P0 IADD3 R18, PT, PT, R11, 0x1, RZ ;  /* 0x000000010b128810 */ /* 0x000fe40007ffe0ff */
[----:B------:R-:W-:Y:S02]  /*0d20*/  ISETP.NE.AND P1, PT, R14, RZ, !P0 ;  /* 0x000000ff0e00720c */ /* 0x000fe40004725270 */
[----:B------:R-:W-:-:S11]  /*0d30*/  @!P0 MOV R2, RZ ;  /* 0x000000ff00028202 */ /* 0x000fd60000000f00 */
[----:B------:R-:W-:-:S05]  /*0d40*/  @P1 IMAD.MOV R18, RZ, RZ, R11 ;  /* 0x000000ffff121224 */ /* 0x000fca00078e020b */
[----:B------:R-:W-:-:S07]  /*0d50*/  @!P0 MOV R11, R18 ;  /* 0x00000012000b8202 */ /* 0x000fce0000000f00 */
.L_x_38:
[----:B0-----:R-:W-:Y:S05]  /*0d60*/  BSYNC.RECONVERGENT B0 ;  /* 0x0000000000007941 */ /* 0x001fea0003800200 */
.L_x_37:
[----:B------:R-:W-:Y:S01]  /*0d70*/  LOP3.LUT R32, R11, R21, R25, 0x96, !PT ;  /* 0x000000150b207212 */ /* 0x000fe200078e9619 */
[----:B------:R-:W-:Y:S01]  /*0d80*/  IMAD.WIDE.U32 R18, R14, -0x326172a9, RZ ;  /* 0xcd9e8d570e127825 */ /* 0x000fe200078e00ff */
[----:B------:R-:W-:Y:S02]  /*0d90*/  ISETP.GT.AND P0, PT, R49, 0x1, PT ;  /* 0x000000013100780c */ /* 0x000fe40003f04270 */
[----:B------:R-:W-:Y:S01]  /*0da0*/  IADD3 R35, PT, PT, R24, -0x700cb87f, RZ ;  /* 0x8ff3478118237810 */ /* 0x000fe20007ffe0ff */
        /* <DEDUP_REMOVED lines=8> */
[----:B------:R-:W-:-:S03]  /*0e30*/  IADD3 R23, PT, PT, R25, -0x126145ec, RZ ;  /* 0xed9eba1419177810 */ /* 0x000fc60007ffe0ff */
[----:B------:R-:W-:Y:S01]  /*0e40*/  IMAD.WIDE.U32 R20, R20, -0x326172a9, RZ ;  /* 0xcd9e8d5714147825 */ /* 0x000fe200078e00ff */
[----:B------:R-:W-:-:S04]  /*0e50*/  LOP3.LUT R19, R5, R32, R19, 0x96, !PT ;  /* 0x0000002005137212 */ /* 0x000fc800078e9613 */
[----:B------:R-:W-:Y:S01]  /*0e60*/  LOP3.LUT R32, R7, R18, R21, 0x96, !PT ;  /* 0x0000001207207212 */ /* 0x000fe200078e9615 */
[----:B------:R-:W-:-:S04]  /*0e70*/  IMAD.WIDE.U32 R18, R19, -0x2daee0ad, RZ ;  /* 0xd2511f5313127825 */ /* 0x000fc800078e00ff */
[----:B------:R-:W-:Y:S02]  /*0e80*/  VIADD R21, R25, 0x32370b8f ;  /* 0x32370b8f19157836 */ /* 0x000fe40000000000 */
[----:B------:R-:W-:-:S03]  /*0e90*/  IMAD.WIDE.U32 R32, R32, -0x2daee0ad, RZ ;  /* 0xd2511f5320207825 */ /* 0x000fc600078e00ff */
[----:B------:R-:W-:Y:S02]  /*0ea0*/  LOP3.LUT R19, R21, R22, R19, 0x96, !PT ;  /* 0x0000001615137212 */ /* 0x000fe400078e9613 */
[----:B------:R-:W-:Y:S01]  /*0eb0*/  LOP3.LUT R22, R23, R18, R33, 0x96, !PT ;  /* 0x0000001217167212 */ /* 0x000fe200078e9621 */
[C---:B------:R-:W-:Y:S01]  /*0ec0*/  VIADD R33, R24.reuse, 0x1715609d ;  /* 0x1715609d18217836 */ /* 0x040fe20000000000 */
[----:B------:R-:W-:Y:S01]  /*0ed0*/  IADD3 R21, PT, PT, R24, 0x78dde6e4, RZ ;  /* 0x78dde6e418157810 */ /* 0x000fe20007ffe0ff */
[----:B------:R-:W-:-:S04]  /*0ee0*/  IMAD.WIDE.U32 R18, R19, -0x326172a9, RZ ;  /* 0xcd9e8d5713127825 */ /* 0x000fc800078e00ff */
[----:B------:R-:W-:Y:S01]  /*0ef0*/  IMAD.WIDE.U32 R22, R22, -0x326172a9, RZ ;  /* 0xcd9e8d5716167825 */ /* 0x000fe200078e00ff */
[----:B------:R-:W-:-:S04]  /*0f00*/  LOP3.LUT R19, R21, R20, R19, 0x96, !PT ;  /* 0x0000001415137212 */ /* 0x000fc800078e9613 */
[----:B------:R-:W-:Y:S01]  /*0f10*/  LOP3.LUT R20, R33, R18, R23, 0x96, !PT ;  /* 0x0000001221147212 */ /* 0x000fe200078e9617 */
[----:B------:R-:W-:Y:S01]  /*0f20*/  IMAD.WIDE.U32 R18, R19, -0x2daee0ad, RZ ;  /* 0xd2511f5313127825 */ /* 0x000fe200078e00ff */
[C---:B------:R-:W-:Y:S02]  /*0f30*/  IADD3 R23, PT, PT, R25.reuse, -0x56f99767, RZ ;  /* 0xa906689919177810 */ /* 0x040fe40007ffe0ff */
[----:B------:R-:W-:Y:S01]  /*0f40*/  IADD3 R33, PT, PT, R25, 0x646e171e, RZ ;  /* 0x646e171e19217810 */ /* 0x000fe20007ffe0ff */
[----:B------:R-:W-:Y:S01]  /*0f50*/  IMAD.WIDE.U32 R20, R20, -0x2daee0ad, RZ ;  /* 0xd2511f5314147825 */ /* 0x000fe200078e00ff */
[----:B------:R-:W-:Y:S02]  /*0f60*/  LOP3.LUT R19, R23, R32, R19, 0x96, !PT ;  /* 0x0000002017137212 */ /* 0x000fe400078e9613 */
[----:B------:R-:W-:Y:S02]  /*0f70*/  IADD3 R23, PT, PT, R24, 0x5384540f, RZ ;  /* 0x5384540f18177810 */ /* 0x000fe40007ffe0ff */
        /* <DEDUP_REMOVED lines=13> */
[----:B------:R-:W-:-:S03]  /*1050*/  IADD3 R23, PT, PT, R24, -0xe443238, RZ ;  /* 0xf1bbcdc818177810 */ /* 0x000fc60007ffe0ff */
[----:B------:R-:W-:Y:S01]  /*1060*/  IMAD R33, R8, -0x2daee0ad, RZ ;  /* 0xd2511f5308217824 */ /* 0x000fe200078e02ff */
[----:B------:R-:W-:Y:S01]  /*1070*/  LOP3.LUT R8, R23, R32, R19, 0x96, !PT ;  /* 0x0000002017087212 */ /* 0x000fe200078e9613 */
[----:B------:R-:W-:-:S04]  /*1080*/  IMAD.WIDE.U32 R20, R20, -0x326172a9, RZ ;  /* 0xcd9e8d5714147825 */ /* 0x000fc800078e00ff */
[----:B------:R-:W-:Y:S01]  /*1090*/  IMAD.MOV.U32 R23, RZ, RZ, R13 ;  /* 0x000000ffff177224 */ /* 0x000fe200078e000d */
[----:B------:R-:W-:Y:S01]  /*10a0*/  LOP3.LUT R13, R35, R18, R21, 0x96, !PT ;  /* 0x00000012230d7212 */ /* 0x000fe200078e9615 */
[----:B------:R-:W-:Y:S01]  /*10b0*/  IMAD.HI.U32 R19, R8, -0x2daee0ad, RZ ;  /* 0xd2511f5308137827 */ /* 0x000fe200078e00ff */
[----:B------:R-:W-:Y:S02]  /*10c0*/  IADD3 R21, PT, PT, R25, -0x695add53, RZ ;  /* 0x96a522ad19157810 */ /* 0x000fe40007ffe0ff */
[----:B------:R-:W-:Y:S01]  /*10d0*/  MOV R18, R50 ;  /* 0x0000003200127202 */ /* 0x000fe20000000f00 */
[----:B------:R-:W-:Y:S01]  /*10e0*/  IMAD.MOV.U32 R50, RZ, RZ, R20 ;  /* 0x000000ffff327224 */ /* 0x000fe200078e0014 */
[----:B------:R-:W-:Y:S02]  /*10f0*/  MOV R20, R48 ;  /* 0x0000003000147202 */ /* 0x000fe40000000f00 */
        /* <DEDUP_REMOVED lines=11> */
.L_x_39:
[----:B------:R-:W-:Y:S01]  /*11b0*/  ISETP.NE.AND P0, PT, R49, 0x3, PT ;  /* 0x000000033100780c */ /* 0x000fe20003f05270 */
[----:B------:R-:W-:Y:S01]  /*11c0*/  IMAD.MOV.U32 R18, RZ, RZ, R13 ;  /* 0x000000ffff127224 */ /* 0x000fe200078e000d */
[----:B------:R-:W-:Y:S02]  /*11d0*/  MOV R23, R33 ;  /* 0x0000002100177202 */ /* 0x000fe40000000f00 */
[----:B------:R-:W-:Y:S02]  /*11e0*/  MOV R37, R50 ;  /* 0x0000003200257202 */ /* 0x000fe40000000f00 */
[----:B------:R-:W-:-:S07]  /*11f0*/  MOV R22, R48 ;  /* 0x0000003000167202 */ /* 0x000fce0000000f00 */
[----:B------:R-:W-:Y:S01]  /*1200*/  @P0 IMAD.MOV.U32 R23, RZ, RZ, R20 ;  /* 0x000000ffff170224 */ /* 0x000fe200078e0014 */
[----:B------:R-:W-:Y:S01]  /*1210*/  @P0 MOV R18, R33 ;  /* 0x0000002100120202 */ /* 0x000fe20000000f00 */
[----:B------:R-:W-:Y:S01]  /*1220*/  @P0 IMAD.MOV.U32 R22, RZ, RZ, R50 ;  /* 0x000000ffff160224 */ /* 0x000fe200078e0032 */
[----:B------:R-:W-:-:S07]  /*1230*/  @P0 MOV R37, R13 ;  /* 0x0000000d00250202 */ /* 0x000fce0000000f00 */
.L_x_40:
[----:B------:R-:W-:-:S04]  /*1240*/  IMAD.WIDE.U32 R18, R18, 0x200000, RZ ;  /* 0x0020000012127825 */ /* 0x000fc800078e00ff */
[----:B------:R-:W-:Y:S01]  /*1250*/  HFMA2 R44, -RZ, RZ, 0, 0 ;  /* 0x00000000ff2c7431 */ /* 0x000fe200000001ff */
[----:B------:R-:W-:Y:S01]  /*1260*/  BSSY.RECONVERGENT B0, `(.L_x_41) ;  /* 0x000005d000007945 */ /* 0x000fe20003800200 */
[----:B------:R-:W-:Y:S01]  /*1270*/  IMAD.MOV.U32 R45, RZ, RZ, 0x3ca00000 ;  /* 0x3ca00000ff2d7424 */ /* 0x000fe200078e00ff */
[----:B------:R-:W-:Y:S01]  /*1280*/  LOP3.LUT R34, R18, R23, RZ, 0x3c, !PT ;  /* 0x0000001712227212 */ /* 0x000fe200078e3cff */
[----:B------:R-:W-:Y:S01]  /*1290*/  IMAD.WIDE.U32 R32, R22, 0x200000, RZ ;  /* 0x0020000016207825 */ /* 0x000fe200078e00ff */
[----:B------:R-:W-:-:S03]  /*12a0*/  MOV R35, R19 ;  /* 0x0000001300237202 */ /* 0x000fc60000000f00 */
[----:B------:R-:W-:Y:S01]  /*12b0*/  IMAD.MOV.U32 R22, RZ, RZ, -0x3ff ;  /* 0xfffffc01ff167424 */ /* 0x000fe200078e00ff */
[----:B------:R-:W0:Y:S01]  /*12c0*/  I2F.F64.U64 R20, R34 ;  /* 0x0000002200147312 */ /* 0x000e220000301800 */
[----:B------:R-:W-:-:S07]  /*12d0*/  LOP3.LUT R32, R32, R37, RZ, 0x3c, !PT ;  /* 0x0000002520207212 */ /* 0x000fce00078e3cff */
[----:B------:R-:W1:Y:S01]  /*12e0*/  I2F.F64.U64 R32, R32 ;  /* 0x0000002000207312 */ /* 0x000e620000301800 */
[----:B0-----:R-:W-:Y:S02]  /*12f0*/  DFMA R20, R20, R44, 5.5511151231257827021e-17 ;  /* 0x3c9000001414742b */ /* 0x001fe4000000002c */
[----:B-1----:R-:W-:-:S08]  /*1300*/  DFMA R44, R32, 2.2204460492503130808e-16, R44 ;  /* 0x3cb00000202c782b */ /* 0x002fd0000000002c */
[----:B------:R-:W-:Y:S01]  /*1310*/  ISETP.GT.AND P0, PT, R21, 0xfffff, PT ;  /* 0x000fffff1500780c */ /* 0x000fe20003f04270 */
[----:B------:R-:W-:Y:S01]  /*1320*/  IMAD.MOV.U32 R23, RZ, RZ, R21 ;  /* 0x000000ffff177224 */ /* 0x000fe200078e0015 */
[----:B------:R-:W-:Y:S02]  /*1330*/  MOV R18, R20 ;  /* 0x0000001400127202 */ /* 0x000fe40000000f00 */
[----:B------:R-:W-:-:S09]  /*1340*/  MOV R19, R21 ;  /* 0x0000001500137202 */ /* 0x000fd20000000f00 */
[----:B------:R-:W-:Y:S01]  /*1350*/  @!P0 DMUL R18, R18, 1.80143985094819840000e+16 ;  /* 0x4350000012128828 */ /* 0x000fe20000000000 */
[----:B------:R-:W-:-:S09]  /*1360*/  @!P0 MOV R22, 0xfffffbcb ;  /* 0xfffffbcb00168802 */ /* 0x000fd20000000f00 */
[----:B------:R-:W-:Y:S02]  /*1370*/  @!P0 MOV R23, R19 ;  /* 0x0000001300178202 */ /* 0x000fe40000000f00 */
[----:B------:R-:W-:Y:S02]  /*1380*/  @!P0 MOV R20, R18 ;  /* 0x0000001200148202 */ /* 0x000fe40000000f00 */
[----:B------:R-:W-:-:S04]  /*1390*/  IADD3 R21, PT, PT, R23, -0x1, RZ ;  /* 0xffffffff17157810 */ /* 0x000fc80007ffe0ff */
[----:B------:R-:W-:-:S13]  /*13a0*/  ISETP.GT.U32.AND P1, PT, R21, 0x7feffffe, PT ;  /* 0x7feffffe1500780c */ /* 0x000fda0003f24070 */
[----:B------:R-:W-:Y:S05]  /*13b0*/  @P1 BRA `(.L_x_42) ;  /* 0x0000000400041947 */ /* 0x000fea0003800000 */
[C---:B------:R-:W-:Y:S01]  /*13c0*/  LOP3.LUT R18, R23.reuse, 0xfffff, RZ, 0xc0, !PT ;  /* 0x000fffff17127812 */ /* 0x040fe200078ec0ff */
[----:B------:R-:W-:Y:S01]  /*13d0*/  UMOV UR48, 0x3ae80f1e ;  /* 0x3ae80f1e00307882 */ /* 0x000fe20000000000 */
[----:B------:R-:W-:Y:S01]  /*13e0*/  UMOV UR49, 0x3eb1380b ;  /* 0x3eb1380b00317882 */ /* 0x000fe20000000000 */
[----:B------:R-:W-:Y:S02]  /*13f0*/  LEA.HI R22, R23, R22, RZ, 0xc ;  /* 0x0000001617167211 */ /* 0x000fe400078f60ff */
[----:B------:R-:W-:Y:S01]  /*1400*/  LOP3.LUT R19, R18, 0x3ff00000, RZ, 0xfc, !PT ;  /* 0x3ff0000012137812 */ /* 0x000fe200078efcff */
[----:B------:R-:W-:Y:S01]  /*1410*/  IMAD.MOV.U32 R18, RZ, RZ, R20 ;  /* 0x000000ffff127224 */ /* 0x000fe200078e0014 */
[----:B------:R-:W-:Y:S01]  /*1420*/  MOV R23, 0x43300000 ;  /* 0x4330000000177802 */ /* 0x000fe20000000f00 */
[----:B------:R-:W-:Y:S01]  /*1430*/  IMAD.MOV.U32 R20, RZ, RZ, RZ ;  /* 0x000000ffff147224 */ /* 0x000fe200078e00ff */
[----:B------:R-:W-:-:S13]  /*1440*/  ISETP.GE.U32.AND P0, PT, R19, 0x3ff6a09f, PT ;  /* 0x3ff6a09f1300780c */ /* 0x000fda0003f06070 */
[----:B------:R-:W-:Y:S01]  /*1450*/  @P0 IADD3 R21, PT, PT, R19, -0x100000, RZ ;  /* 0xfff0000013150810 */ /* 0x000fe20007ffe0ff */
[----:B------:R-:W-:-:S03]  /*1460*/  @P0 VIADD R22, R22, 0x1 ;  /* 0x0000000116160836 */ /* 0x000fc60000000000 */
[----:B------:R-:W-:Y:S02]  /*1470*/  @P0 MOV R19, R21 ;  /* 0x0000001500130202 */ /* 0x000fe40000000f00 */
[----:B------:R-:W-:-:S04]  /*1480*/  LOP3.LUT R22, R22, 0x80000000, RZ, 0x3c, !PT ;  /* 0x8000000016167812 */ /* 0x000fc800078e3cff */
[C---:B------:R-:W-:Y:S02]  /*1490*/  DADD R32, R18.reuse, 1 ;  /* 0x3ff0000012207429 */ /* 0x040fe40000000000 */
[----:B------:R-:W-:-:S04]  /*14a0*/  DADD R18, R18, -1 ;  /* 0xbff0000012127429 */ /* 0x000fc80000000000 */
[----:B------:R-:W0:Y:S02]  /*14b0*/  MUFU.RCP64H R21, R33 ;  /* 0x0000002100157308 */ /* 0x000e240000001800 */
[----:B0-----:R-:W-:-:S08]  /*14c0*/  DFMA R40, -R32, R20, 1 ;  /* 0x3ff000002028742b */ /* 0x001fd00000000114 */
[----:B------:R-:W-:-:S08]  /*14d0*/  DFMA R40, R40, R40, R40 ;  /* 0x000000282828722b */ /* 0x000fd00000000028 */
[----:B------:R-:W-:Y:S01]  /*14e0*/  DFMA R40, R20, R40, R20 ;  /* 0x000000281428722b */ /* 0x000fe20000000014 */
[----:B------:R-:W-:Y:S02]  /*14f0*/  MOV R20, 0x8b7a8b04 ;  /* 0x8b7a8b0400147802 */ /* 0x000fe40000000f00 */
[----:B------:R-:W-:-:S05]  /*1500*/  MOV R21, 0x3ed0ee25 ;  /* 0x3ed0ee2500157802 */ /* 0x000fca0000000f00 */
[----:B------:R-:W-:-:S08]  /*1510*/  DMUL R38, R18, R40 ;  /* 0x0000002812267228 */ /* 0x000fd00000000000 */
[----:B------:R-:W-:-:S08]  /*1520*/  DFMA R38, R18, R40, R38 ;  /* 0x000000281226722b */ /* 0x000fd00000000026 */
[----:B------:R-:W-:Y:S02]  /*1530*/  DMUL R36, R38, R38 ;  /* 0x0000002626247228 */ /* 0x000fe40000000000 */
[----:B------:R-:W-:-:S06]  /*1540*/  DADD R32, R18, -R38 ;  /* 0x0000000012207229 */ /* 0x000fcc0000000826 */
[----:B------:R-:W-:Y:S01]  /*1550*/  DFMA R20, R36, UR48, R20 ;  /* 0x0000003024147c2b */ /* 0x000fe20008000014 */
[----:B------:R-:W-:Y:S01]  /*1560*/  UMOV UR48, 0x9f02676f ;  /* 0x9f02676f00307882 */ /* 0x000fe20000000000 */
[----:B------:R-:W-:Y:S01]  /*1570*/  UMOV UR49, 0x3ef3b266 ;  /* 0x3ef3b26600317882 */ /* 0x000fe20000000000 */
[----:B------:R-:W-:-:S05]  /*1580*/  DADD R32, R32, R32 ;  /* 0x0000000020207229 */ /* 0x000fca0000000020 */
[----:B------:R-:W-:Y:S01]  /*1590*/  DFMA R34, R36, R20, UR48 ;  /* 0x0000003024227e2b */ /* 0x000fe20008000014 */
[----:B------:R-:W-:Y:S01]  /*15a0*/  UMOV UR48, 0xa9ab0956 ;  /* 0xa9ab095600307882 */ /* 0x000fe20000000000 */
[----:B------:R-:W-:Y:S01]  /*15b0*/  UMOV UR49, 0x3f1745cb ;  /* 0x3f1745cb00317882 */ /* 0x000fe20000000000 */
[----:B------:R-:W-:-:S05]  /*15c0*/  DFMA R32, R18, -R38, R32 ;  /* 0x800000261220722b */ /* 0x000fca0000000020 */
[----:B------:R-:W-:Y:S01]  /*15d0*/  DFMA R34, R36, R34, UR48 ;  /* 0x0000003024227e2b */ /* 0x000fe20008000022 */
[----:B------:R-:W-:Y:S01]  /*15e0*/  UMOV UR48, 0x2d1b5154 ;  /* 0x2d1b515400307882 */ /* 0x000fe20000000000 */
[----:B------:R-:W-:Y:S01]  /*15f0*/  UMOV UR49, 0x3f3c71c7 ;  /* 0x3f3c71c700317882 */ /* 0x000fe20000000000 */
[----:B------:R-:W-:-:S05]  /*1600*/  DMUL R32, R40, R32 ;  /* 0x0000002028207228 */ /* 0x000fca0000000000 */
[----:B------:R-:W-:Y:S01]  /*1610*/  DFMA R34, R36, R34, UR48 ;  /* 0x0000003024227e2b */ /* 0x000fe20008000022 */
[----:B------:R-:W-:Y:S01]  /*1620*/  UMOV UR48, 0x923be72d ;  /* 0x923be72d00307882 */ /* 0x000fe20000000000 */
[----:B------:R-:W-:-:S06]  /*1630*/  UMOV UR49, 0x3f624924 ;  /* 0x3f62492400317882 */ /* 0x000fcc0000000000 */
[----:B------:R-:W-:Y:S01]  /*1640*/  DFMA R34, R36, R34, UR48 ;  /* 0x0000003024227e2b */ /* 0x000fe20008000022 */
[----:B------:R-:W-:Y:S01]  /*1650*/  UMOV UR48, 0x80000000 ;  /* 0x8000000000307882 */ /* 0x000fe20000000000 */
[----:B------:R-:W-:Y:S02]  /*1660*/  UMOV UR49, 0x43300000 ;  /* 0x4330000000317882 */ /* 0x000fe40000000000 */
[----:B------:R-:W-:Y:S01]  /*1670*/  DADD R22, R22, -UR48 ;  /* 0x8000003016167e29 */ /* 0x000fe20008000000 */
[----:B------:R-:W-:Y:S01]  /*1680*/  UMOV UR48, 0x9999a3c4 ;  /* 0x9999a3c400307882 */ /* 0x000fe20000000000 */
[----:B------:R-:W-:Y:S02]  /*1690*/  UMOV UR49, 0x3f899999 ;  /* 0x3f89999900317882 */ /* 0x000fe40000000000 */
[----:B------:R-:W-:Y:S01]  /*16a0*/  DFMA R34, R36, R34, UR48 ;  /* 0x0000003024227e2b */ /* 0x000fe20008000022 */
[----:B------:R-:W-:Y:S01]  /*16b0*/  UMOV UR48, 0xfefa39ef ;  /* 0xfefa39ef00307882 */ /* 0x000fe20000000000 */
[----:B------:R-:W-:-:S02]  /*16c0*/  UMOV UR49, 0x3fe62e42 ;  /* 0x3fe62e4200317882 */ /* 0x000fc40000000000 */
[----:B------:R-:W-:Y:S01]  /*16d0*/  DFMA R20, R22, UR48, R38 ;  /* 0x0000003016147c2b */ /* 0x000fe20008000026 */
[----:B------:R-:W-:Y:S01]  /*16e0*/  UMOV UR48, 0x55555554 ;  /* 0x5555555400307882 */ /* 0x000fe20000000000 */
[----:B------:R-:W-:Y:S02]  /*16f0*/  UMOV UR49, 0x3fb55555 ;  /* 0x3fb5555500317882 */ /* 0x000fe40000000000 */
[----:B------:R-:W-:Y:S01]  /*1700*/  DFMA R34, R36, R34, UR48 ;  /* 0x0000003024227e2b */ /* 0x000fe20008000022 */
[----:B------:R-:W-:Y:S01]  /*1710*/  UMOV UR48, 0xfefa39ef ;  /* 0xfefa39ef00307882 */ /* 0x000fe20000000000 */
[----:B------:R-:W-:Y:S02]  /*1720*/  UMOV UR49, 0x3fe62e42 ;  /* 0x3fe62e4200317882 */ /* 0x000fe40000000000 */
[----:B------:R-:W-:Y:S01]  /*1730*/  DFMA R18, R22, -UR48, R20 ;  /* 0x8000003016127c2b */ /* 0x000fe20008000014 */
[----:B------:R-:W-:Y:S01]  /*1740*/  UMOV UR48, 0x3b39803f ;  /* 0x3b39803f00307882 */ /* 0x000fe20000000000 */
[----:B------:R-:W-:-:S02]  /*1750*/  UMOV UR49, 0x3c7abc9e ;  /* 0x3c7abc9e00317882 */ /* 0x000fc40000000000 */
[----:B------:R-:W-:-:S04]  /*1760*/  DMUL R34, R36, R34 ;  /* 0x0000002224227228 */ /* 0x000fc80000000000 */
[----:B------:R-:W-:-:S04]  /*1770*/  DADD R18, -R38, R18 ;  /* 0x0000000026127229 */ /* 0x000fc80000000112 */
[----:B------:R-:W-:-:S08]  /*1780*/  DFMA R32, R38, R34, R32 ;  /* 0x000000222620722b */ /* 0x000fd00000000020 */
[----:B------:R-:W-:-:S08]  /*1790*/  DADD R18, R32, -R18 ;  /* 0x0000000020127229 */ /* 0x000fd00000000812 */
[----:B------:R-:W-:-:S08]  /*17a0*/  DFMA R18, R22, UR48, R18 ;  /* 0x0000003016127c2b */ /* 0x000fd00008000012 */
[----:B------:R-:W-:Y:S01]  /*17b0*/  DADD R20, R20, R18 ;  /* 0x0000000014147229 */ /* 0x000fe20000000012 */
[----:B------:R-:W-:Y:S10]  /*17c0*/  BRA `(.L_x_43) ;  /* 0x0000000000187947 */ /* 0x000ff40003800000 */
.L_x_42:
[----:B------:R-:W-:Y:S01]  /*17d0*/  MOV R20, 0x0 ;  /* 0x0000000000147802 */ /* 0x000fe20000000f00 */
[----:B------:R-:W-:Y:S01]  /*17e0*/  IMAD.MOV.U32 R21, RZ, RZ, 0x7ff00000 ;  /* 0x7ff00000ff157424 */ /* 0x000fe200078e00ff */
[----:B------:R-:W-:-:S05]  /*17f0*/  LOP3.LUT P0, RZ, R19, 0x7fffffff, RZ, 0xc0, !PT ;  /* 0x7fffffff13ff7812 */ /* 0x000fca000780c0ff */
[----:B------:R-:W-:-:S10]  /*1800*/  DFMA R20, R18, R20, +INF ;  /* 0x7ff000001214742b */ /* 0x000fd40000000014 */
[----:B------:R-:W-:Y:S02]  /*1810*/  FSEL R20, R20, RZ, P0 ;  /* 0x000000ff14147208 */ /* 0x000fe40000000000 */
[----:B------:R-:W-:-:S07]  /*1820*/  FSEL R21, R21, -QNAN , P0 ;  /* 0xfff0000015157808 */ /* 0x000fce0000000000 */
.L_x_43:
[----:B------:R-:W-:Y:S05]  /*1830*/  BSYNC.RECONVERGENT B0 ;  /* 0x0000000000007941 */ /* 0x000fea0003800200 */
.L_x_41:
[----:B------:R-:W-:Y:S01]  /*1840*/  DMUL R18, RZ, R44 ;  /* 0x0000002cff127228 */ /* 0x000fe20000000000 */
[----:B------:R-:W-:Y:S01]  /*1850*/  SHF.L.U32 R22, R45, 0x1, RZ ;  /* 0x000000012d167819 */ /* 0x000fe200000006ff */
[----:B------:R-:W-:Y:S01]  /*1860*/  UMOV UR48, 0x33145c07 ;  /* 0x33145c0700307882 */ /* 0x000fe20000000000 */
[----:B------:R-:W-:Y:S01]  /*1870*/  UMOV UR49, 0x3ca1a626 ;  /* 0x3ca1a62600317882 */ /* 0x000fe20000000000 */
[----:B------:R-:W-:Y:S01]  /*1880*/  HFMA2 R39, -RZ, RZ, 1.5322265625, -6812 ;  /* 0x3e21eea7ff277431 */ /* 0x000fe200000001ff */
[----:B------:R-:W-:Y:S01]  /*1890*/  ISETP.GT.U32.AND P0, PT, R22, -0x79800000, PT ;  /* 0x868000001600780c */ /* 0x000fe20003f04070 */
[----:B------:R-:W-:Y:S01]  /*18a0*/  IMAD.MOV.U32 R40, RZ, RZ, 0x2cb0d246 ;  /* 0x2cb0d246ff287424 */ /* 0x000fe200078e00ff */
[----:B------:R-:W-:Y:S01]  /*18b0*/  MOV R38, 0xc1ef8528 ;  /* 0xc1ef852800267802 */ /* 0x000fe20000000f00 */
[----:B------:R-:W-:Y:S01]  /*18c0*/  DMUL R20, R20, -2 ;  /* 0xc000000014147828 */ /* 0x000fe20000000000 */
[----:B------:R-:W-:Y:S01]  /*18d0*/  MOV R41, 0x3e5ae5f1 ;  /* 0x3e5ae5f100297802 */ /* 0x000fe20000000f00 */
[----:B------:R-:W-:Y:S01]  /*18e0*/  HFMA2 R43, -RZ, RZ, 1.9609375, 0 ;  /* 0x3fd80000ff2b7431 */ /* 0x000fe200000001ff */
[----:B------:R-:W-:Y:S01]  /*18f0*/  FSEL R23, R19, R45, P0 ;  /* 0x0000002d13177208 */ /* 0x000fe20000000000 */
[----:B------:R-:W-:Y:S01]  /*1900*/  IMAD.MOV.U32 R42, RZ, RZ, 0x0 ;  /* 0x00000000ff2a7424 */ /* 0x000fe200078e00ff */
[----:B------:R-:W-:Y:S01]  /*1910*/  FSEL R44, R18, R44, P0 ;  /* 0x0000002c122c7208 */ /* 0x000fe20000000000 */
[----:B------:R-:W-:Y:S01]  /*1920*/  BSSY.RECONVERGENT B0, `(.L_x_44) ;  /* 0x000004c000007945 */ /* 0x000fe20003800200 */
[----:B------:R-:W-:-:S03]  /*1930*/  IADD3 R45, PT, PT, R23, 0x100000, RZ ;  /* 0x00100000172d7810 */ /* 0x000fc60007ffe0ff */
[----:B------:R-:W-:Y:S01]  /*1940*/  IMAD.MOV.U32 R22, RZ, RZ, R44 ;  /* 0x000000ffff167224 */ /* 0x000fe200078e002c */
[----:B------:R-:W0:Y:S08]  /*1950*/  FRND.F64 R18, R44 ;  /* 0x0000002c00127313 */ /* 0x000e300000301800 */
[----:B------:R-:W1:Y:S01]  /*1960*/  F2I.S64.F64 R44, R44 ;  /* 0x0000002c002c7311 */ /* 0x000e620000301900 */
[----:B0-----:R-:W-:-:S08]  /*1970*/  DFMA R18, R18, -0.5, R22 ;  /* 0xbfe000001212782b */ /* 0x001fd00000000016 */
[----:B------:R-:W-:Y:S01]  /*1980*/  DMUL R32, R18, UR48 ;  /* 0x0000003012207c28 */ /* 0x000fe20008000000 */
[----:B------:R-:W-:Y:S01]  /*1990*/  UMOV UR48, 0x54442d18 ;  /* 0x54442d1800307882 */ /* 0x000fe20000000000 */
[----:B------:R-:W-:Y:S01]  /*19a0*/  UMOV UR49, 0x400921fb ;  /* 0x400921fb00317882 */ /* 0x000fe20000000000 */
[----:B-1----:R-:W-:-:S05]  /*19b0*/  LOP3.LUT P1, RZ, R44, 0x2, RZ, 0xc0, !PT ;  /* 0x000000022cff7812 */ /* 0x002fca000782c0ff */
[----:B------:R-:W-:Y:S01]  /*19c0*/  DFMA R32, R18, UR48, R32 ;  /* 0x0000003012207c2b */ /* 0x000fe20008000020 */
[----:B------:R-:W-:Y:S01]  /*19d0*/  UMOV UR48, 0x20fd8164 ;  /* 0x20fd816400307882 */ /* 0x000fe20000000000 */
[----:B------:R-:W-:Y:S01]  /*19e0*/  UMOV UR49, 0x3da8ff83 ;  /* 0x3da8ff8300317882 */ /* 0x000fe20000000000 */
[----:B------:R-:W0:Y:S01]  /*19f0*/  MUFU.RSQ64H R19, R21 ;  /* 0x0000001500137308 */ /* 0x000e220000001c00 */
[----:B------:R-:W-:-:S04]  /*1a00*/  IADD3 R18, PT, PT, R21, -0x3500000, RZ ;  /* 0xfcb0000015127810 */ /* 0x000fc80007ffe0ff */
[----:B------:R-:W-:-:S08]  /*1a10*/  DMUL R34, R32, R32 ;  /* 0x0000002020227228 */ /* 0x000fd00000000000 */
[C---:B------:R-:W-:Y:S01]  /*1a20*/  DFMA R38, R34.reuse, -UR48, R38 ;  /* 0x8000003022267c2b */ /* 0x040fe20008000026 */
[----:B------:R-:W-:Y:S01]  /*1a30*/  UMOV UR48, 0xf9785eba ;  /* 0xf9785eba00307882 */ /* 0x000fe20000000000 */
[----:B------:R-:W-:Y:S02]  /*1a40*/  UMOV UR49, 0x3de5db65 ;  /* 0x3de5db6500317882 */ /* 0x000fe40000000000 */
[----:B------:R-:W-:Y:S01]  /*1a50*/  DFMA R40, R34, UR48, -R40 ;  /* 0x0000003022287c2b */ /* 0x000fe20008000828 */
[----:B------:R-:W-:Y:S01]  /*1a60*/  UMOV UR48, 0x8e06e6d9 ;  /* 0x8e06e6d900307882 */ /* 0x000fe20000000000 */
[----:B------:R-:W-:Y:S01]  /*1a70*/  UMOV UR49, 0x3e927e4f ;  /* 0x3e927e4f00317882 */ /* 0x000fe20000000000 */
[----:B0-----:R-:W-:Y:S02]  /*1a80*/  DMUL R36, R18, R18 ;  /* 0x0000001212247228 */ /* 0x001fe40000000000 */
[----:B------:R-:W-:Y:S01]  /*1a90*/  DFMA R38, R34, R38, -UR48 ;  /* 0x8000003022267e2b */ /* 0x000fe20008000026 */
[----:B------:R-:W-:Y:S01]  /*1aa0*/  UMOV UR48, 0x69ace392 ;  /* 0x69ace39200307882 */ /* 0x000fe20000000000 */
[----:B------:R-:W-:-:S02]  /*1ab0*/  UMOV UR49, 0x3ec71de3 ;  /* 0x3ec71de300317882 */ /* 0x000fc40000000000 */
[----:B------:R-:W-:Y:S01]  /*1ac0*/  DFMA R40, R34, R40, UR48 ;  /* 0x0000003022287e2b */ /* 0x000fe20008000028 */
[----:B------:R-:W-:Y:S01]  /*1ad0*/  UMOV UR48, 0x19ddbce9 ;  /* 0x19ddbce900307882 */ /* 0x000fe20000000000 */
[----:B------:R-:W-:Y:S01]  /*1ae0*/  UMOV UR49, 0x3efa01a0 ;  /* 0x3efa01a000317882 */ /* 0x000fe20000000000 */
[----:B------:R-:W-:Y:S02]  /*1af0*/  DFMA R36, R20, -R36, 1 ;  /* 0x3ff000001424742b */ /* 0x000fe40000000824 */
[C---:B------:R-:W-:Y:S01]  /*1b00*/  DFMA R38, R34.reuse, R38, UR48 ;  /* 0x0000003022267e2b */ /* 0x040fe20008000026 */
[----:B------:R-:W-:Y:S01]  /*1b10*/  UMOV UR48, 0x19db62a1 ;  /* 0x19db62a100307882 */ /* 0x000fe20000000000 */
[----:B------:R-:W-:Y:S02]  /*1b20*/  UMOV UR49, 0x3f2a01a0 ;  /* 0x3f2a01a000317882 */ /* 0x000fe40000000000 */
[----:B------:R-:W-:Y:S01]  /*1b30*/  DFMA R40, R34, R40, -UR48 ;  /* 0x8000003022287e2b */ /* 0x000fe20008000028 */
[----:B------:R-:W-:Y:S01]  /*1b40*/  UMOV UR48, 0x16c15d47 ;  /* 0x16c15d4700307882 */ /* 0x000fe20000000000 */
[----:B------:R-:W-:Y:S01]  /*1b50*/  UMOV UR49, 0x3f56c16c ;  /* 0x3f56c16c00317882 */ /* 0x000fe20000000000 */
[----:B------:R-:W-:-:S02]  /*1b60*/  DFMA R42, R36, R42, 0.5 ;  /* 0x3fe00000242a742b */ /* 0x000fc4000000002a */
[----:B------:R-:W-:Y:S01]  /*1b70*/  DFMA R38, R34, R38, -UR48 ;  /* 0x8000003022267e2b */ /* 0x000fe20008000026 */
[----:B------:R-:W-:Y:S01]  /*1b80*/  UMOV UR48, 0x11110818 ;  /* 0x1111081800307882 */ /* 0x000fe20000000000 */
[----:B------:R-:W-:Y:S01]  /*1b90*/  UMOV UR49, 0x3f811111 ;  /* 0x3f81111100317882 */ /* 0x000fe20000000000 */
[----:B------:R-:W-:Y:S02]  /*1ba0*/  DMUL R36, R18, R36 ;  /* 0x0000002412247228 */ /* 0x000fe40000000000 */
[C---:B------:R-:W-:Y:S01]  /*1bb0*/  DFMA R40, R34.reuse, R40, UR48 ;  /* 0x0000003022287e2b */ /* 0x040fe20008000028 */
[----:B------:R-:W-:Y:S01]  /*1bc0*/  UMOV UR48, 0x55555551 ;  /* 0x5555555100307882 */ /* 0x000fe20000000000 */
[----:B------:R-:W-:Y:S02]  /*1bd0*/  UMOV UR49, 0x3fa55555 ;  /* 0x3fa5555500317882 */ /* 0x000fe40000000000 */
[----:B------:R-:W-:Y:S01]  /*1be0*/  DFMA R38, R34, R38, UR48 ;  /* 0x0000003022267e2b */ /* 0x000fe20008000026 */
[----:B------:R-:W-:Y:S01]  /*1bf0*/  UMOV UR48, 0x55555554 ;  /* 0x5555555400307882 */ /* 0x000fe20000000000 */
[----:B------:R-:W-:Y:S01]  /*1c00*/  UMOV UR49, 0x3fc55555 ;  /* 0x3fc5555500317882 */ /* 0x000fe20000000000 */
[----:B------:R-:W-:-:S02]  /*1c10*/  DFMA R36, R42, R36, R18 ;  /* 0x000000242a24722b */ /* 0x000fc40000000012 */
[----:B------:R-:W-:-:S03]  /*1c20*/  DFMA R40, R34, R40, -UR48 ;  /* 0x8000003022287e2b */ /* 0x000fc60008000028 */
[----:B------:R-:W-:-:S05]  /*1c30*/  DFMA R38, R34, R38, -0.5 ;  /* 0xbfe000002226742b */ /* 0x000fca0000000026 */
[C---:B------:R-:W-:Y:S01]  /*1c40*/  DFMA R40, R34.reuse, R40, RZ ;  /* 0x000000282228722b */ /* 0x040fe200000000ff */
[----:B------:R-:W-:Y:S01]  /*1c50*/  IADD3 R43, PT, PT, R37, -0x100000, RZ ;  /* 0xfff00000252b7810 */ /* 0x000fe20007ffe0ff */
[----:B------:R-:W-:Y:S01]  /*1c60*/  IMAD.MOV.U32 R42, RZ, RZ, R36 ;  /* 0x000000ffff2a7224 */ /* 0x000fe200078e0024 */
[----:B------:R-:W-:Y:S01]  /*1c70*/  DFMA R38, R34, R38, 1 ;  /* 0x3ff000002226742b */ /* 0x000fe20000000026 */
[----:B------:R-:W-:-:S04]  /*1c80*/  LOP3.LUT R34, R44, 0x1, RZ, 0xc0, !PT ;  /* 0x000000012c227812 */ /* 0x000fc800078ec0ff */
[----:B------:R-:W-:Y:S01]  /*1c90*/  DFMA R40, R32, R40, R32 ;  /* 0x000000282028722b */ /* 0x000fe20000000020 */
[----:B------:R-:W-:Y:S01]  /*1ca0*/  ISETP.NE.U32.AND P0, PT, R34, 0x1, PT ;  /* 0x000000012200780c */ /* 0x000fe20003f05070 */
[----:B------:R-:W-:-:S03]  /*1cb0*/  DMUL R32, R20, R36 ;  /* 0x0000002414207228 */ /* 0x000fc60000000000 */
[----:B------:R-:W-:-:S05]  /*1cc0*/  ISETP.NE.U32.AND.EX P0, PT, RZ, RZ, PT, P0 ;  /* 0x000000ffff00720c */ /* 0x000fca0003f05100 */
[----:B------:R-:W-:Y:S01]  /*1cd0*/  LOP3.LUT R55, R41, 0x80000000, RZ, 0x3c, !PT ;  /* 0x8000000029377812 */ /* 0x000fe200078e3cff */
[----:B------:R-:W-:Y:S01]  /*1ce0*/  DFMA R34, R32, -R32, R20 ;  /* 0x800000202022722b */ /* 0x000fe20000000014 */
[----:B------:R-:W-:Y:S02]  /*1cf0*/  FSEL R44, R38, R40, !P0 ;  /* 0x00000028262c7208 */ /* 0x000fe40004000000 */
[----:B------:R-:W-:Y:S02]  /*1d00*/  FSEL R45, R39, R41, !P0 ;  /* 0x00000029272d7208 */ /* 0x000fe40004000000 */
[----:B------:R-:W-:Y:S02]  /*1d10*/  FSEL R40, R40, R38, !P0 ;  /* 0x0000002628287208 */ /* 0x000fe40004000000 */
[----:B------:R-:W-:Y:S01]  /*1d20*/  FSEL R41, R55, R39, !P0 ;  /* 0x0000002737297208 */ /* 0x000fe20004000000 */
[----:B------:R-:W-:Y:S01]  /*1d30*/  DFMA R38, R34, R42, R32 ;  /* 0x0000002a2226722b */ /* 0x000fe20000000020 */
[----:B------:R-:W-:-:S02]  /*1d40*/  ISETP.GE.U32.AND P0, PT, R18, 0x7ca00000, PT ;  /* 0x7ca000001200780c */ /* 0x000fc40003f06070 */
[----:B------:R-:W-:Y:S02]  /*1d50*/  @P1 LOP3.LUT R55, R45, 0x80000000, RZ, 0x3c, !PT ;  /* 0x800000002d371812 */ /* 0x000fe400078e3cff */
[----:B------:R-:W-:Y:S02]  /*1d60*/  @P1 LOP3.LUT R57, R41, 0x80000000, RZ, 0x3c, !PT ;  /* 0x8000000029391812 */ /* 0x000fe400078e3cff */
[----:B------:R-:W-:Y:S02]  /*1d70*/  @P1 MOV R45, R55 ;  /* 0x00000037002d1202 */ /* 0x000fe40000000f00 */
[----:B------:R-:W-:-:S05]  /*1d80*/  @P1 MOV R41, R57 ;  /* 0x0000003900291202 */ /* 0x000fca0000000f00 */
[----:B------:R-:W-:Y:S05]  /*1d90*/  @!P0 BRA `(.L_x_45) ;  /* 0x0000000000108947 */ /* 0x000fea0003800000 */
[----:B------:R-:W-:-:S07]  /*1da0*/  MOV R38, 0x1dc0 ;  /* 0x00001dc000267802 */ /* 0x000fce0000000f00 */
[----:B------:R-:W-:Y:S05]  /*1db0*/  CALL.REL.NOINC `($__internal_3_$__cuda_sm20_dsqrt_rn_f64_mediumpath_v1) ;  /* 0x00000044007c7944 */ /* 0x000fea0003c00000 */
[----:B------:R-:W-:Y:S01]  /*1dc0*/  IMAD.MOV.U32 R38, RZ, RZ, R20 ;  /* 0x000000ffff267224 */ /* 0x000fe200078e0014 */
[----:B------:R-:W-:-:S07]  /*1dd0*/  MOV R39, R21 ;  /* 0x0000001500277202 */ /* 0x000fce0000000f00 */
.L_x_45:
[----:B------:R-:W-:Y:S05]  /*1de0*/  BSYNC.RECONVERGENT B0 ;  /* 0x0000000000007941 */ /* 0x000fea0003800200 */
.L_x_44:
[----:B------:R-:W0:Y:S01]  /*1df0*/  FRND.F64.TRUNC R20, R22 ;  /* 0x0000001600147313 */ /* 0x000e22000030d800 */
[----:B------:R-:W-:Y:S01]  /*1e00*/  DMUL R18, RZ, R22 ;  /* 0x00000016ff127228 */ /* 0x000fe20000000000 */
[----:B------:R-:W-:Y:S01]  /*1e10*/  UISETP.NE.AND UP0, UPT, UR31, URZ, UPT ;  /* 0x000000ff1f00728c */ /* 0x000fe2000bf05270 */
[----:B------:R-:W-:-:S08]  /*1e20*/  DADD R32, RZ, R40 ;  /* 0x00000000ff207229 */ /* 0x000fd00000000028 */
[----:B------:R-:W-:Y:S02]  /*1e30*/  DMUL R32, R32, R38 ;  /* 0x0000002620207228 */ /* 0x000fe40000000000 */
[----:B0-----:R-:W-:-:S06]  /*1e40*/  DSETP.NEU.AND P0, PT, R22, R20, PT ;  /* 0x000000141600722a */ /* 0x001fcc0003f0d000 */
[----:B------:R-:W-:Y:S02]  /*1e50*/  FSEL R18, R18, R44, !P0 ;  /* 0x0000002c12127208 */ /* 0x000fe40004000000 */
[----:B------:R-:W-:-:S06]  /*1e60*/  FSEL R19, R19, R45, !P0 ;  /* 0x0000002d13137208 */ /* 0x000fcc0004000000 */
[----:B------:R-:W-:Y:S01]  /*1e70*/  DMUL R38, R38, R18 ;  /* 0x0000001226267228 */ /* 0x000fe20000000000 */
[----:B------:R-:W-:Y:S10]  /*1e80*/  BRA.U UP0, `(.L_x_46) ;  /* 0x0000000100cc7547 */ /* 0x000ff4000b800000 */
[-C--:B------:R-:W-:Y:S01]  /*1e90*/  IADD3 R19, P1, PT, R51, R10.reuse, RZ ;  /* 0x0000000a33137210 */ /* 0x080fe20007f3e0ff */
[----:B------:R-:W-:Y:S01]  /*1ea0*/  BSSY.RECONVERGENT B0, `(.L_x_47) ;  /* 0x0000019000007945 */ /* 0x000fe20003800200 */
[----:B------:R-:W-:Y:S02]  /*1eb0*/  IADD3 R21, P3, PT, R9, R10, RZ ;  /* 0x0000000a09157210 */ /* 0x000fe40007f7e0ff */
[----:B------:R-:W-:Y:S02]  /*1ec0*/  ISETP.GE.U32.AND P0, PT, R19, R28, PT ;  /* 0x0000001c1300720c */ /* 0x000fe40003f06070 */
[----:B------:R-:W-:Y:S01]  /*1ed0*/  IADD3.X R18, PT, PT, RZ, R12, RZ, P1, !PT ;  /* 0x0000000cff127210 */ /* 0x000fe20000ffe4ff */
[----:B------:R-:W-:Y:S01]  /*1ee0*/  IMAD.X R20, RZ, RZ, R12, P3 ;  /* 0x000000ffff147224 */ /* 0x000fe200018e060c */
[----:B------:R-:W-:Y:S02]  /*1ef0*/  ISETP.GE.U32.AND P1, PT, R10, R28, PT ;  /* 0x0000001c0a00720c */ /* 0x000fe40003f26070 */
[----:B------:R-:W-:-:S02]  /*1f00*/  ISETP.GE.AND.EX P0, PT, R18, R29, PT, P0 ;  /* 0x0000001d1200720c */ /* 0x000fc40003f06300 */
[----:B------:R-:W-:Y:S02]  /*1f10*/  ISETP.GE.AND.EX P1, PT, R12, R29, PT, P1 ;  /* 0x0000001d0c00720c */ /* 0x000fe40003f26310 */
[----:B------:R-:W-:-:S04]  /*1f20*/  ISETP.GE.U32.AND P2, PT, R21, R28, PT ;  /* 0x0000001c1500720c */ /* 0x000fc80003f46070 */
[----:B------:R-:W-:-:S05]  /*1f30*/  ISETP.GE.AND.EX P2, PT, R20, R29, PT, P2 ;  /* 0x0000001d1400720c */ /* 0x000fca0003f46320 */
[----:B------:R-:W0:Y:S01]  /*1f40*/  @!P0 LDC.64 R18, c[0x0][0x540] ;  /* 0x00015000ff128b82 */ /* 0x000e220000000a00 */
[----:B------:R-:W-:-:S04]  /*1f50*/  @!P0 F2FP.BF16.F32.PACK_AB R20, RZ, R16 ;  /* 0x00000010ff14823e */ /* 0x000fc800000010ff */
[----:B------:R-:W-:Y:S01]  /*1f60*/  PRMT R34, R20, 0x7610, R34 ;  /* 0x0000761014227816 */ /* 0x000fe20000000022 */
[----:B------:R-:W-:Y:S06]  /*1f70*/  @P1 BRA `(.L_x_48) ;  /* 0x00000000002c1947 */ /* 0x000fec0003800000 */
[----:B------:R-:W-:Y:S01]  /*1f80*/  UMOV UR48, 0xf0000000 ;  /* 0xf000000000307882 */ /* 0x000fe20000000000 */
[----:B------:R-:W-:Y:S01]  /*1f90*/  UMOV UR49, 0x380fffff ;  /* 0x380fffff00317882 */ /* 0x000fe20000000000 */
[----:B------:R-:W1:Y:S01]  /*1fa0*/  F2F.F32.F64 R21, R38 ;  /* 0x0000002600157310 */ /* 0x000e620000301000 */
[----:B------:R-:W-:-:S14]  /*1fb0*/  DSETP.GEU.AND P1, PT, |R38|, UR48, PT ;  /* 0x0000003026007e2a */ /* 0x000fdc000bf2e200 */
[----:B-1----:R-:W-:-:S04]  /*1fc0*/  @!P1 FMUL R21, R21, 1.175494350822287508e-38 ;  /* 0x0080000015159820 */ /* 0x002fc80000400000 */
[----:B------:R-:W-:-:S04]  /*1fd0*/  FFMA.FTZ R21, R21, R31, R30 ;  /* 0x0000001f15157223 */ /* 0x000fc8000001001e */
[----:B------:R-:W-:Y:S02]  /*1fe0*/  FMUL.FTZ R22, R21, 1.4426950216293334961 ;  /* 0x3fb8aa3b15167820 */ /* 0x000fe40000410000 */
[----:B------:R-:W1:Y:S04]  /*1ff0*/  LDC.64 R20, c[0x0][0x540] ;  /* 0x00015000ff147b82 */ /* 0x000e680000000a00 */
[----:B------:R-:W2:Y:S02]  /*2000*/  MUFU.EX2 R22, R22 ;  /* 0x0000001600167308 */ /* 0x000ea40000000800 */
[----:B--2---:R-:W-:-:S05]  /*2010*/  F2FP.BF16.F32.PACK_AB R23, RZ, R22 ;  /* 0x00000016ff17723e */ /* 0x004fca00000010ff */
[----:B-1----:R1:W-:Y:S02]  /*2020*/  STG.E.U16 desc[UR76][R20.64], R23 ;  /* 0x0000001714007986 */ /* 0x0023e4000c10154c */
.L_x_48:
[----:B------:R-:W-:Y:S05]  /*2030*/  BSYNC.RECONVERGENT B0 ;  /* 0x0000000000007941 */ /* 0x000fea0003800200 */
.L_x_47:
[----:B------:R-:W-:Y:S04]  /*2040*/  BSSY.RECONVERGENT B0, `(.L_x_49) ;  /* 0x000000d000007945 */ /* 0x000fe80003800200 */
[----:B------:R-:W-:Y:S05]  /*2050*/  @P2 BRA `(.L_x_50) ;  /* 0x00000000002c2947 */ /* 0x000fea0003800000 */
[----:B------:R-:W-:Y:S01]  /*2060*/  UMOV UR48, 0xf0000000 ;  /* 0xf000000000307882 */ /* 0x000fe20000000000 */
[----:B------:R-:W-:Y:S01]  /*2070*/  UMOV UR49, 0x380fffff ;  /* 0x380fffff00317882 */ /* 0x000fe20000000000 */
[----:B-1----:R-:W1:Y:S01]  /*2080*/  F2F.F32.F64 R21, R32 ;  /* 0x0000002000157310 */ /* 0x002e620000301000 */
        /* <DEDUP_REMOVED lines=8> */
.L_x_50:
[----:B------:R-:W-:Y:S05]  /*2110*/  BSYNC.RECONVERGENT B0 ;  /* 0x0000000000007941 */ /* 0x000fea0003800200 */
.L_x_49:
[----:B-12---:R-:W-:Y:S01]  /*2120*/  IADD3 R21, P1, PT, R53, R10, RZ ;  /* 0x0000000a35157210 */ /* 0x006fe20007f3e0ff */
[----:B0-----:R2:W-:Y:S03]  /*2130*/  @!P0 STG.E.U16 desc[UR76][R18.64], R34 ;  /* 0x0000002212008986 */ /* 0x0015e6000c10154c */
[----:B------:R-:W-:Y:S02]  /*2140*/  ISETP.GE.U32.AND P0, PT, R21, R28, PT ;  /* 0x0000001c1500720c */ /* 0x000fe40003f06070 */
[----:B------:R-:W-:-:S04]  /*2150*/  IADD3.X R20, PT, PT, RZ, R12, RZ, P1, !PT ;  /* 0x0000000cff147210 */ /* 0x000fc80000ffe4ff */
[----:B------:R-:W-:-:S13]  /*2160*/  ISETP.GE.AND.EX P0, PT, R20, R29, PT, P0 ;  /* 0x0000001d1400720c */ /* 0x000fda0003f06300 */
[----:B--2---:R-:W-:Y:S05]  /*2170*/  @P0 BRA `(.L_x_51) ;  /* 0x0000003c00380947 */ /* 0x004fea0003800000 */
[----:B------:R-:W0:Y:S01]  /*2180*/  LDC.64 R18, c[0x0][0x540] ;  /* 0x00015000ff127b82 */ /* 0x000e220000000a00 */
[----:B------:R-:W-:-:S05]  /*2190*/  F2FP.BF16.F32.PACK_AB R20, RZ, R17 ;  /* 0x00000011ff14723e */ /* 0x000fca00000010ff */
[----:B0-----:R2:W-:Y:S01]  /*21a0*/  STG.E.U16 desc[UR76][R18.64], R20 ;  /* 0x0000001412007986 */ /* 0x0015e2000c10154c */
[----:B------:R-:W-:Y:S05]  /*21b0*/  BRA `(.L_x_51) ;  /* 0x0000003c00287947 */ /* 0x000fea0003800000 */
.L_x_46:
[----:B------:R-:W0:Y:S01]  /*21c0*/  LDC.64 R18, c[0x0][0x540] ;  /* 0x00015000ff127b82 */ /* 0x000e220000000a00 */
[----:B------:R-:W-:Y:S01]  /*21d0*/  ISETP.GE.U32.AND P0, PT, R10, R28, PT ;  /* 0x0000001c0a00720c */ /* 0x000fe20003f06070 */
[----:B------:R-:W-:Y:S03]  /*21e0*/  BSSY.RECONVERGENT B0, `(.L_x_52) ;  /* 0x00000f4000007945 */ /* 0x000fe60003800200 */
[----:B------:R-:W-:-:S03]  /*21f0*/  ISETP.GE.AND.EX P0, PT, R12, R29, PT, P0 ;  /* 0x0000001d0c00720c */ /* 0x000fc60003f06300 */
[----:B------:R-:W1:Y:S10]  /*2200*/  LDC.64 R20, c[0x0][0x548] ;  /* 0x00015200ff147b82 */ /* 0x000e740000000a00 */
[----:B------:R-:W-:Y:S05]  /*2210*/  @P0 BRA `(.L_x_53) ;  /* 0x0000000c00c00947 */ /* 0x000fea0003800000 */
[----:B------:R-:W-:Y:S02]  /*2220*/  HFMA2 R22, -RZ, RZ, 0, 0 ;  /* 0x00000000ff167431 */ /* 0x000fe400000001ff */
[----:B------:R-:W-:Y:S01]  /*2230*/  IMAD.MOV.U32 R23, RZ, RZ, R10 ;  /* 0x000000ffff177224 */ /* 0x000fe200078e000a */
[----:B------:R-:W-:Y:S01]  /*2240*/  UMOV UR48, 0xf0000000 ;  /* 0xf000000000307882 */ /* 0x000fe20000000000 */
[----:B------:R-:W-:Y:S01]  /*2250*/  UMOV UR49, 0x380fffff ;  /* 0x380fffff00317882 */ /* 0x000fe20000000000 */
[----:B------:R-:W2:Y:S01]  /*2260*/  F2F.F32.F64 R35, R38 ;  /* 0x0000002600237310 */ /* 0x000ea20000301000 */
[----:B------:R-:W-:Y:S01]  /*2270*/  DSETP.GEU.AND P0, PT, |R38|, UR48, PT ;  /* 0x0000003026007e2a */ /* 0x000fe2000bf0e200 */
[----:B------:R-:W-:Y:S01]  /*2280*/  UISETP.NE.AND UP0, UPT, UR74, URZ, UPT ;  /* 0x000000ff4a00728c */ /* 0x000fe2000bf05270 */
[----:B------:R-:W-:-:S05]  /*2290*/  IMAD.HI.U32 R22, R10, UR32, R22 ;  /* 0x000000200a167c27 */ /* 0x000fca000f8e0016 */
[----:B------:R-:W-:-:S04]  /*22a0*/  SHF.R.U32.HI R23, RZ, UR33, R22 ;  /* 0x00000021ff177c19 */ /* 0x000fc80008011616 */
[----:B------:R-:W-:-:S03]  /*22b0*/  IADD3 R37, PT, PT, -R23, RZ, RZ ;  /* 0x000000ff17257210 */ /* 0x000fc60007ffe1ff */
[----:B--2---:R-:W-:Y:S02]  /*22c0*/  @!P0 FMUL R35, R35, 1.175494350822287508e-38 ;  /* 0x0080000023238820 */ /* 0x004fe40000400000 */
[----:B------:R-:W-:-:S04]  /*22d0*/  IMAD R37, R37, UR72, R10 ;  /* 0x0000004825257c24 */ /* 0x000fc8000f8e020a */
[----:B------:R-:W-:Y:S01]  /*22e0*/  IMAD R37, R37, UR71, RZ ;  /* 0x0000004725257c24 */ /* 0x000fe2000f8e02ff */
[----:B------:R-:W-:Y:S06]  /*22f0*/  BRA.U !UP0, `(.L_x_54) ;  /* 0x0000000d086c7547 */ /* 0x000fec000b800000 */
[----:B------:R-:W-:Y:S01]  /*2300*/  MOV R22, RZ ;  /* 0x000000ff00167202 */ /* 0x000fe20000000f00 */
        /* <DEDUP_REMOVED lines=58> */
[----:B------:R-:W2:Y:S01]  /*26b0*/  LDCU.64 UR48, c[0x0][0x410] ;  /* 0x00008200ff3077ac */ /* 0x000ea20008000a00 */
[----:B------:R-:W-:Y:S02]  /*26c0*/  MOV R22, RZ ;  /* 0x000000ff00167202 */ /* 0x000fe40000000f00 */
[----:B------:R-:W-:Y:S01]  /*26d0*/  MOV R23, R39 ;  /* 0x0000002700177202 */ /* 0x000fe20000000f00 */
[----:B------:R-:W-:Y:S02]  /*26e0*/  UISETP.NE.AND UP0, UPT, UR73, 0x9, UPT ;  /* 0x000000094900788c */ /* 0x000fe4000bf05270 */
[----:B--2---:R-:W-:-:S05]  /*26f0*/  IMAD.HI.U32 R22, R39, UR48, R22 ;  /* 0x0000003027167c27 */ /* 0x004fca000f8e0016 */
[----:B------:R-:W-:-:S05]  /*2700*/  SHF.R.U32.HI R23, RZ, UR49, R22 ;  /* 0x00000031ff177c19 */ /* 0x000fca0008011616 */
[----:B------:R-:W-:-:S04]  /*2710*/  IMAD.MOV R22, RZ, RZ, -R23 ;  /* 0x000000ffff167224 */ /* 0x000fc800078e0a17 */
[----:B------:R-:W-:-:S04]  /*2720*/  IMAD R22, R22, UR56, R39 ;  /* 0x0000003816167c24 */ /* 0x000fc8000f8e0227 */
[----:B------:R-:W-:Y:S01]  /*2730*/  IMAD R37, R22, UR55, R37 ;  /* 0x0000003716257c24 */ /* 0x000fe2000f8e0225 */
[----:B------:R-:W-:Y:S06]  /*2740*/  BRA.U !UP0, `(.L_x_54) ;  /* 0x0000000908587547 */ /* 0x000fec000b800000 */
[----:B------:R-:W2:Y:S01]  /*2750*/  LDCU.64 UR48, c[0x0][0x418] ;  /* 0x00008300ff3077ac */ /* 0x000ea20008000a00 */
[----:B------:R-:W-:Y:S01]  /*2760*/  MOV R22, RZ ;  /* 0x000000ff00167202 */ /* 0x000fe20000000f00 */
[----:B------:R-:W-:-:S04]  /*2770*/  UISETP.NE.AND UP0, UPT, UR73, 0xa, UPT ;  /* 0x0000000a4900788c */ /* 0x000fc8000bf05270 */
[----:B--2---:R-:W-:-:S05]  /*2780*/  IMAD.HI.U32 R22, R23, UR49, R22 ;  /* 0x0000003117167c27 */ /* 0x004fca000f8e0016 */
[----:B------:R-:W-:-:S04]  /*2790*/  SHF.R.U32.HI R39, RZ, UR54, R22 ;  /* 0x00000036ff277c19 */ /* 0x000fc80008011616 */
[----:B------:R-:W-:-:S05]  /*27a0*/  IADD3 R22, PT, PT, -R39, RZ, RZ ;  /* 0x000000ff27167210 */ /* 0x000fca0007ffe1ff */
[----:B------:R-:W-:-:S04]  /*27b0*/  IMAD R22, R22, UR48, R23 ;  /* 0x0000003016167c24 */ /* 0x000fc8000f8e0217 */
[----:B------:R-:W-:Y:S01]  /*27c0*/  IMAD R37, R22, UR53, R37 ;  /* 0x0000003516257c24 */ /* 0x000fe2000f8e0225 */
[----:B------:R-:W-:Y:S06]  /*27d0*/  BRA.U !UP0, `(.L_x_54) ;  /* 0x0000000908347547 */ /* 0x000fec000b800000 */
[----:B------:R-:W2:Y:S01]  /*27e0*/  LDCU.64 UR48, c[0x0][0x428] ;  /* 0x00008500ff3077ac */ /* 0x000ea20008000a00 */
[----:B------:R-:W-:Y:S01]  /*27f0*/  MOV R23, R39 ;  /* 0x0000002700177202 */ /* 0x000fe20000000f00 */
[----:B------:R-:W-:Y:S01]  /*2800*/  IMAD.MOV.U32 R22, RZ, RZ, RZ ;  /* 0x000000ffff167224 */ /* 0x000fe200078e00ff */
[----:B------:R-:W-:-:S03]  /*2810*/  UISETP.NE.AND UP0, UPT, UR73, 0xb, UPT ;  /* 0x0000000b4900788c */ /* 0x000fc6000bf05270 */
[----:B--2---:R-:W-:-:S05]  /*2820*/  IMAD.HI.U32 R22, R39, UR48, R22 ;  /* 0x0000003027167c27 */ /* 0x004fca000f8e0016 */
[----:B------:R-:W-:-:S04]  /*2830*/  SHF.R.U32.HI R23, RZ, UR49, R22 ;  /* 0x00000031ff177c19 */ /* 0x000fc80008011616 */
[----:B------:R-:W-:-:S05]  /*2840*/  IADD3 R22, PT, PT, -R23, RZ, RZ ;  /* 0x000000ff17167210 */ /* 0x000fca0007ffe1ff */
[----:B------:R-:W-:-:S04]  /*2850*/  IMAD R22, R22, UR52, R39 ;  /* 0x0000003416167c24 */ /* 0x000fc8000f8e0227 */
[----:B------:R-:W-:Y:S01]  /*2860*/  IMAD R37, R22, UR51, R37 ;  /* 0x0000003316257c24 */ /* 0x000fe2000f8e0225 */
[----:B------:R-:W-:Y:S06]  /*2870*/  BRA.U !UP0, `(.L_x_54) ;  /* 0x00000009080c7547 */ /* 0x000fec000b800000 */
[----:B------:R-:W2:Y:S01]  /*2880*/  LDCU.64 UR48, c[0x0][0x430] ;  /* 0x00008600ff3077ac */ /* 0x000ea20008000a00 */
        /* <DEDUP_REMOVED lines=9> */
[----:B------:R-:W-:Y:S02]  /*2920*/  HFMA2 R22, -RZ, RZ, 0, 0 ;  /* 0x00000000ff167431 */ /* 0x000fe400000001ff */
[----:B------:R-:W-:Y:S01]  /*2930*/  IMAD.MOV.U32 R23, RZ, RZ, R39 ;  /* 0x000000ffff177224 */ /* 0x000fe200078e0027 */
[----:B------:R-:W-:Y:S02]  /*2940*/  UISETP.NE.AND UP0, UPT, UR73, 0xd, UPT ;  /* 0x0000000d4900788c */ /* 0x000fe4000bf05270 */
[----:B--2---:R-:W-:-:S05]  /*2950*/  IMAD.HI.U32 R22, R39, UR48, R22 ;  /* 0x0000003027167c27 */ /* 0x004fca000f8e0016 */
[----:B------:R-:W-:-:S04]  /*2960*/  SHF.R.U32.HI R23, RZ, UR49, R22 ;  /* 0x00000031ff177c19 */ /* 0x000fc80008011616 */
[----:B------:R-:W-:-:S05]  /*2970*/  IADD3 R22, PT, PT, -R23, RZ, RZ ;  /* 0x000000ff17167210 */ /* 0x000fca0007ffe1ff */
[----:B------:R-:W-:-:S04]  /*2980*/  IMAD R22, R22, UR5, R39 ;  /* 0x0000000516167c24 */ /* 0x000fc8000f8e0227 */
[----:B------:R-:W-:Y:S01]  /*2990*/  IMAD R37, R22, UR6, R37 ;  /* 0x0000000616257c24 */ /* 0x000fe2000f8e0225 */
[----:B------:R-:W-:Y:S06]  /*29a0*/  BRA.U !UP0, `(.L_x_54) ;  /* 0x0000000508c07547 */ /* 0x000fec000b800000 */
[----:B------:R-:W2:Y:S01]  /*29b0*/  LDCU.64 UR48, c[0x0][0x448] ;  /* 0x00008900ff3077ac */ /* 0x000ea20008000a00 */
[----:B------:R-:W-:Y:S01]  /*29c0*/  MOV R22, RZ ;  /* 0x000000ff00167202 */ /* 0x000fe20000000f00 */
[----:B------:R-:W-:-:S04]  /*29d0*/  UISETP.NE.AND UP0, UPT, UR73, 0xe, UPT ;  /* 0x0000000e4900788c */ /* 0x000fc8000bf05270 */
[----:B--2---:R-:W-:-:S05]  /*29e0*/  IMAD.HI.U32 R22, R23, UR49, R22 ;  /* 0x0000003117167c27 */ /* 0x004fca000f8e0016 */
        /* <DEDUP_REMOVED lines=16> */
[----:B------:R-:W-:Y:S01]  /*2af0*/  HFMA2 R22, -RZ, RZ, 0, 0 ;  /* 0x00000000ff167431 */ /* 0x000fe200000001ff */
        /* <DEDUP_REMOVED lines=28> */
[----:B------:R-:W-:Y:S01]  /*2cc0*/  IMAD.MOV.U32 R23, RZ, RZ, R39 ;  /* 0x000000ffff177224 */ /* 0x000fe200078e0027 */
        /* <DEDUP_REMOVED lines=8> */
[----:B------:R-:W-:Y:S01]  /*2d50*/  HFMA2 R22, -RZ, RZ, 0, 0 ;  /* 0x00000000ff167431 */ /* 0x000fe200000001ff */
        /* <DEDUP_REMOVED lines=47> */
[----:B------:R-:W-:-:S03]  /*3050*/  IMAD.MOV.U32 R23, RZ, RZ, R39 ;  /* 0x000000ffff177224 */ /* 0x000fc600078e0027 */
[----:B--2---:R-:W-:-:S05]  /*3060*/  IMAD.HI.U32 R22, R39, UR48, R22 ;  /* 0x0000003027167c27 */ /* 0x004fca000f8e0016 */
[----:B------:R-:W-:-:S04]  /*3070*/  SHF.R.U32.HI R22, RZ, UR49, R22 ;  /* 0x00000031ff167c19 */ /* 0x000fc80008011616 */
[----:B------:R-:W-:-:S05]  /*3080*/  IADD3 R22, PT, PT, -R22, RZ, RZ ;  /* 0x000000ff16167210 */ /* 0x000fca0007ffe1ff */
[----:B------:R-:W-:-:S04]  /*3090*/  IMAD R22, R22, UR29, R39 ;  /* 0x0000001d16167c24 */ /* 0x000fc8000f8e0227 */
[----:B------:R-:W-:-:S07]  /*30a0*/  IMAD R37, R22, UR30, R37 ;  /* 0x0000001e16257c24 */ /* 0x000fce000f8e0225 */
.L_x_54:
[----:B-1----:R-:W-:Y:S01]  /*30b0*/  FFMA.FTZ R35, R35, R21, R20 ;  /* 0x0000001523237223 */ /* 0x002fe20000010014 */
[----:B0-----:R-:W-:-:S03]  /*30c0*/  IADD3 R22, P0, PT, R37, R18, RZ ;  /* 0x0000001225167210 */ /* 0x001fc60007f1e0ff */
[----:B------:R-:W-:Y:S01]  /*30d0*/  FMUL.FTZ R35, R35, 1.4426950216293334961 ;  /* 0x3fb8aa3b23237820 */ /* 0x000fe20000410000 */
[----:B------:R-:W-:-:S05]  /*30e0*/  IADD3.X R23, PT, PT, RZ, R19, RZ, P0, !PT ;  /* 0x00000013ff177210 */ /* 0x000fca00007fe4ff */
[----:B------:R-:W0:Y:S02]  /*30f0*/  MUFU.EX2 R35, R35 ;  /* 0x0000002300237308 */ /* 0x000e240000000800 */
[----:B0-----:R-:W-:-:S05]  /*3100*/  F2FP.BF16.F32.PACK_AB R34, RZ, R35 ;  /* 0x00000023ff22723e */ /* 0x001fca00000010ff */
[----:B------:R2:W-:Y:S02]  /*3110*/  STG.E.U16 desc[UR76][R22.64], R34 ;  /* 0x0000002216007986 */ /* 0x0005e4000c10154c */
.L_x_53:
[----:B------:R-:W-:Y:S05]  /*3120*/  BSYNC.RECONVERGENT B0 ;  /* 0x0000000000007941 */ /* 0x000fea0003800200 */
.L_x_52:
[----:B------:R-:W-:Y:S01]  /*3130*/  IADD3 R39, P1, PT, R9, R10, RZ ;  /* 0x0000000a09277210 */ /* 0x000fe20007f3e0ff */
[----:B------:R-:W-:Y:S03]  /*3140*/  BSSY.RECONVERGENT B0, `(.L_x_55) ;  /* 0x00000f5000007945 */ /* 0x000fe60003800200 */
[----:B------:R-:W-:Y:S01]  /*3150*/  ISETP.GE.U32.AND P0, PT, R39, R28, PT ;  /* 0x0000001c2700720c */ /* 0x000fe20003f06070 */
[----:B--2---:R-:W-:-:S05]  /*3160*/  IMAD.X R22, RZ, RZ, R12, P1 ;  /* 0x000000ffff167224 */ /* 0x004fca00008e060c */
[----:B------:R-:W-:-:S13]  /*3170*/  ISETP.GE.AND.EX P0, PT, R22, R29, PT, P0 ;  /* 0x0000001d1600720c */ /* 0x000fda0003f06300 */
[----:B------:R-:W-:Y:S05]  /*3180*/  @P0 BRA `(.L_x_56) ;  /* 0x0000000c00c00947 */ /* 0x000fea0003800000 */
[----:B------:R-:W-:Y:S01]  /*3190*/  MOV R22, RZ ;  /* 0x000000ff00167202 */ /* 0x000fe20000000f00 */
[----:B------:R-:W-:Y:S01]  /*31a0*/  UMOV UR48, 0xf0000000 ;  /* 0xf000000000307882 */ /* 0x000fe20000000000 */
[----:B------:R-:W-:Y:S01]  /*31b0*/  MOV R23, R39 ;  /* 0x0000002700177202 */ /* 0x000fe20000000f00 */
[----:B------:R-:W-:Y:S01]  /*31c0*/  UMOV UR49, 0x380fffff ;  /* 0x380fffff00317882 */ /* 0x000fe20000000000 */
[----:B------:R-:W2:Y:S01]  /*31d0*/  F2F.F32.F64 R35, R32 ;  /* 0x0000002000237310 */ /* 0x000ea20000301000 */
[----:B------:R-:W-:Y:S01]  /*31e0*/  DSETP.GEU.AND P0, PT, |R32|, UR48, PT ;  /* 0x0000003020007e2a */ /* 0x000fe2000bf0e200 */
[----:B------:R-:W-:Y:S01]  /*31f0*/  UISETP.NE.AND UP0, UPT, UR74, URZ, UPT ;  /* 0x000000ff4a00728c */ /* 0x000fe2000bf05270 */
[----:B------:R-:W-:-:S05]  /*3200*/  IMAD.HI.U32 R22, R39, UR32, R22 ;  /* 0x0000002027167c27 */ /* 0x000fca000f8e0016 */
[----:B------:R-:W-:-:S05]  /*3210*/  SHF.R.U32.HI R23, RZ, UR33, R22 ;  /* 0x00000021ff177c19 */ /* 0x000fca0008011616 */
[----:B------:R-:W-:Y:S02]  /*3220*/  IMAD.MOV R37, RZ, RZ, -R23 ;  /* 0x000000ffff257224 */ /* 0x000fe400078e0a17 */
[----:B--2---:R-:W-:Y:S02]  /*3230*/  @!P0 FMUL R35, R35, 1.175494350822287508e-38 ;  /* 0x0080000023238820 */ /* 0x004fe40000400000 */
        /* <DEDUP_REMOVED lines=216> */
[----:B------:R-:W-:-:S03]  /*3fc0*/  MOV R23, R33 ;  /* 0x0000002100177202 */ /* 0x000fc60000000f00 */
[----:B--2---:R-:W-:-:S05]  /*3fd0*/  IMAD.HI.U32 R22, R33, UR48, R22 ;  /* 0x0000003021167c27 */ /* 0x004fca000f8e0016 */
[----:B------:R-:W-:-:S05]  /*3fe0*/  SHF.R.U32.HI R22, RZ, UR49, R22 ;  /* 0x00000031ff167c19 */ /* 0x000fca0008011616 */
[----:B------:R-:W-:-:S04]  /*3ff0*/  IMAD.MOV R22, RZ, RZ, -R22 ;  /* 0x000000ffff167224 */ /* 0x000fc800078e0a16 */
[----:B------:R-:W-:-:S04]  /*4000*/  IMAD R22, R22, UR29, R33 ;  /* 0x0000001d16167c24 */ /* 0x000fc8000f8e0221 */
[----:B------:R-:W-:-:S07]  /*4010*/  IMAD R37, R22, UR30, R37 ;  /* 0x0000001e16257c24 */ /* 0x000fce000f8e0225 */
.L_x_57:
[----:B-1----:R-:W-:Y:S01]  /*4020*/  FFMA.FTZ R20, R35, R21, R20 ;  /* 0x0000001523147223 */ /* 0x002fe20000010014 */
[----:B0-----:R-:W-:-:S03]  /*4030*/  IADD3 R18, P0, PT, R37, R18, RZ ;  /* 0x0000001225127210 */ /* 0x001fc60007f1e0ff */
[----:B------:R-:W-:Y:S01]  /*4040*/  FMUL.FTZ R20, R20, 1.4426950216293334961 ;  /* 0x3fb8aa3b14147820 */ /* 0x000fe20000410000 */
[----:B------:R-:W-:-:S05]  /*4050*/  IADD3.X R19, PT, PT, RZ, R19, RZ, P0, !PT ;  /* 0x00000013ff137210 */ /* 0x000fca00007fe4ff */
[----:B------:R-:W0:Y:S02]  /*4060*/  MUFU.EX2 R20, R20 ;  /* 0x0000001400147308 */ /* 0x000e240000000800 */
[----:B0-----:R-:W-:-:S05]  /*4070*/  F2FP.BF16.F32.PACK_AB R21, RZ, R20 ;  /* 0x00000014ff15723e */ /* 0x001fca00000010ff */
[----:B------:R2:W-:Y:S02]  /*4080*/  STG.E.U16 desc[UR76][R18.64], R21 ;  /* 0x0000001512007986 */ /* 0x0005e4000c10154c */
.L_x_56:
[----:B------:R-:W-:Y:S05]  /*4090*/  BSYNC.RECONVERGENT B0 ;  /* 0x0000000000007941 */ /* 0x000fea0003800200 */
.L_x_55:
[----:B0-2---:R-:W-:Y:S01]  /*40a0*/  IADD3 R19, P1, PT, R51, R10, RZ ;  /* 0x0000000a33137210 */ /* 0x005fe20007f3e0ff */
[----:B------:R-:W-:Y:S03]  /*40b0*/  BSSY.RECONVERGENT B0, `(.L_x_58) ;  /* 0x00000ed000007945 */ /* 0x000fe60003800200 */
[----:B------:R-:W-:Y:S02]  /*40c0*/  ISETP.GE.U32.AND P0, PT, R19, R28, PT ;  /* 0x0000001c1300720c */ /* 0x000fe40003f06070 */
[----:B------:R-:W-:-:S04]  /*40d0*/  IADD3.X R18, PT, PT, RZ, R12, RZ, P1, !PT ;  /* 0x0000000cff127210 */ /* 0x000fc80000ffe4ff */
[----:B------:R-:W-:-:S13]  /*40e0*/  ISETP.GE.AND.EX P0, PT, R18, R29, PT, P0 ;  /* 0x0000001d1200720c */ /* 0x000fda0003f06300 */
[----:B------:R-:W-:Y:S05]  /*40f0*/  @P0 BRA `(.L_x_59) ;  /* 0x0000000c00a00947 */ /* 0x000fea0003800000 */
[----:B------:R-:W-:Y:S01]  /*4100*/  IMAD.MOV.U32 R18, RZ, RZ, RZ ;  /* 0x000000ffff127224 */ /* 0x000fe200078e00ff */
[----:B------:R-:W-:-:S03]  /*4110*/  UISETP.NE.AND UP0, UPT, UR74, URZ, UPT ;  /* 0x000000ff4a00728c */ /* 0x000fc6000bf05270 */
[----:B------:R-:W-:-:S05]  /*4120*/  IMAD.HI.U32 R18, R19, UR32, R18 ;  /* 0x0000002013127c27 */ /* 0x000fca000f8e0012 */
[----:B-1----:R-:W-:-:S04]  /*4130*/  SHF.R.U32.HI R21, RZ, UR33, R18 ;  /* 0x00000021ff157c19 */ /* 0x002fc80008011612 */
[----:B------:R-:W-:-:S05]  /*4140*/  IADD3 R18, PT, PT, -R21, RZ, RZ ;  /* 0x000000ff15127210 */ /* 0x000fca0007ffe1ff */
        /* <DEDUP_REMOVED lines=158> */
[----:B------:R-:W-:Y:S02]  /*4b30*/  HFMA2 R20, -RZ, RZ, 0, 0 ;  /* 0x00000000ff147431 */ /* 0x000fe400000001ff */
[----:B------:R-:W-:Y:S01]  /*4b40*/  IMAD.MOV.U32 R21, RZ, RZ, R22 ;  /* 0x000000ffff157224 */ /* 0x000fe200078e0016 */
        /* <DEDUP_REMOVED lines=62> */
.L_x_60:
[----:B------:R-:W0:Y:S01]  /*4f30*/  LDCU.64 UR48, c[0x0][0x540] ;  /* 0x0000a800ff3077ac */ /* 0x000e220008000a00 */
[----:B------:R-:W-:Y:S02]  /*4f40*/  F2FP.BF16.F32.PACK_AB R20, RZ, R46 ;  /* 0x0000002eff14723e */ /* 0x000fe400000010ff */
[----:B0-----:R-:W-:-:S04]  /*4f50*/  IADD3 R18, P0, PT, R18, UR48, RZ ;  /* 0x0000003012127c10 */ /* 0x001fc8000ff1e0ff */
[----:B------:R-:W-:-:S05]  /*4f60*/  IADD3.X R19, PT, PT, RZ, UR49, RZ, P0, !PT ;  /* 0x00000031ff137c10 */ /* 0x000fca00087fe4ff */
[----:B------:R0:W-:Y:S04]  /*4f70*/  STG.E.U16 desc[UR76][R18.64], R20 ;  /* 0x0000001412007986 */ /* 0x0001e8000c10154c */
.L_x_59:
[----:B------:R-:W-:Y:S05]  /*4f80*/  BSYNC.RECONVERGENT B0 ;  /* 0x0000000000007941 */ /* 0x000fea0003800200 */
.L_x_58:
[----:B0-----:R-:W-:-:S04]  /*4f90*/  IADD3 R19, P1, PT, R53, R10, RZ ;  /* 0x0000000a35137210 */ /* 0x001fc80007f3e0ff */
[----:B------:R-:W-:Y:S01]  /*4fa0*/  ISETP.GE.U32.AND P0, PT, R19, R28, PT ;  /* 0x0000001c1300720c */ /* 0x000fe20003f06070 */
[----:B------:R-:W-:-:S05]  /*4fb0*/  IMAD.X R18, RZ, RZ, R12, P1 ;  /* 0x000000ffff127224 */ /* 0x000fca00008e060c */
[----:B------:R-:W-:-:S13]  /*4fc0*/  ISETP.GE.AND.EX P0, PT, R18, R29, PT, P0 ;  /* 0x0000001d1200720c */ /* 0x000fda0003f06300 */
[----:B------:R-:W-:Y:S05]  /*4fd0*/  @P0 BRA `(.L_x_51) ;  /* 0x0000000c00a00947 */ /* 0x000fea0003800000 */
[----:B------:R-:W-:Y:S01]  /*4fe0*/  HFMA2 R18, -RZ, RZ, 0, 0 ;  /* 0x00000000ff127431 */ /* 0x000fe200000001ff */
[----:B------:R-:W-:-:S04]  /*4ff0*/  UISETP.NE.AND UP0, UPT, UR74, URZ, UPT ;  /* 0x000000ff4a00728c */ /* 0x000fc8000bf05270 */
[----:B------:R-:W-:-:S05]  /*5000*/  IMAD.HI.U32 R18, R19, UR32, R18 ;  /* 0x0000002013127c27 */ /* 0x000fca000f8e0012 */
[----:B-1----:R-:W-:-:S04]  /*5010*/  SHF.R.U32.HI R21, RZ, UR33, R18 ;  /* 0x00000021ff157c19 */ /* 0x002fc80008011612 */
        /* <DEDUP_REMOVED lines=223> */
.L_x_61:
[----:B------:R-:W0:Y:S01]  /*5e10*/  LDCU.64 UR48, c[0x0][0x540] ;  /* 0x0000a800ff3077ac */ /* 0x000e220008000a00 */
[----:B------:R-:W-:Y:S02]  /*5e20*/  F2FP.BF16.F32.PACK_AB R20, RZ, R47 ;  /* 0x0000002fff14723e */ /* 0x000fe400000010ff */
[----:B0-----:R-:W-:-:S05]  /*5e30*/  IADD3 R18, P0, PT, R18, UR48, RZ ;  /* 0x0000003012127c10 */ /* 0x001fca000ff1e0ff */
[----:B------:R-:W-:-:S05]  /*5e40*/  IMAD.X R19, RZ, RZ, UR49, P0 ;  /* 0x00000031ff137e24 */ /* 0x000fca00080e06ff */
[----:B------:R0:W-:Y:S03]  /*5e50*/  STG.E.U16 desc[UR76][R18.64], R20 ;  /* 0x0000001412007986 */ /* 0x0001e6000c10154c */
.L_x_51:
[----:B------:R-:W-:Y:S05]  /*5e60*/  WARPSYNC.ALL ;  /* 0x0000000000007948 */ /* 0x000fea0003800000 */
[----:B------:R-:W3:Y:S01]  /*5e70*/  LDCU UR48, c[0x0][0x360] ;  /* 0x00006c00ff3077ac */ /* 0x000ee20008000800 */
[----:B0-2---:R-:W3:Y:S08]  /*5e80*/  LDC R19, c[0x0][0x370] ;  /* 0x0000dc00ff137b82 */ /* 0x005ef00000000800 */
[----:B------:R-:W-:Y:S01]  /*5e90*/  BAR.SYNC.DEFER_BLOCKING 0x0 ;  /* 0x0000000000007b1d */ /* 0x000fe20000010000 */
[----:B---3--:R-:W-:-:S05]  /*5ea0*/  IMAD R19, R19, UR48, RZ ;  /* 0x0000003013137c24 */ /* 0x008fca000f8e02ff */
[----:B------:R-:W-:-:S04]  /*5eb0*/  LEA R10, P0, R19, R10, 0x2 ;  /* 0x0000000a130a7211 */ /* 0x000fc800078010ff */
[----:B------:R-:W-:Y:S02]  /*5ec0*/  IADD3.X R12, PT, PT, RZ, R12, RZ, P0, !PT ;  /* 0x0000000cff0c7210 */ /* 0x000fe400007fe4ff */
[----:B------:R-:W-:-:S04]  /*5ed0*/  ISETP.GE.U32.AND P0, PT, R10, R26, PT ;  /* 0x0000001a0a00720c */ /* 0x000fc80003f06070 */
[----:B------:R-:W-:-:S13]  /*5ee0*/  ISETP.GE.AND.EX P0, PT, R12, R15, PT, P0 ;  /* 0x0000000f0c00720c */ /* 0x000fda0003f06300 */
[----:B------:R-:W-:Y:S05]  /*5ef0*/  @!P0 BRA `(.L_x_62) ;  /* 0xffffffac00648947 */ /* 0x000fea000383ffff */
[----:B------:R-:W-:Y:S05]  /*5f00*/  EXIT ;  /* 0x000000000000794d */ /* 0x000fea0003800000 */
        .weak           $__internal_2_$__cuda_sm20_div_s64
        .type           $__internal_2_$__cuda_sm20_div_s64,@function
        .size           $__internal_2_$__cuda_sm20_div_s64,($__internal_3_$__cuda_sm20_dsqrt_rn_f64_mediumpath_v1 - $__internal_2_$__cuda_sm20_div_s64)
$__internal_2_$__cuda_sm20_div_s64:
[----:B------:R-:W-:Y:S02]  /*5f10*/  MOV R21, RZ ;  /* 0x000000ff00157202 */ /* 0x000fe40000000f00 */
[----:B------:R-:W-:Y:S02]  /*5f20*/  MOV R23, 0x0 ;  /* 0x0000000000177802 */ /* 0x000fe40000000f00 */
[----:B------:R-:W0:Y:S08]  /*5f30*/  I2F.U64.RP R15, R20 ;  /* 0x00000014000f7312 */ /* 0x000e300000309000 */
[----:B0-----:R-:W0:Y:S02]  /*5f40*/  MUFU.RCP R15, R15 ;  /* 0x0000000f000f7308 */ /* 0x001e240000001000 */
[----:B0-----:R-:W-:-:S06]  /*5f50*/  VIADD R26, R15, 0x1ffffffe ;  /* 0x1ffffffe0f1a7836 */ /* 0x001fcc0000000000 */
        /* <DEDUP_REMOVED lines=10> */
[----:B------:R-:W-:-:S04]  /*6000*/  IMAD.HI.U32 R28, P1, R27, R17, R28 ;  /* 0x000000111b1c7227 */ /* 0x000fc8000782001c */
[----:B------:R-:W-:Y:S01]  /*6010*/  IMAD.X R15, R15, 0x1, R27, P0 ;  /* 0x000000010f0f7824 */ /* 0x000fe200000e061b */
[----:B------:R-:W-:Y:S02]  /*6020*/  IADD3 R29, P2, PT, R21, R28, RZ ;  /* 0x0000001c151d7210 */ /* 0x000fe40007f5e0ff */
[----:B------:R-:W-:Y:S02]  /*6030*/  IADD3 R21, P4, PT, RZ, -UR4, RZ ;  /* 0x80000004ff157c10 */ /* 0x000fe4000ff9e0ff */
[----:B------:R-:W-:Y:S01]  /*6040*/  IADD3.X R15, PT, PT, RZ, RZ, R15, P2, P1 ;  /* 0x000000ffff0f7210 */ /* 0x000fe200017e240f */
[----:B------:R-:W-:Y:S01]  /*6050*/  IMAD.WIDE.U32 R26, R29, R20, RZ ;  /* 0x000000141d1a7225 */ /* 0x000fe200078e00ff */
[----:B------:R-:W-:Y:S02]  /*6060*/  ISETP.LE.AND P1, PT, RZ, UR5, PT ;  /* 0x00000005ff007c0c */ /* 0x000fe4000bf23270 */
[----:B------:R-:W-:Y:S02]  /*6070*/  IADD3.X R30, PT, PT, RZ, ~UR5, RZ, P4, !PT ;  /* 0x80000005ff1e7c10 */ /* 0x000fe4000a7fe4ff */
[----:B------:R-:W-:Y:S01]  /*6080*/  IADD3 R17, P0, PT, RZ, -R26, RZ ;  /* 0x8000001aff117210 */ /* 0x000fe20007f1e0ff */
[----:B------:R-:W-:Y:S01]  /*6090*/  IMAD R26, R15, R20, R27 ;  /* 0x000000140f1a7224 */ /* 0x000fe200078e021b */
[----:B------:R-:W-:Y:S01]  /*60a0*/  SEL R21, R21, UR4, !P1 ;  /* 0x0000000415157c07 */ /* 0x000fe2000c800000 */
[----:B------:R-:W-:Y:S01]  /*60b0*/  HFMA2 R27, -RZ, RZ, 0, 0 ;  /* 0x00000000ff1b7431 */ /* 0x000fe200000001ff */
[----:B------:R-:W-:Y:S01]  /*60c0*/  SEL R30, R30, UR5, !P1 ;  /* 0x000000051e1e7c07 */ /* 0x000fe2000c800000 */
[----:B------:R-:W-:Y:S01]  /*60d0*/  IMAD.HI.U32 R28, R29, R17, RZ ;  /* 0x000000111d1c7227 */ /* 0x000fe200078e00ff */
[----:B------:R-:W-:-:S05]  /*60e0*/  IADD3.X R26, PT, PT, RZ, ~R26, RZ, P0, !PT ;  /* 0x8000001aff1a7210 */ /* 0x000fca00007fe4ff */
[----:B------:R-:W-:-:S04]  /*60f0*/  IMAD.WIDE.U32 R28, P0, R29, R26, R28 ;  /* 0x0000001a1d1c7225 */ /* 0x000fc8000780001c */
[----:B------:R-:W-:-:S04]  /*6100*/  IMAD.HI.U32 R17, P2, R15, R17, R28 ;  /* 0x000000110f117227 */ /* 0x000fc8000784001c */
[CC--:B------:R-:W-:Y:S02]  /*6110*/  IMAD R28, R15.reuse, R26.reuse, RZ ;  /* 0x0000001a0f1c7224 */ /* 0x0c0fe400078e02ff */
[----:B------:R-:W-:-:S03]  /*6120*/  IMAD.HI.U32 R26, R15, R26, RZ ;  /* 0x0000001a0f1a7227 */ /* 0x000fc600078e00ff */
[----:B------:R-:W-:Y:S01]  /*6130*/  IADD3 R17, P3, PT, R28, R17, RZ ;  /* 0x000000111c117210 */ /* 0x000fe20007f7e0ff */
[----:B------:R-:W-:-:S04]  /*6140*/  IMAD.X R15, R26, 0x1, R15, P0 ;  /* 0x000000011a0f7824 */ /* 0x000fc800000e060f */
[----:B------:R-:W-:Y:S01]  /*6150*/  IMAD.HI.U32 R26, R17, R21, RZ ;  /* 0x00000015111a7227 */ /* 0x000fe200078e00ff */
[----:B------:R-:W-:-:S03]  /*6160*/  IADD3.X R15, PT, PT, RZ, RZ, R15, P3, P2 ;  /* 0x000000ffff0f7210 */ /* 0x000fc60001fe440f */
[----:B------:R-:W-:-:S04]  /*6170*/  IMAD.WIDE.U32 R26, R17, R30, R26 ;  /* 0x0000001e111a7225 */ /* 0x000fc800078e001a */
[C---:B------:R-:W-:Y:S02]  /*6180*/  IMAD R28, R15.reuse, R30, RZ ;  /* 0x0000001e0f1c7224 */ /* 0x040fe400078e02ff */
[----:B------:R-:W-:-:S04]  /*6190*/  IMAD.HI.U32 R17, P0, R15, R21, R26 ;  /* 0x000000150f117227 */ /* 0x000fc8000780001a */
[----:B------:R-:W-:Y:S01]  /*61a0*/  IMAD.HI.U32 R15, R15, R30, RZ ;  /* 0x0000001e0f0f7227 */ /* 0x000fe200078e00ff */
[----:B------:R-:W-:-:S04]  /*61b0*/  IADD3 R17, P2, PT, R28, R17, RZ ;  /* 0x000000111c117210 */ /* 0x000fc80007f5e0ff */
[----:B------:R-:W-:Y:S01]  /*61c0*/  IADD3.X R15, PT, PT, R15, RZ, RZ, P0, !PT ;  /* 0x000000ff0f0f7210 */ /* 0x000fe200007fe4ff */
[----:B------:R-:W-:-:S04]  /*61d0*/  IMAD.WIDE.U32 R26, R17, R20, RZ ;  /* 0x00000014111a7225 */ /* 0x000fc800078e00ff */
[----:B------:R-:W-:-:S04]  /*61e0*/  IMAD.X R15, RZ, RZ, R15, P2 ;  /* 0x000000ffff0f7224 */ /* 0x000fc800010e060f */
[----:B------:R-:W-:Y:S01]  /*61f0*/  IMAD R19, R15, R20, R27 ;  /* 0x000000140f137224 */ /* 0x000fe200078e021b */
[----:B------:R-:W-:Y:S02]  /*6200*/  IADD3 R27, P0, PT, -R26, R21, RZ ;  /* 0x000000151a1b7210 */ /* 0x000fe40007f1e1ff */
[----:B------:R-:W-:Y:S02]  /*6210*/  IADD3 R26, P3, PT, R17, 0x1, RZ ;  /* 0x00000001111a7810 */ /* 0x000fe40007f7e0ff */
[----:B------:R-:W-:Y:S02]  /*6220*/  IADD3.X R30, PT, PT, ~R19, R30, RZ, P0, !PT ;  /* 0x0000001e131e7210 */ /* 0x000fe400007fe5ff */
[----:B------:R-:W-:Y:S02]  /*6230*/  ISETP.GE.U32.AND P0, PT, R27, R20, PT ;  /* 0x000000141b00720c */ /* 0x000fe40003f06070 */
[----:B------:R-:W-:Y:S02]  /*6240*/  IADD3 R19, P2, PT, -R20, R27, RZ ;  /* 0x0000001b14137210 */ /* 0x000fe40007f5e1ff */
[----:B------:R-:W-:-:S02]  /*6250*/  ISETP.GE.U32.AND.EX P0, PT, R30, RZ, PT, P0 ;  /* 0x000000ff1e00720c */ /* 0x000fc40003f06100 */
[----:B------:R-:W-:Y:S02]  /*6260*/  IADD3.X R21, PT, PT, R30, -0x1, RZ, P2, !PT ;  /* 0xffffffff1e157810 */ /* 0x000fe400017fe4ff */
[----:B------:R-:W-:Y:S02]  /*6270*/  SEL R19, R19, R27, P0 ;  /* 0x0000001b13137207 */ /* 0x000fe40000000000 */
[----:B------:R-:W-:Y:S02]  /*6280*/  IADD3.X R28, PT, PT, RZ, R15, RZ, P3, !PT ;  /* 0x0000000fff1c7210 */ /* 0x000fe40001ffe4ff */
[----:B------:R-:W-:Y:S02]  /*6290*/  SEL R26, R26, R17, P0 ;  /* 0x000000111a1a7207 */ /* 0x000fe40000000000 */
[----:B------:R-:W-:Y:S02]  /*62a0*/  SEL R21, R21, R30, P0 ;  /* 0x0000001e15157207 */ /* 0x000fe40000000000 */
[----:B------:R-:W-:-:S02]  /*62b0*/  ISETP.GE.U32.AND P2, PT, R19, R20, PT ;  /* 0x000000141300720c */ /* 0x000fc40003f46070 */
[----:B------:R-:W-:Y:S02]  /*62c0*/  SEL R28, R28, R15, P0 ;  /* 0x0000000f1c1c7207 */ /* 0x000fe40000000000 */
[----:B------:R-:W-:Y:S02]  /*62d0*/  IADD3 R15, P3, PT, R26, 0x1, RZ ;  /* 0x000000011a0f7810 */ /* 0x000fe40007f7e0ff */
[----:B------:R-:W-:-:S03]  /*62e0*/  ISETP.GE.U32.AND.EX P0, PT, R21, RZ, PT, P2 ;  /* 0x000000ff1500720c */ /* 0x000fc60003f06120 */
[----:B------:R-:W-:Y:S01]  /*62f0*/  IMAD.X R21, RZ, RZ, R28, P3 ;  /* 0x000000ffff157224 */ /* 0x000fe200018e061c */
[----:B------:R-:W-:-:S04]  /*6300*/  SEL R15, R15, R26, P0 ;  /* 0x0000001a0f0f7207 */ /* 0x000fc80000000000 */
[----:B------:R-:W-:Y:S02]  /*6310*/  SEL R21, R21, R28, P0 ;  /* 0x0000001c15157207 */ /* 0x000fe40000000000 */
[----:B------:R-:W-:Y:S02]  /*6320*/  IADD3 R26, P2, PT, RZ, -R15, RZ ;  /* 0x8000000fff1a7210 */ /* 0x000fe40007f5e0ff */
[----:B------:R-:W-:Y:S02]  /*6330*/  ISETP.NE.U32.AND P0, PT, R20, RZ, PT ;  /* 0x000000ff1400720c */ /* 0x000fe40003f05070 */
[----:B------:R-:W-:Y:S02]  /*6340*/  IADD3.X R28, PT, PT, RZ, ~R21, RZ, P2, !PT ;  /* 0x80000015ff1c7210 */ /* 0x000fe400017fe4ff */
[----:B------:R-:W-:Y:S02]  /*6350*/  ISETP.NE.AND.EX P0, PT, RZ, RZ, PT, P0 ;  /* 0x000000ffff00720c */ /* 0x000fe40003f05300 */
[----:B------:R-:W-:-:S02]  /*6360*/  SEL R20, R26, R15, !P1 ;  /* 0x0000000f1a147207 */ /* 0x000fc40004800000 */
[----:B------:R-:W-:Y:S02]  /*6370*/  SEL R21, R28, R21, !P1 ;  /* 0x000000151c157207 */ /* 0x000fe40004800000 */
[----:B------:R-:W-:Y:S02]  /*6380*/  SEL R20, R20, 0xffffffff, P0 ;  /* 0xffffffff14147807 */ /* 0x000fe40000000000 */
[----:B------:R-:W-:Y:S01]  /*6390*/  SEL R21, R21, 0xffffffff, P0 ;  /* 0xffffffff15157807 */ /* 0x000fe20000000000 */
[----:B------:R-:W-:Y:S06]  /*63a0*/  RET.REL.NODEC R22 `(_ZN2at6native63_GLOBAL__N__11d61d08_30_DistributionLogNormalKernel_cu_e7567be543distribution_elementwise_grid_stride_kernelIfLi4EZNS0_9templates4cuda20normal_and_transformIN3c108BFloat16EfPNS_17CUDAGeneratorImplEZZZNS4_17log_normal_kernelIS9_EEvRNS_18TensorIteratorBaseEddT_ENKUlvE_clEvENKUlvE2_clEvEUlfE_EEvSC_T1_T2_EUlP24curandStatePhilox4_32_10E_ZNS1_27distribution_nullary_kernelIS7_f7double2S9_SL_SG_EEvSC_SI_RKT3_T4_EUlifE0_EEvlNS_15PhiloxCudaStateESH_SI_) ;  /* 0xffffff9c16147950 */ /* 0x000fec0003c3ffff */
        .weak           $__internal_3_$__cuda_sm20_dsqrt_rn_f64_mediumpath_v1
        .type           $__internal_3_$__cuda_sm20_dsqrt_rn_f64_mediumpath_v1,@function
        .size           $__internal_3_$__cuda_sm20_dsqrt_rn_f64_mediumpath_v1,(.L_x_367 - $__internal_3_$__cuda_sm20_dsqrt_rn_f64_mediumpath_v1)
$__internal_3_$__cuda_sm20_dsqrt_rn_f64_mediumpath_v1:
[----:B------:R-:W-:Y:S01]  /*63b0*/  ISETP.GE.U32.AND P0, PT, R18, -0x3400000, PT ;  /* 0xfcc000001200780c */ /* 0x000fe20003f06070 */
[----:B------:R-:W-:Y:S01]  /*63c0*/  BSSY.RECONVERGENT B1, `(.L_x_63) ;  /* 0x0000024000017945 */ /* 0x000fe20003800200 */
[----:B------:R-:W-:-:S11]  /*63d0*/  IMAD.MOV.U32 R37, RZ, RZ, R43 ;  /* 0x000000ffff257224 */ /* 0x000fd600078e002b */
[----:B------:R-:W-:Y:S05]  /*63e0*/  @!P0 BRA `(.L_x_64) ;  /* 0x0000000000208947 */ /* 0x000fea0003800000 */
[----:B------:R-:W-:-:S10]  /*63f0*/  DFMA.RM R32, R34, R36, R32 ;  /* 0x000000242220722b */ /* 0x000fd40000004020 */
[----:B------:R-:W-:-:S04]  /*6400*/  IADD3 R18, P0, PT, R32, 0x1, RZ ;  /* 0x0000000120127810 */ /* 0x000fc80007f1e0ff */
[----:B------:R-:W-:-:S06]  /*6410*/  IADD3.X R19, PT, PT, RZ, R33, RZ, P0, !PT ;  /* 0x00000021ff137210 */ /* 0x000fcc00007fe4ff */
[----:B------:R-:W-:-:S08]  /*6420*/  DFMA.RP R20, -R32, R18, R20 ;  /* 0x000000122014722b */ /* 0x000fd00000008114 */
[----:B------:R-:W-:-:S06]  /*6430*/  DSETP.GT.AND P0, PT, R20, RZ, PT ;  /* 0x000000ff1400722a */ /* 0x000fcc0003f04000 */
[----:B------:R-:W-:Y:S02]  /*6440*/  FSEL R18, R18, R32, P0 ;  /* 0x0000002012127208 */ /* 0x000fe40000000000 */
[----:B------:R-:W-:Y:S01]  /*6450*/  FSEL R19, R19, R33, P0 ;  /* 0x0000002113137208 */ /* 0x000fe20000000000 */
[----:B------:R-:W-:Y:S06]  /*6460*/  BRA `(.L_x_65) ;  /* 0x0000000000647947 */ /* 0x000fec0003800000 */
.L_x_64:
[----:B------:R-:W-:-:S14]  /*6470*/  DSETP.NE.AND P0, PT, R20, RZ, PT ;  /* 0x000000ff1400722a */ /* 0x000fdc0003f05000 */
[----:B------:R-:W-:Y:S05]  /*6480*/  @!P0 BRA `(.L_x_66) ;  /* 0x0000000000588947 */ /* 0x000fea0003800000 */
[----:B------:R-:W-:-:S13]  /*6490*/  ISETP.GE.AND P0, PT, R21, RZ, PT ;  /* 0x000000ff1500720c */ /* 0x000fda0003f06270 */
[----:B------:R-:W-:Y:S01]  /*64a0*/  @!P0 MOV R18, 0x0 ;  /* 0x0000000000128802 */ /* 0x000fe20000000f00 */
[----:B------:R-:W-:Y:S01]  /*64b0*/  @!P0 IMAD.MOV.U32 R19, RZ, RZ, -0x80000 ;  /* 0xfff80000ff138424 */ /* 0x000fe200078e00ff */
[----:B------:R-:W-:Y:S06]  /*64c0*/  @!P0 BRA `(.L_x_65) ;  /* 0x00000000004c8947 */ /* 0x000fec0003800000 */
[----:B------:R-:W-:-:S13]  /*64d0*/  ISETP.GT.AND P0, PT, R21, 0x7fefffff, PT ;  /* 0x7fefffff1500780c */ /* 0x000fda0003f04270 */
[----:B------:R-:W-:Y:S05]  /*64e0*/  @P0 BRA `(.L_x_66) ;  /* 0x0000000000400947 */ /* 0x000fea0003800000 */
[----:B------:R-:W-:Y:S01]  /*64f0*/  DMUL R34, R20, 8.11296384146066816958e+31 ;  /* 0x4690000014227828 */ /* 0x000fe20000000000 */
[----:B------:R-:W-:Y:S01]  /*6500*/  MOV R32, RZ ;  /* 0x000000ff00207202 */ /* 0x000fe20000000f00 */
[----:B------:R-:W-:Y:S01]  /*6510*/  IMAD.MOV.U32 R19, RZ, RZ, 0x3fd80000 ;  /* 0x3fd80000ff137424 */ /* 0x000fe200078e00ff */
[----:B------:R-:W-:-:S03]  /*6520*/  MOV R18, 0x0 ;  /* 0x0000000000127802 */ /* 0x000fc60000000f00 */
[----:B------:R-:W0:Y:S02]  /*6530*/  MUFU.RSQ64H R33, R35 ;  /* 0x0000002300217308 */ /* 0x000e240000001c00 */
[----:B0-----:R-:W-:-:S08]  /*6540*/  DMUL R20, R32, R32 ;  /* 0x0000002020147228 */ /* 0x001fd00000000000 */
[----:B------:R-:W-:-:S08]  /*6550*/  DFMA R20, R34, -R20, 1 ;  /* 0x3ff000002214742b */ /* 0x000fd00000000814 */
[----:B------:R-:W-:Y:S02]  /*6560*/  DFMA R18, R20, R18, 0.5 ;  /* 0x3fe000001412742b */ /* 0x000fe40000000012 */
[----:B------:R-:W-:-:S08]  /*6570*/  DMUL R20, R32, R20 ;  /* 0x0000001420147228 */ /* 0x000fd00000000000 */
[----:B------:R-:W-:-:S08]  /*6580*/  DFMA R20, R18, R20, R32 ;  /* 0x000000141214722b */ /* 0x000fd00000000020 */
[----:B------:R-:W-:Y:S02]  /*6590*/  DMUL R18, R34, R20 ;  /* 0x0000001422127228 */ /* 0x000fe40000000000 */
[----:B------:R-:W-:-:S06]  /*65a0*/  IADD3 R21, PT, PT, R21, -0x100000, RZ ;  /* 0xfff0000015157810 */ /* 0x000fcc0007ffe0ff */
[----:B------:R-:W-:-:S08]  /*65b0*/  DFMA R32, R18, -R18, R34 ;  /* 0x800000121220722b */ /* 0x000fd00000000022 */
[----:B------:R-:W-:-:S10]  /*65c0*/  DFMA R18, R20, R32, R18 ;  /* 0x000000201412722b */ /* 0x000fd40000000012 */
[----:B------:R-:W-:Y:S01]  /*65d0*/  IADD3 R19, PT, PT, R19, -0x3500000, RZ ;  /* 0xfcb0000013137810 */ /* 0x000fe20007ffe0ff */
[----:B------:R-:W-:Y:S06]  /*65e0*/  BRA `(.L_x_65) ;  /* 0x0000000000047947 */ /* 0x000fec0003800000 */
.L_x_66:
[----:B------:R-:W-:-:S11]  /*65f0*/  DADD R18, R20, R20 ;  /* 0x0000000014127229 */ /* 0x000fd60000000014 */
.L_x_65:
[----:B------:R-:W-:Y:S05]  /*6600*/  BSYNC.RECONVERGENT B1 ;  /* 0x0000000000017941 */ /* 0x000fea0003800200 */
.L_x_63:
[----:B------:R-:W-:Y:S02]  /*6610*/  HFMA2 R39, -RZ, RZ, 0, 0 ;  /* 0x00000000ff277431 */ /* 0x000fe400000001ff */
[----:B------:R-:W-:Y:S01]  /*6620*/  IMAD.MOV.U32 R20, RZ, RZ, R18 ;  /* 0x000000ffff147224 */ /* 0x000fe200078e0012 */
[----:B------:R-:W-:Y:S01]  /*6630*/  MOV R21, R19 ;  /* 0x0000001300157202 */ /* 0x000fe20000000f00 */
[----:B------:R-:W-:Y:S06]  /*6640*/  RET.REL.NODEC R38 `(_ZN2at6native63_GLOBAL__N__11d61d08_30_DistributionLogNormalKernel_cu_e7567be543distribution_elementwise_grid_stride_kernelIfLi4EZNS0_9templates4cuda20normal_and_transformIN3c108BFloat16EfPNS_17CUDAGeneratorImplEZZZNS4_17log_normal_kernelIS9_EEvRNS_18TensorIteratorBaseEddT_ENKUlvE_clEvENKUlvE2_clEvEUlfE_EEvSC_T1_T2_EUlP24curandStatePhilox4_32_10E_ZNS1_27distribution_nullary_kernelIS7_f7double2S9_SL_SG_EEvSC_SI_RKT3_T4_EUlifE0_EEvlNS_15PhiloxCudaStateESH_SI_) ;  /* 0xffffff98266c7950 */ /* 0x000fec0003c3ffff */
.L_x_67:
        /* <DEDUP_REMOVED lines=11> */
.L_x_367:


//--------------------- .text._ZN2at6native63_GLOBAL__N__11d61d08_30_DistributionLogNormalKernel_cu_e7567be543distribution_elementwise_grid_stride_kernelIfLi4EZNS0_9templates4cuda20normal_and_transformIN3c108BFloat16EfPNS_17CUDAGeneratorImplEZZZNS4_17log_normal_kernelIS9_EEvRNS_18TensorIteratorBaseEddT_ENKUlvE_clEvENKUlvE2_clEvEUlfE_EEvSC_T1_T2_EUlP24curandStatePhilox4_32_10E_ZNS1_27distribution_nullary_kernelIS7_f7double2S9_SL_SG_EEvSC_SI_RKT3_T4_EUlifE_EEvlNS_15PhiloxCudaStateESH_SI_ --------------------------
	.section	.text._ZN2at6native63_GLOBAL__N__11d61d08_30_DistributionLogNormalKernel_cu_e7567be543distribution_elementwise_grid_stride_kernelIfLi4EZNS0_9templates4cuda20normal_and_transformIN3c108BFloat16EfPNS_17CUDAGeneratorImplEZZZNS4_17log_normal_kernelIS9_EEvRNS_18TensorIteratorBaseEddT_ENKUlvE_clEvENKUlvE2_clEvEUlfE_EEvSC_T1_T2_EUlP24curandStatePhilox4_32_10E_ZNS1_27distribution_nullary_kernelIS7_f7double2S9_SL_SG_EEvSC_SI_RKT3_T4_EUlifE_EEvlNS_15PhiloxCudaStateESH_SI_,"ax",@progbits
	.align	128
.text._ZN2at6native63_GLOBAL__N__11d61d08_30_DistributionLogNormalKernel_cu_e7567be543distribution_elementwise_grid_stride_kernelIfLi4EZNS0_9templates4cuda20normal_and_transformIN3c108BFloat16EfPNS_17CUDAGeneratorImplEZZZNS4_17log_normal_kernelIS9_EEvRNS_18TensorIteratorBaseEddT_ENKUlvE_clEvENKUlvE2_clEvEUlfE_EEvSC_T1_T2_EUlP24curandStatePhilox4_32_10E_ZNS1_27distribution_nullary_kernelIS7_f7double2S9_SL_SG_EEvSC_SI_RKT3_T4_EUlifE_EEvlNS_15PhiloxCudaStateESH_SI_:
        .type           _ZN2at6native63_GLOBAL__N__11d61d08_30_DistributionLogNormalKernel_cu_e7567be543distribution_elementwise_grid_stride_kernelIfLi4EZNS0_9templates4cuda20normal_and_transformIN3c108BFloat16EfPNS_17CUDAGeneratorImplEZZZNS4_17log_normal_kernelIS9_EEvRNS_18TensorIteratorBaseEddT_ENKUlvE_clEvENKUlvE2_clEvEUlfE_EEvSC_T1_T2_EUlP24curandStatePhilox4_32_10E_ZNS1_27distribution_nullary_kernelIS7_f7double2S9_SL_SG_EEvSC_SI_RKT3_T4_EUlifE_EEvlNS_15PhiloxCudaStateESH_SI_,@function
        .size           _ZN2at6native63_GLOBAL__N__11d61d08_30_DistributionLogNormalKernel_cu_e7567be543distribution_elementwise_grid_stride_kernelIfLi4EZNS0_9templates4cuda20normal_and_transformIN3c108BFloat16EfPNS_17CUDAGeneratorImplEZZZNS4_17log_normal_kernelIS9_EEvRNS_18TensorIteratorBaseEddT_ENKUlvE_clEvENKUlvE2_clEvEUlfE_EEvSC_T1_T2_EUlP24curandStatePhilox4_32_10E_ZNS1_27distribution_nullary_kernelIS7_f7double2S9_SL_SG_EEvSC_SI_RKT3_T4_EUlifE_EEvlNS_15PhiloxCudaStateESH_SI_,(.L_x_370 - _ZN2at6native63_GLOBAL__N__11d61d08_30_DistributionLogNormalKernel_cu_e7567be543distribution_elementwise_grid_stride_kernelIfLi4EZNS0_9templates4cuda20normal_and_transformIN3c108BFloat16EfPNS_17CUDAGeneratorImplEZZZNS4_17log_normal_kernelIS9_EEvRNS_18TensorIteratorBaseEddT_ENKUlvE_clEvENKUlvE2_clEvEUlfE_EEvSC_T1_T2_EUlP24curandStatePhilox4_32_10E_ZNS1_27distribution_nullary_kernelIS7_f7double2S9_SL_SG_EEvSC_SI_RKT3_T4_EUlifE_EEvlNS_15PhiloxCudaStateESH_SI_)
        .other          _ZN2at6native63_GLOBAL__N__11d61d08_30_DistributionLogNormalKernel_cu_e7567be543distribution_elementwise_grid_stride_kernelIfLi4EZNS0_9templates4cuda20normal_and_transformIN3c108BFloat16EfPNS_17CUDAGeneratorImplEZZZNS4_17log_normal_kernelIS9_EEvRNS_18TensorIteratorBaseEddT_ENKUlvE_clEvENKUlvE2_clEvEUlfE_EEvSC_T1_T2_EUlP24curandStatePhilox4_32_10E_ZNS1_27distribution_nullary_kernelIS7_f7double2S9_SL_SG_EEvSC_SI_RKT3_T4_EUlifE_EEvlNS_15PhiloxCudaStateESH_SI_,@"STO_CUDA_ENTRY STV_DEFAULT"
_ZN2at6native63_GLOBAL__N__11d61d08_30_DistributionLogNormalKernel_cu_e7567be543distribution_elementwise_grid_stride_kernelIfLi4EZNS0_9templates4cuda20normal_and_transformIN3c108BFloat16EfPNS_17CUDAGeneratorImplEZZZNS4_17log_normal_kernelIS9_EEvRNS_18TensorIteratorBaseEddT_ENKUlvE_clEvENKUlvE2_clEvEUlfE_EEvSC_T1_T2_EUlP24curandStatePhilox4_32_10E_ZNS1_27distribution_nullary_kernelIS7_f7double2S9_SL_SG_EEvSC_SI_RKT3_T4_EUlifE_EEvlNS_15PhiloxCudaStateESH_SI_:
        /* <DEDUP_REMOVED lines=9> */
[----:B------:R-:W1:Y:S01]  /*0090*/  S2R R8, SR_TID.X ;  /* 0x0000000000087919 */ /* 0x000e620000002100 */
[----:B---3--:R-:W-:Y:S01]  /*00a0*/  @P0 IMAD.MOV.U32 R3, RZ, RZ, R55 ;  /* 0x000000ffff030224 */ /* 0x008fe200078e0037 */
[----:B------:R-:W3:Y:S05]  /*00b0*/  @P0 LDC R5, c[0x0][0x398] ;  /* 0x0000e600ff050b82 */ /* 0x000eea0000000800 */
[----:B--2---:R-:W3:Y:S01]  /*00c0*/  @P0 LDG.E.64 R2, desc[UR6][R2.64] ;  /* 0x0000000602020981 */ /* 0x004ee2000c1e1b00 */
[----:B0-----:R-:W-:-:S02]  /*00d0*/  IMAD.U32 R20, RZ, RZ, UR4 ;  /* 0x00000004ff147e24 */ /* 0x001fc4000f8e00ff */
[----:B------:R-:W-:-:S06]  /*00e0*/  IMAD.U32 R21, RZ, RZ, UR5 ;  /* 0x00000005ff157e24 */ /* 0x000fcc000f8e00ff */
[----:B------:R-:W2:Y:S01]  /*00f0*/  @P0 LDG.E.64 R20, desc[UR6][R20.64] ;  /* 0x0000000614140981 */ /* 0x000ea2000c1e1b00 */
[----:B------:R-:W1:Y:S01]  /*0100*/  S2UR UR4, SR_CTAID.X ;  /* 0x00000000000479c3 */ /* 0x000e620000002500 */
[----:B------:R-:W-:-:S07]  /*0110*/  IMAD.MOV.U32 R9, RZ, RZ, RZ ;  /* 0x000000ffff097224 */ /* 0x000fce00078e00ff */
[----:B------:R-:W1:Y:S01]  /*0120*/  LDC R6, c[0x0][0x360] ;  /* 0x0000d800ff067b82 */ /* 0x000e620000000800 */
[----:B------:R-:W0:Y:S01]  /*0130*/  LDCU UR8, c[0x0][0x370] ;  /* 0x00006e00ff0877ac */ /* 0x000e220008000800 */
[----:B-1----:R-:W-:Y:S01]  /*0140*/  IMAD.WIDE.U32 R8, R6, UR4, R8 ;  /* 0x0000000406087c25 */ /* 0x002fe2000f8e0008 */
[----:B------:R-:W1:Y:S02]  /*0150*/  LDCU.64 UR4, c[0x0][0x380] ;  /* 0x00007000ff0477ac */ /* 0x000e640008000a00 */
[----:B-1----:R-:W-:-:S04]  /*0160*/  UIADD3 UR4, UP0, UPT, UR4, -0x1, URZ ;  /* 0xffffffff04047890 */ /* 0x002fc8000ff1e0ff */
[----:B------:R-:W-:-:S04]  /*0170*/  UIADD3.X UR5, UPT, UPT, UR5, -0x1, URZ, UP0, !UPT ;  /* 0xffffffff05057890 */ /* 0x000fc800087fe4ff */
[----:B------:R-:W-:Y:S01]  /*0180*/  UISETP.NE.U32.AND UP0, UPT, UR5, URZ, UPT ;  /* 0x000000ff0500728c */ /* 0x000fe2000bf05070 */
[----:B---3--:R-:W-:Y:S01]  /*0190*/  @P0 IADD3 R0, P1, PT, R2, R5, RZ ;  /* 0x0000000502000210 */ /* 0x008fe20007f3e0ff */
[----:B------:R-:W-:-:S03]  /*01a0*/  IMAD.WIDE.U32 R4, R8, -0x326172a9, RZ ;  /* 0xcd9e8d5708047825 */ /* 0x000fc600078e00ff */
[----:B------:R-:W-:-:S04]  /*01b0*/  @P0 IADD3.X R55, PT, PT, RZ, R3, RZ, P1, !PT ;  /* 0x00000003ff370210 */ /* 0x000fc80000ffe4ff */
[--C-:B------:R-:W-:Y:S02]  /*01c0*/  SHF.R.U64 R54, R0, 0x2, R55.reuse ;  /* 0x0000000200367819 */ /* 0x100fe40000001237 */
[----:B------:R-:W-:Y:S01]  /*01d0*/  SHF.R.U32.HI R55, RZ, 0x2, R55 ;  /* 0x00000002ff377819 */ /* 0x000fe20000011637 */
[----:B--2---:R-:W-:Y:S01]  /*01e0*/  VIADD R53, R21, 0xbb67ae85 ;  /* 0xbb67ae8515357836 */ /* 0x004fe20000000000 */
[----:B------:R-:W-:Y:S01]  /*01f0*/  IADD3 R51, PT, PT, R20, 0x3c6ef372, RZ ;  /* 0x3c6ef37214337810 */ /* 0x000fe20007ffe0ff */
[----:B------:R-:W-:Y:S01]  /*0200*/  IMAD.WIDE.U32 R2, R54, -0x2daee0ad, RZ ;  /* 0xd2511f5336027825 */ /* 0x000fe200078e00ff */
[----:B------:R-:W-:Y:S02]  /*0210*/  LOP3.LUT R10, R55, R5, R20, 0x96, !PT ;  /* 0x00000005370a7212 */ /* 0x000fe400078e9614 */
[C---:B------:R-:W-:Y:S01]  /*0220*/  IADD3 R47, PT, PT, R20.reuse, 0x78dde6e4, RZ ;  /* 0x78dde6e4142f7810 */ /* 0x040fe20007ffe0ff */
[----:B------:R-:W-:Y:S01]  /*0230*/  VIADD R52, R20, 0x9e3779b9 ;  /* 0x9e3779b914347836 */ /* 0x000fe20000000000 */
[----:B------:R-:W-:Y:S01]  /*0240*/  LOP3.LUT R12, R21, R3, R9, 0x96, !PT ;  /* 0x00000003150c7212 */ /* 0x000fe200078e9609 */
[----:B------:R-:W-:Y:S01]  /*0250*/  IMAD.WIDE.U32 R10, R10, -0x2daee0ad, RZ ;  /* 0xd2511f530a0a7825 */ /* 0x000fe200078e00ff */
[----:B------:R-:W-:-:S02]  /*0260*/  IADD3 R43, PT, PT, R20, -0x4ab325aa, RZ ;  /* 0xb54cda56142b7810 */ /* 0x000fc40007ffe0ff */
[----:B------:R-:W-:Y:S01]  /*0270*/  IADD3 R17, PT, PT, R20, -0xe443238, RZ ;  /* 0xf1bbcdc814117810 */ /* 0x000fe20007ffe0ff */
        /* <DEDUP_REMOVED lines=12> */
[----:B------:R-:W-:Y:S02]  /*0340*/  VIADD R48, R20, 0xdaa66d2b ;  /* 0xdaa66d2b14307836 */ /* 0x000fe40000000000 */
[C---:B------:R-:W-:Y:S02]  /*0350*/  VIADD R46, R21.reuse, 0xed9eba14 ;  /* 0xed9eba14152e7836 */ /* 0x040fe40000000000 */
        /* <DEDUP_REMOVED lines=15> */
[----:B------:R-:W-:Y:S01]  /*0450*/  MOV R12, R8 ;  /* 0x00000008000c7202 */ /* 0x000fe20000000f00 */
[----:B------:R-:W-:Y:S01]  /*0460*/  VIADD R19, R21, 0x1fd5c5a3 ;  /* 0x1fd5c5a315137836 */ /* 0x000fe20000000000 */
        /* <DEDUP_REMOVED lines=8> */
[----:B------:R-:W-:Y:S01]  /*04f0*/  LOP3.LUT R15, R17, R10, R33, 0x96, !PT ;  /* 0x0000000a110f7212 */ /* 0x000fe200078e9621 */
[----:B------:R-:W-:Y:S02]  /*0500*/  VIADD R10, R20, 0x8ff34781 ;  /* 0x8ff34781140a7836 */ /* 0x000fe40000000000 */
[----:B------:R-:W-:-:S04]  /*0510*/  IMAD.WIDE.U32 R34, R34, -0x2daee0ad, RZ ;  /* 0xd2511f5322227825 */ /* 0x000fc800078e00ff */
[----:B------:R-:W-:Y:S01]  /*0520*/  IMAD.HI.U32 R3, R15, -0x2daee0ad, RZ ;  /* 0xd2511f530f037827 */ /* 0x000fe200078e00ff */
[----:B------:R-:W-:-:S03]  /*0530*/  LOP3.LUT R33, R16, R2, R35, 0x96, !PT ;  /* 0x0000000210217212 */ /* 0x000fc600078e9623 */
[----:B0-----:R-:W-:Y:S01]  /*0540*/  IMAD R14, R6, UR8, RZ ;  /* 0x00000008060e7c24 */ /* 0x001fe2000f8e02ff */
[----:B------:R-:W-:Y:S01]  /*0550*/  LOP3.LUT R34, R34, R3, RZ, 0x3c, !PT ;  /* 0x0000000322227212 */ /* 0x000fe200078e3cff */
[----:B------:R-:W-:-:S04]  /*0560*/  IMAD.HI.U32 R5, R33, -0x326172a9, RZ ;  /* 0xcd9e8d5721057827 */ /* 0x000fc800078e00ff */
[----:B------:R-:W-:Y:S01]  /*0570*/  IMAD.MOV.U32 R13, RZ, RZ, R8 ;  /* 0x000000ffff0d7224 */ /* 0x000fe200078e0008 */
[----:B------:R-:W-:Y:S01]  /*0580*/  LOP3.LUT R32, R10, R32, R5, 0x96, !PT ;  /* 0x000000200a207212 */ /* 0x000fe200078e9605 */
[----:B------:R-:W-:Y:S02]  /*0590*/  IMAD.MOV.U32 R11, RZ, RZ, R9 ;  /* 0x000000ffff0b7224 */ /* 0x000fe400078e0009 */
[----:B------:R-:W-:Y:S02]  /*05a0*/  IMAD.SHL.U32 R8, R14, 0x4, RZ ;  /* 0x000000040e087824 */ /* 0x000fe400078e00ff */
[----:B------:R-:W-:Y:S01]  /*05b0*/  VIADD R7, R21, 0x96a522ad ;  /* 0x96a522ad15077836 */ /* 0x000fe20000000000 */
[----:B------:R-:W-:Y:S06]  /*05c0*/  BRA.U UP0, `(.L_x_68) ;  /* 0x0000000100547547 */ /* 0x000fec000b800000 */
[----:B------:R-:W0:Y:S01]  /*05d0*/  I2F.U32.RP R4, R8 ;  /* 0x0000000800047306 */ /* 0x000e220000209000 */
[----:B------:R-:W-:Y:S01]  /*05e0*/  IMAD.MOV R5, RZ, RZ, -R8 ;  /* 0x000000ffff057224 */ /* 0x000fe200078e0a08 */
[----:B------:R-:W-:-:S06]  /*05f0*/  ISETP.NE.U32.AND P2, PT, R8, RZ, PT ;  /* 0x000000ff0800720c */ /* 0x000fcc0003f45070 */
[----:B0-----:R-:W0:Y:S02]  /*0600*/  MUFU.RCP R4, R4 ;  /* 0x0000000400047308 */ /* 0x001e240000001000 */
[----:B0-----:R-:W-:-:S06]  /*0610*/  IADD3 R2, PT, PT, R4, 0xffffffe, RZ ;  /* 0x0ffffffe04027810 */ /* 0x001fcc0007ffe0ff */
[----:B------:R0:W1:Y:S02]  /*0620*/  F2I.FTZ.U32.TRUNC.NTZ R3, R2 ;  /* 0x0000000200037305 */ /* 0x000064000021f000 */
[----:B0-----:R-:W-:Y:S02]  /*0630*/  IMAD.MOV.U32 R2, RZ, RZ, RZ ;  /* 0x000000ffff027224 */ /* 0x001fe400078e00ff */
[----:B-1----:R-:W-:-:S04]  /*0640*/  IMAD R5, R5, R3, RZ ;  /* 0x0000000305057224 */ /* 0x002fc800078e02ff */
[----:B------:R-:W-:-:S06]  /*0650*/  IMAD.HI.U32 R3, R3, R5, R2 ;  /* 0x0000000503037227 */ /* 0x000fcc00078e0002 */
[----:B------:R-:W-:-:S04]  /*0660*/  IMAD.HI.U32 R3, R3, UR4, RZ ;  /* 0x0000000403037c27 */ /* 0x000fc8000f8e00ff */
[----:B------:R-:W-:-:S04]  /*0670*/  IMAD.MOV R5, RZ, RZ, -R3 ;  /* 0x000000ffff057224 */ /* 0x000fc800078e0a03 */
[----:B------:R-:W-:-:S05]  /*0680*/  IMAD R5, R8, R5, UR4 ;  /* 0x0000000408057e24 */ /* 0x000fca000f8e0205 */
[----:B------:R-:W-:-:S13]  /*0690*/  ISETP.GE.U32.AND P0, PT, R5, R8, PT ;  /* 0x000000080500720c */ /* 0x000fda0003f06070 */
[----:B------:R-:W-:Y:S01]  /*06a0*/  @P0 IADD3 R5, PT, PT, -R8, R5, RZ ;  /* 0x0000000508050210 */ /* 0x000fe20007ffe1ff */
[----:B------:R-:W-:-:S03]  /*06b0*/  @P0 VIADD R3, R3, 0x1 ;  /* 0x0000000103030836 */ /* 0x000fc60000000000 */
[----:B------:R-:W-:Y:S01]  /*06c0*/  ISETP.GE.U32.AND P1, PT, R5, R8, PT ;  /* 0x000000080500720c */ /* 0x000fe20003f26070 */
[----:B------:R-:W-:-:S12]  /*06d0*/  HFMA2 R5, -RZ, RZ, 0, 0 ;  /* 0x00000000ff057431 */ /* 0x000fd800000001ff */
[----:B------:R-:W-:Y:S01]  /*06e0*/  @P1 VIADD R3, R3, 0x1 ;  /* 0x0000000103031836 */ /* 0x000fe20000000000 */
[----:B------:R-:W-:-:S05]  /*06f0*/  @!P2 LOP3.LUT R3, RZ, R8, RZ, 0x33, !PT ;  /* 0x00000008ff03a212 */ /* 0x000fca00078e33ff */
[----:B------:R-:W-:Y:S01]  /*0700*/  IMAD.MOV.U32 R4, RZ, RZ, R3 ;  /* 0x000000ffff047224 */ /* 0x000fe200078e0003 */
[----:B------:R-:W-:Y:S06]  /*0710*/  BRA `(.L_x_69) ;  /* 0x0000000000087947 */ /* 0x000fec0003800000 */
.L_x_68:
[----:B------:R-:W-:-:S07]  /*0720*/  MOV R24, 0x740 ;  /* 0x0000074000187802 */ /* 0x000fce0000000f00 */
[----:B------:R-:W-:Y:S05]  /*0730*/  CALL.REL.NOINC `($__internal_4_$__cuda_sm20_div_s64) ;  /* 0x0000001400987944 */ /* 0x000fea0003c00000 */
.L_x_69:
[----:B------:R-:W-:-:S05]  /*0740*/  IMAD.WIDE.U32 R2, R6, UR8, RZ ;  /* 0x0000000806027c25 */ /* 0x000fca000f8e00ff */
[C---:B------:R-:W-:Y:S01]  /*0750*/  SHF.L.U64.HI R3, R2.reuse, 0x2, R3 ;  /* 0x0000000202037819 */ /* 0x040fe20000010203 */
[----:B------:R-:W-:-:S04]  /*0760*/  IMAD.SHL.U32 R2, R2, 0x4, RZ ;  /* 0x0000000402027824 */ /* 0x000fc800078e00ff */
[----:B------:R-:W-:Y:S02]  /*0770*/  IMAD R25, R3, R4, RZ ;  /* 0x0000000403197224 */ /* 0x000fe400078e02ff */
[----:B------:R-:W-:-:S04]  /*0780*/  IMAD.WIDE.U32 R22, R4, R2, R2 ;  /* 0x0000000204167225 */ /* 0x000fc800078e0002 */
[----:B------:R-:W-:Y:S01]  /*0790*/  IMAD R25, R5, R2, R25 ;  /* 0x0000000205197224 */ /* 0x000fe200078e0219 */
[----:B------:R-:W-:-:S03]  /*07a0*/  ISETP.GE.U32.AND P0, PT, R13, R22, PT ;  /* 0x000000160d00720c */ /* 0x000fc60003f06070 */
[----:B------:R-:W-:-:S05]  /*07b0*/  IMAD.IADD R6, R23, 0x1, R25 ;  /* 0x0000000117067824 */ /* 0x000fca00078e0219 */
[----:B------:R-:W-:-:S13]  /*07c0*/  ISETP.GE.AND.EX P0, PT, R11, R6, PT, P0 ;  /* 0x000000060b00720c */ /* 0x000fda0003f06300 */
[----:B------:R-:W-:Y:S05]  /*07d0*/  @P0 EXIT ;  /* 0x000000000000094d */ /* 0x000fea0003800000 */
[----:B------:R-:W0:Y:S01]  /*07e0*/  MUFU.EX2 R5, R5 ;  /* 0x0000000500057308 */ /* 0x000e220000000800 */
[----:B------:R-:W-:Y:S01]  /*07f0*/  IMAD R33, R33, -0x326172a9, RZ ;  /* 0xcd9e8d5721217824 */ /* 0x000fe200078e02ff */
[----:B------:R-:W-:Y:S01]  /*0800*/  LOP3.LUT R34, R34, R7, RZ, 0x3c, !PT ;  /* 0x0000000722227212 */ /* 0x000fe200078e3cff */
[----:B------:R-:W1:Y:S01]  /*0810*/  LDCU.64 UR10, c[0x0][0x3b0] ;  /* 0x00007600ff0a77ac */ /* 0x000e620008000a00 */
[----:B------:R-:W-:Y:S01]  /*0820*/  LOP3.LUT R3, R0, 0x3, RZ, 0xc0, !PT ;  /* 0x0000000300037812 */ /* 0x000fe200078ec0ff */
[----:B------:R-:W2:Y:S03]  /*0830*/  LDCU.64 UR12, c[0x0][0x3a8] ;  /* 0x00007500ff0c77ac */ /* 0x000ea60008000a00 */
[----:B------:R-:W3:Y:S03]  /*0840*/  MUFU.EX2 R4, R4 ;  /* 0x0000000400047308 */ /* 0x000ee60000000800 */
.L_x_83:
[----:B------:R-:W-:Y:S01]  /*0850*/  VIADD R54, R54, 0x1 ;  /* 0x0000000136367836 */ /* 0x000fe20000000000 */
[----:B------:R-:W-:Y:S03]  /*0860*/  BSSY.RECONVERGENT B0, `(.L_x_70) ;  /* 0x000000c000007945 */ /* 0x000fe60003800200 */
[C---:B----4-:R-:W-:Y:S01]  /*0870*/  IMAD.WIDE.U32 R28, R54.reuse, -0x2daee0ad, RZ ;  /* 0xd2511f53361c7825 */ /* 0x050fe200078e00ff */
[----:B------:R-:W-:-:S13]  /*0880*/  ISETP.NE.AND P0, PT, R54, RZ, PT ;  /* 0x000000ff3600720c */ /* 0x000fda0003f05270 */
[----:B------:R-:W-:Y:S05]  /*0890*/  @P0 BRA `(.L_x_71) ;  /* 0x0000000000200947 */ /* 0x000fea0003800000 */
[----:B------:R-:W-:-:S04]  /*08a0*/  IADD3 R55, PT, PT, R55, 0x1, RZ ;  /* 0x0000000137377810 */ /* 0x000fc80007ffe0ff */
[----:B------:R-:W-:-:S13]  /*08b0*/  ISETP.NE.AND P0, PT, R55, RZ, PT ;  /* 0x000000ff3700720c */ /* 0x000fda0003f05270 */
[----:B------:R-:W-:Y:S01]  /*08c0*/  @!P0 VIADD R12, R12, 0x1 ;  /* 0x000000010c0c8836 */ /* 0x000fe20000000000 */
[----:B------:R-:W-:Y:S01]  /*08d0*/  @!P0 MOV R55, RZ ;  /* 0x000000ff00378202 */ /* 0x000fe20000000f00 */
[----:B------:R-:W-:-:S03]  /*08e0*/  @!P0 VIADD R0, R9, 0x1 ;  /* 0x0000000109008836 */ /* 0x000fc60000000000 */
[----:B------:R-:W-:-:S13]  /*08f0*/  ISETP.NE.AND P1, PT, R12, RZ, !P0 ;  /* 0x000000ff0c00720c */ /* 0x000fda0004725270 */
[----:B------:R-:W-:-:S04]  /*0900*/  @P1 IMAD.MOV R0, RZ, RZ, R9 ;  /* 0x000000ffff001224 */ /* 0x000fc800078e0209 */
[----:B------:R-:W-:-:S07]  /*0910*/  @!P0 IMAD.MOV.U32 R9, RZ, RZ, R0 ;  /* 0x000000ffff098224 */ /* 0x000fce00078e0000 */
.L_x_71:
[----:B-12---:R-:W-:Y:S05]  /*0920*/  BSYNC.RECONVERGENT B0 ;  /* 0x0000000000007941 */ /* 0x006fea0003800200 */
.L_x_70:
        /* <DEDUP_REMOVED lines=43> */
[----:B------:R-:W-:Y:S02]  /*0be0*/  IMAD.MOV.U32 R29, RZ, RZ, R34 ;  /* 0x000000ffff1d7224 */ /* 0x000fe400078e0022 */
[----:B------:R-:W-:-:S10]  /*0bf0*/  IMAD.MOV.U32 R28, RZ, RZ, R31 ;  /* 0x000000ffff1c7224 */ /* 0x000fd400078e001f */
[----:B------:R-:W-:Y:S05]  /*0c00*/  @!P0 BRA `(.L_x_73) ;  /* 0x0000000000388947 */ /* 0x000fea0003800000 */
[----:B------:R-:W-:Y:S01]  /*0c10*/  MOV R32, R33 ;  /* 0x0000002100207202 */ /* 0x000fe20000000f00 */
[----:B------:R-:W-:Y:S02]  /*0c20*/  IMAD.MOV.U32 R29, RZ, RZ, R31 ;  /* 0x000000ffff1d7224 */ /* 0x000fe400078e001f */
[----:B------:R-:W-:Y:S02]  /*0c30*/  IMAD.MOV.U32 R28, RZ, RZ, R2 ;  /* 0x000000ffff1c7224 */ /* 0x000fe400078e0002 */
[----:B------:R-:W-:Y:S01]  /*0c40*/  IMAD.MOV.U32 R33, RZ, RZ, R34 ;  /* 0x000000ffff217224 */ /* 0x000fe200078e0022 */
[----:B------:R-:W-:Y:S06]  /*0c50*/  BRA `(.L_x_73) ;  /* 0x0000000000247947 */ /* 0x000fec0003800000 */
.L_x_72:
[----:B------:R-:W-:Y:S01]  /*0c60*/  ISETP.NE.AND P0, PT, R3, 0x3, PT ;  /* 0x000000030300780c */ /* 0x000fe20003f05270 */
[----:B------:R-:W-:Y:S01]  /*0c70*/  IMAD.MOV.U32 R33, RZ, RZ, R2 ;  /* 0x000000ffff217224 */ /* 0x000fe200078e0002 */
[----:B------:R-:W-:Y:S01]  /*0c80*/  MOV R32, R31 ;  /* 0x0000001f00207202 */ /* 0x000fe20000000f00 */
[----:B------:R-:W-:Y:S02]  /*0c90*/  IMAD.MOV.U32 R29, RZ, RZ, R24 ;  /* 0x000000ffff1d7224 */ /* 0x000fe400078e0018 */
[----:B------:R-:W-:-:S08]  /*0ca0*/  IMAD.MOV.U32 R28, RZ, RZ, R0 ;  /* 0x000000ffff1c7224 */ /* 0x000fd000078e0000 */
[----:B------:R-:W-:Y:S01]  /*0cb0*/  @P0 MOV R32, R34 ;  /* 0x0000002200200202 */ /* 0x000fe20000000f00 */
[----:B------:R-:W-:Y:S02]  /*0cc0*/  @P0 IMAD.MOV.U32 R33, RZ, RZ, R31 ;  /* 0x000000ffff210224 */ /* 0x000fe400078e001f */
[----:B------:R-:W-:Y:S02]  /*0cd0*/  @P0 IMAD.MOV.U32 R29, RZ, RZ, R2 ;  /* 0x000000ffff1d0224 */ /* 0x000fe400078e0002 */
[----:B------:R-:W-:-:S07]  /*0ce0*/  @P0 IMAD.MOV.U32 R28, RZ, RZ, R24 ;  /* 0x000000ffff1c0224 */ /* 0x000fce00078e0018 */
.L_x_73:
[----:B------:R-:W-:Y:S01]  /*0cf0*/  IMAD.WIDE.U32 R26, R33, 0x200000, RZ ;  /* 0x00200000211a7825 */ /* 0x000fe200078e00ff */
[----:B------:R-:W-:Y:S03]  /*0d00*/  BSSY.RECONVERGENT B0, `(.L_x_74) ;  /* 0x000005c000007945 */ /* 0x000fe60003800200 */
[----:B------:R-:W-:Y:S01]  /*0d10*/  IMAD.MOV.U32 R38, RZ, RZ, 0x0 ;  /* 0x00000000ff267424 */ /* 0x000fe200078e00ff */
[----:B------:R-:W-:Y:S01]  /*0d20*/  LOP3.LUT R34, R26, R32, RZ, 0x3c, !PT ;  /* 0x000000201a227212 */ /* 0x000fe200078e3cff */
[----:B------:R-:W-:Y:S01]  /*0d30*/  IMAD.MOV.U32 R39, RZ, RZ, 0x3ca00000 ;  /* 0x3ca00000ff277424 */ /* 0x000fe200078e00ff */
[----:B------:R-:W-:Y:S01]  /*0d40*/  MOV R35, R27 ;  /* 0x0000001b00237202 */ /* 0x000fe20000000f00 */
[----:B------:R-:W-:Y:S01]  /*0d50*/  IMAD.WIDE.U32 R32, R28, 0x200000, RZ ;  /* 0x002000001c207825 */ /* 0x000fe200078e00ff */
[----:B------:R-:W-:Y:S02]  /*0d60*/  MOV R28, 0xfffffc01 ;  /* 0xfffffc01001c7802 */ /* 0x000fe40000000f00 */
[----:B------:R-:W1:Y:S01]  /*0d70*/  I2F.F64.U64 R30, R34 ;  /* 0x00000022001e7312 */ /* 0x000e620000301800 */
[----:B------:R-:W-:-:S07]  /*0d80*/  LOP3.LUT R32, R32, R29, RZ, 0x3c, !PT ;  /* 0x0000001d20207212 */ /* 0x000fce00078e3cff */
[----:B------:R-:W2:Y:S01]  /*0d90*/  I2F.F64.U64 R32, R32 ;  /* 0x0000002000207312 */ /* 0x000ea20000301800 */
[----:B-1----:R-:W-:Y:S02]  /*0da0*/  DFMA R30, R30, R38, 5.5511151231257827021e-17 ;  /* 0x3c9000001e1e742b */ /* 0x002fe40000000026 */
[----:B--2---:R-:W-:-:S08]  /*0db0*/  DFMA R38, R32, 2.2204460492503130808e-16, R38 ;  /* 0x3cb000002026782b */ /* 0x004fd00000000026 */
[----:B------:R-:W-:Y:S01]  /*0dc0*/  ISETP.GT.AND P0, PT, R31, 0xfffff, PT ;  /* 0x000fffff1f00780c */ /* 0x000fe20003f04270 */
[--C-:B------:R-:W-:Y:S01]  /*0dd0*/  IMAD.MOV.U32 R26, RZ, RZ, R30.reuse ;  /* 0x000000ffff1a7224 */ /* 0x100fe200078e001e */
[----:B------:R-:W-:Y:S01]  /*0de0*/  MOV R27, R31 ;  /* 0x0000001f001b7202 */ /* 0x000fe20000000f00 */
[----:B------:R-:W-:Y:S02]  /*0df0*/  IMAD.MOV.U32 R29, RZ, RZ, R31 ;  /* 0x000000ffff1d7224 */ /* 0x000fe400078e001f */
[----:B------:R-:W-:-:S08]  /*0e00*/  IMAD.MOV.U32 R40, RZ, RZ, R30 ;  /* 0x000000ffff287224 */ /* 0x000fd000078e001e */
[----:B------:R-:W-:Y:S01]  /*0e10*/  @!P0 DMUL R26, R26, 1.80143985094819840000e+16 ;  /* 0x435000001a1a8828 */ /* 0x000fe20000000000 */
[----:B------:R-:W-:-:S09]  /*0e20*/  @!P0 IMAD.MOV.U32 R28, RZ, RZ, -0x435 ;  /* 0xfffffbcbff1c8424 */ /* 0x000fd200078e00ff */
[----:B------:R-:W-:Y:S02]  /*0e30*/  @!P0 IMAD.MOV.U32 R29, RZ, RZ, R27 ;  /* 0x000000ffff1d8224 */ /* 0x000fe400078e001b */
[----:B------:R-:W-:Y:S02]  /*0e40*/  @!P0 IMAD.MOV.U32 R40, RZ, RZ, R26 ;  /* 0x000000ffff288224 */ /* 0x000fe400078e001a */
[----:B------:R-:W-:-:S05]  /*0e50*/  VIADD R31, R29, 0xffffffff ;  /* 0xffffffff1d1f7836 */ /* 0x000fca0000000000 */
[----:B------:R-:W-:-:S13]  /*0e60*/  ISETP.GT.U32.AND P1, PT, R31, 0x7feffffe, PT ;  /* 0x7feffffe1f00780c */ /* 0x000fda0003f24070 */
[----:B------:R-:W-:Y:S05]  /*0e70*/  @P1 BRA `(.L_x_75) ;  /* 0x0000000000f81947 */ /* 0x000fea0003800000 */
[----:B------:R-:W-:Y:S01]  /*0e80*/  LOP3.LUT R26, R29, 0xfffff, RZ, 0xc0, !PT ;  /* 0x000fffff1d1a7812 */ /* 0x000fe200078ec0ff */
[----:B------:R-:W-:Y:S01]  /*0e90*/  UMOV UR4, 0x3ae80f1e ;  /* 0x3ae80f1e00047882 */ /* 0x000fe20000000000 */
[----:B------:R-:W-:Y:S02]  /*0ea0*/  UMOV UR5, 0x3eb1380b ;  /* 0x3eb1380b00057882 */ /* 0x000fe40000000000 */
[----:B------:R-:W-:Y:S01]  /*0eb0*/  LOP3.LUT R41, R26, 0x3ff00000, RZ, 0xfc, !PT ;  /* 0x3ff000001a297812 */ /* 0x000fe200078efcff */
[----:B------:R-:W-:-:S03]  /*0ec0*/  IMAD.MOV.U32 R26, RZ, RZ, RZ ;  /* 0x000000ffff1a7224 */ /* 0x000fc600078e00ff */
[----:B------:R-:W-:-:S13]  /*0ed0*/  ISETP.GE.U32.AND P0, PT, R41, 0x3ff6a09f, PT ;  /* 0x3ff6a09f2900780c */ /* 0x000fda0003f06070 */
[----:B------:R-:W-:-:S05]  /*0ee0*/  @P0 IADD3 R27, PT, PT, R41, -0x100000, RZ ;  /* 0xfff00000291b0810 */ /* 0x000fca0007ffe0ff */
[----:B------:R-:W-:-:S06]  /*0ef0*/  @P0 IMAD.MOV.U32 R41, RZ, RZ, R27 ;  /* 0x000000ffff290224 */ /* 0x000fcc00078e001b */
[C---:B------:R-:W-:Y:S02]  /*0f00*/  DADD R30, R40.reuse, 1 ;  /* 0x3ff00000281e7429 */ /* 0x040fe40000000000 */
[----:B------:R-:W-:-:S04]  /*0f10*/  DADD R40, R40, -1 ;  /* 0xbff0000028287429 */ /* 0x000fc80000000000 */
[----:B------:R-:W1:Y:S02]  /*0f20*/  MUFU.RCP64H R27, R31 ;  /* 0x0000001f001b7308 */ /* 0x000e640000001800 */
[----:B-1----:R-:W-:-:S08]  /*0f30*/  DFMA R36, -R30, R26, 1 ;  /* 0x3ff000001e24742b */ /* 0x002fd0000000011a */
[----:B------:R-:W-:-:S08]  /*0f40*/  DFMA R36, R36, R36, R36 ;  /* 0x000000242424722b */ /* 0x000fd00000000024 */
[----:B------:R-:W-:Y:S01]  /*0f50*/  DFMA R36, R26, R36, R26 ;  /* 0x000000241a24722b */ /* 0x000fe2000000001a */
[----:B------:R-:W-:Y:S01]  /*0f60*/  IMAD.MOV.U32 R26, RZ, RZ, -0x748574fc ;  /* 0x8b7a8b04ff1a7424 */ /* 0x000fe200078e00ff */
[----:B------:R-:W-:-:S06]  /*0f70*/  MOV R27, 0x3ed0ee25 ;  /* 0x3ed0ee25001b7802 */ /* 0x000fcc0000000f00 */
[----:B------:R-:W-:-:S08]  /*0f80*/  DMUL R34, R40, R36 ;  /* 0x0000002428227228 */ /* 0x000fd00000000000 */
[----:B------:R-:W-:-:S08]  /*0f90*/  DFMA R34, R40, R36, R34 ;  /* 0x000000242822722b */ /* 0x000fd00000000022 */
[----:B------:R-:W-:-:S08]  /*0fa0*/  DMUL R32, R34, R34 ;  /* 0x0000002222207228 */ /* 0x000fd00000000000 */
[----:B------:R-:W-:Y:S01]  /*0fb0*/  DFMA R26, R32, UR4, R26 ;  /* 0x00000004201a7c2b */ /* 0x000fe2000800001a */
[----:B------:R-:W-:Y:S01]  /*0fc0*/  UMOV UR4, 0x9f02676f ;  /* 0x9f02676f00047882 */ /* 0x000fe20000000000 */
[----:B------:R-:W-:-:S06]  /*0fd0*/  UMOV UR5, 0x3ef3b266 ;  /* 0x3ef3b26600057882 */ /* 0x000fcc0000000000 */
[----:B------:R-:W-:Y:S01]  /*0fe0*/  DFMA R30, R32, R26, UR4 ;  /* 0x00000004201e7e2b */ /* 0x000fe2000800001a */
[----:B------:R-:W-:Y:S01]  /*0ff0*/  UMOV UR4, 0xa9ab0956 ;  /* 0xa9ab095600047882 */ /* 0x000fe20000000000 */
[----:B------:R-:W-:Y:S01]  /*1000*/  UMOV UR5, 0x3f1745cb ;  /* 0x3f1745cb00057882 */ /* 0x000fe20000000000 */
[----:B------:R-:W-:Y:S01]  /*1010*/  LEA.HI R26, R29, R28, RZ, 0xc ;  /* 0x0000001c1d1a7211 */ /* 0x000fe200078f60ff */
[----:B------:R-:W-:Y:S01]  /*1020*/  DADD R28, R40, -R34 ;  /* 0x00000000281c7229 */ /* 0x000fe20000000822 */
[----:B------:R-:W-:-:S03]  /*1030*/  IMAD.MOV.U32 R27, RZ, RZ, 0x43300000 ;  /* 0x43300000ff1b7424 */ /* 0x000fc600078e00ff */
[----:B------:R-:W-:Y:S01]  /*1040*/  DFMA R30, R32, R30, UR4 ;  /* 0x00000004201e7e2b */ /* 0x000fe2000800001e */
[----:B------:R-:W-:Y:S01]  /*1050*/  UMOV UR4, 0x2d1b5154 ;  /* 0x2d1b515400047882 */ /* 0x000fe20000000000 */
[----:B------:R-:W-:Y:S01]  /*1060*/  UMOV UR5, 0x3f3c71c7 ;  /* 0x3f3c71c700057882 */ /* 0x000fe20000000000 */
[----:B------:R-:W-:Y:S01]  /*1070*/  @P0 VIADD R26, R26, 0x1 ;  /* 0x000000011a1a0836 */ /* 0x000fe20000000000 */
[----:B------:R-:W-:-:S04]  /*1080*/  DADD R28, R28, R28 ;  /* 0x000000001c1c7229 */ /* 0x000fc8000000001c */
[----:B------:R-:W-:Y:S01]  /*1090*/  DFMA R30, R32, R30, UR4 ;  /* 0x00000004201e7e2b */ /* 0x000fe2000800001e */
[----:B------:R-:W-:Y:S01]  /*10a0*/  UMOV UR4, 0x923be72d ;  /* 0x923be72d00047882 */ /* 0x000fe20000000000 */
[----:B------:R-:W-:Y:S01]  /*10b0*/  UMOV UR5, 0x3f624924 ;  /* 0x3f62492400057882 */ /* 0x000fe20000000000 */
[----:B------:R-:W-:Y:S01]  /*10c0*/  LOP3.LUT R26, R26, 0x80000000, RZ, 0x3c, !PT ;  /* 0x800000001a1a7812 */ /* 0x000fe200078e3cff */
[----:B------:R-:W-:-:S04]  /*10d0*/  DFMA R28, R40, -R34, R28 ;  /* 0x80000022281c722b */ /* 0x000fc8000000001c */
[----:B------:R-:W-:Y:S01]  /*10e0*/  DFMA R30, R32, R30, UR4 ;  /* 0x00000004201e7e2b */ /* 0x000fe2000800001e */
[----:B------:R-:W-:Y:S01]  /*10f0*/  UMOV UR4, 0x9999a3c4 ;  /* 0x9999a3c400047882 */ /* 0x000fe20000000000 */
[----:B------:R-:W-:Y:S02]  /*1100*/  UMOV UR5, 0x3f899999 ;  /* 0x3f89999900057882 */ /* 0x000fe40000000000 */
[----:B------:R-:W-:-:S04]  /*1110*/  DMUL R28, R36, R28 ;  /* 0x0000001c241c7228 */ /* 0x000fc80000000000 */
        /* <DEDUP_REMOVED lines=9> */
[----:B------:R-:W-:-:S04]  /*11b0*/  DFMA R30, R26, UR4, R34 ;  /* 0x000000041a1e7c2b */ /* 0x000fc80008000022 */
[----:B------:R-:W-:-:S04]  /*11c0*/  DMUL R40, R32, R40 ;  /* 0x0000002820287228 */ /* 0x000fc80000000000 */
[----:B------:R-:W-:Y:S01]  /*11d0*/  DFMA R32, R26, -UR4, R30 ;  /* 0x800000041a207c2b */ /* 0x000fe2000800001e */
[----:B------:R-:W-:Y:S01]  /*11e0*/  UMOV UR4, 0x3b39803f ;  /* 0x3b39803f00047882 */ /* 0x000fe20000000000 */
[----:B------:R-:W-:Y:S02]  /*11f0*/  UMOV UR5, 0x3c7abc9e ;  /* 0x3c7abc9e00057882 */ /* 0x000fe40000000000 */
[----:B------:R-:W-:-:S04]  /*1200*/  DFMA R28, R34, R40, R28 ;  /* 0x00000028221c722b */ /* 0x000fc8000000001c */
[----:B------:R-:W-:-:S08]  /*1210*/  DADD R32, -R34, R32 ;  /* 0x0000000022207229 */ /* 0x000fd00000000120 */
[----:B------:R-:W-:-:S08]  /*1220*/  DADD R28, R28, -R32 ;  /* 0x000000001c1c7229 */ /* 0x000fd00000000820 */
[----:B------:R-:W-:-:S08]  /*1230*/  DFMA R28, R26, UR4, R28 ;  /* 0x000000041a1c7c2b */ /* 0x000fd0000800001c */
[----:B------:R-:W-:Y:S01]  /*1240*/  DADD R28, R30, R28 ;  /* 0x000000001e1c7229 */ /* 0x000fe2000000001c */
[----:B------:R-:W-:Y:S10]  /*1250*/  BRA `(.L_x_76) ;  /* 0x0000000000187947 */ /* 0x000ff40003800000 */
.L_x_75:
[----:B------:R-:W-:Y:S01]  /*1260*/  IMAD.MOV.U32 R28, RZ, RZ, 0x0 ;  /* 0x00000000ff1c7424 */ /* 0x000fe200078e00ff */
[----:B------:R-:W-:Y:S02]  /*1270*/  MOV R29, 0x7ff00000 ;  /* 0x7ff00000001d7802 */ /* 0x000fe40000000f00 */
[----:B------:R-:W-:-:S04]  /*1280*/  LOP3.LUT P0, RZ, R27, 0x7fffffff, RZ, 0xc0, !PT ;  /* 0x7fffffff1bff7812 */ /* 0x000fc8000780c0ff */
[----:B------:R-:W-:-:S10]  /*1290*/  DFMA R28, R26, R28, +INF ;  /* 0x7ff000001a1c742b */ /* 0x000fd4000000001c */
[----:B------:R-:W-:Y:S02]  /*12a0*/  FSEL R28, R28, RZ, P0 ;  /* 0x000000ff1c1c7208 */ /* 0x000fe40000000000 */
[----:B------:R-:W-:-:S07]  /*12b0*/  FSEL R29, R29, -QNAN , P0 ;  /* 0xfff000001d1d7808 */ /* 0x000fce0000000000 */
.L_x_76:
[----:B------:R-:W-:Y:S05]  /*12c0*/  BSYNC.RECONVERGENT B0 ;  /* 0x0000000000007941 */ /* 0x000fea0003800200 */
.L_x_74:
[----:B------:R-:W-:Y:S01]  /*12d0*/  DMUL R26, RZ, R38 ;  /* 0x00000026ff1a7228 */ /* 0x000fe20000000000 */
[----:B------:R-:W-:Y:S01]  /*12e0*/  IMAD.SHL.U32 R30, R39, 0x2, RZ ;  /* 0x00000002271e7824 */ /* 0x000fe200078e00ff */
[----:B------:R-:W-:Y:S01]  /*12f0*/  UMOV UR4, 0x33145c07 ;  /* 0x33145c0700047882 */ /* 0x000fe20000000000 */
[----:B------:R-:W-:Y:S01]  /*1300*/  UMOV UR5, 0x3ca1a626 ;  /* 0x3ca1a62600057882 */ /* 0x000fe20000000000 */
[----:B------:R-:W-:Y:S01]  /*1310*/  MOV R36, 0xc1ef8528 ;  /* 0xc1ef852800247802 */ /* 0x000fe20000000f00 */
[----:B------:R-:W-:Y:S01]  /*1320*/  IMAD.MOV.U32 R37, RZ, RZ, 0x3e21eea7 ;  /* 0x3e21eea7ff257424 */ /* 0x000fe200078e00ff */
[----:B------:R-:W-:Y:S01]  /*1330*/  ISETP.GT.U32.AND P0, PT, R30, -0x79800000, PT ;  /* 0x868000001e00780c */ /* 0x000fe20003f04070 */
[----:B------:R-:W-:Y:S01]  /*1340*/  IMAD.MOV.U32 R32, RZ, RZ, 0x2cb0d246 ;  /* 0x2cb0d246ff207424 */ /* 0x000fe200078e00ff */
[----:B------:R-:W-:Y:S01]  /*1350*/  UMOV UR8, 0xf9785eba ;  /* 0xf9785eba00087882 */ /* 0x000fe20000000000 */
[----:B------:R-:W-:Y:S01]  /*1360*/  IMAD.MOV.U32 R33, RZ, RZ, 0x3e5ae5f1 ;  /* 0x3e5ae5f1ff217424 */ /* 0x000fe200078e00ff */
[----:B------:R-:W-:Y:S01]  /*1370*/  FSEL R27, R27, R39, P0 ;  /* 0x000000271b1b7208 */ /* 0x000fe20000000000 */
[----:B------:R-:W-:Y:S01]  /*1380*/  UMOV UR9, 0x3de5db65 ;  /* 0x3de5db6500097882 */ /* 0x000fe20000000000 */
[----:B------:R-:W-:Y:S01]  /*1390*/  FSEL R38, R26, R38, P0 ;  /* 0x000000261a267208 */ /* 0x000fe20000000000 */
[----:B------:R-:W-:Y:S01]  /*13a0*/  DMUL R28, R28, -2 ;  /* 0xc00000001c1c7828 */ /* 0x000fe20000000000 */
[----:B------:R-:W-:Y:S01]  /*13b0*/  BSSY.RECONVERGENT B0, `(.L_x_77) ;  /* 0x000004c000007945 */ /* 0x000fe20003800200 */
[----:B------:R-:W-:-:S02]  /*13c0*/  VIADD R39, R27, 0x100000 ;  /* 0x001000001b277836 */ /* 0x000fc40000000000 */
[----:B------:R-:W-:Y:S02]  /*13d0*/  IMAD.MOV.U32 R26, RZ, RZ, R38 ;  /* 0x000000ffff1a7224 */ /* 0x000fe400078e0026 */
[----:B------:R-:W1:Y:S04]  /*13e0*/  FRND.F64 R30, R38 ;  /* 0x00000026001e7313 */ /* 0x000e680000301800 */
[----:B------:R-:W-:-:S04]  /*13f0*/  IADD3 R58, PT, PT, R29, -0x3500000, RZ ;  /* 0xfcb000001d3a7810 */ /* 0x000fc80007ffe0ff */
[----:B------:R-:W2:Y:S01]  /*1400*/  MUFU.RSQ64H R59, R29 ;  /* 0x0000001d003b7308 */ /* 0x000ea20000001c00 */
[----:B-1----:R-:W-:-:S07]  /*1410*/  DFMA R30, R30, -0.5, R26 ;  /* 0xbfe000001e1e782b */ /* 0x002fce000000001a */
[----:B------:R-:W1:Y:S01]  /*1420*/  F2I.S64.F64 R38, R38 ;  /* 0x0000002600267311 */ /* 0x000e620000301900 */
[----:B------:R-:W-:Y:S01]  /*1430*/  DMUL R34, R30, UR4 ;  /* 0x000000041e227c28 */ /* 0x000fe20008000000 */
[----:B------:R-:W-:Y:S01]  /*1440*/  UMOV UR4, 0x54442d18 ;  /* 0x54442d1800047882 */ /* 0x000fe20000000000 */
[----:B------:R-:W-:Y:S01]  /*1450*/  UMOV UR5, 0x400921fb ;  /* 0x400921fb00057882 */ /* 0x000fe20000000000 */
[----:B--2---:R-:W-:-:S05]  /*1460*/  DMUL R40, R58, R58 ;  /* 0x0000003a3a287228 */ /* 0x004fca0000000000 */
[----:B------:R-:W-:Y:S01]  /*1470*/  DFMA R34, R30, UR4, R34 ;  /* 0x000000041e227c2b */ /* 0x000fe20008000022 */
[----:B------:R-:W-:Y:S01]  /*1480*/  UMOV UR4, 0x20fd8164 ;  /* 0x20fd816400047882 */ /* 0x000fe20000000000 */
[----:B------:R-:W-:Y:S01]  /*1490*/  UMOV UR5, 0x3da8ff83 ;  /* 0x3da8ff8300057882 */ /* 0x000fe20000000000 */
[----:B------:R-:W-:Y:S01]  /*14a0*/  DFMA R40, R28, -R40, 1 ;  /* 0x3ff000001c28742b */ /* 0x000fe20000000828 */
[----:B-1----:R-:W-:-:S04]  /*14b0*/  LOP3.LUT P1, RZ, R38, 0x2, RZ, 0xc0, !PT ;  /* 0x0000000226ff7812 */ /* 0x002fc8000782c0ff */
[----:B------:R-:W-:-:S08]  /*14c0*/  DMUL R30, R34, R34 ;  /* 0x00000022221e7228 */ /* 0x000fd00000000000 */
[C---:B------:R-:W-:Y:S01]  /*14d0*/  DFMA R36, R30.reuse, -UR4, R36 ;  /* 0x800000041e247c2b */ /* 0x040fe20008000024 */
[----:B------:R-:W-:Y:S01]  /*14e0*/  UMOV UR4, 0x8e06e6d9 ;  /* 0x8e06e6d900047882 */ /* 0x000fe20000000000 */
[----:B------:R-:W-:Y:S01]  /*14f0*/  UMOV UR5, 0x3e927e4f ;  /* 0x3e927e4f00057882 */ /* 0x000fe20000000000 */
[----:B------:R-:W-:Y:S01]  /*1500*/  DFMA R32, R30, UR8, -R32 ;  /* 0x000000081e207c2b */ /* 0x000fe20008000820 */
[----:B------:R-:W-:Y:S01]  /*1510*/  UMOV UR8, 0x69ace392 ;  /* 0x69ace39200087882 */ /* 0x000fe20000000000 */
[----:B------:R-:W-:-:S03]  /*1520*/  UMOV UR9, 0x3ec71de3 ;  /* 0x3ec71de300097882 */ /* 0x000fc60000000000 */
[C---:B------:R-:W-:Y:S01]  /*1530*/  DFMA R36, R30.reuse, R36, -UR4 ;  /* 0x800000041e247e2b */ /* 0x040fe20008000024 */
[----:B------:R-:W-:Y:S01]  /*1540*/  UMOV UR4, 0x19ddbce9 ;  /* 0x19ddbce900047882 */ /* 0x000fe20000000000 */
[----:B------:R-:W-:Y:S01]  /*1550*/  UMOV UR5, 0x3efa01a0 ;  /* 0x3efa01a000057882 */ /* 0x000fe20000000000 */
[----:B------:R-:W-:Y:S01]  /*1560*/  DFMA R32, R30, R32, UR8 ;  /* 0x000000081e207e2b */ /* 0x000fe20008000020 */
[----:B------:R-:W-:Y:S01]  /*1570*/  UMOV UR8, 0x19db62a1 ;  /* 0x19db62a100087882 */ /* 0x000fe20000000000 */
[----:B------:R-:W-:-:S03]  /*1580*/  UMOV UR9, 0x3f2a01a0 ;  /* 0x3f2a01a000097882 */ /* 0x000fc60000000000 */
[C---:B------:R-:W-:Y:S01]  /*1590*/  DFMA R36, R30.reuse, R36, UR4 ;  /* 0x000000041e247e2b */ /* 0x040fe20008000024 */
[----:B------:R-:W-:Y:S01]  /*15a0*/  UMOV UR4, 0x16c15d47 ;  /* 0x16c15d4700047882 */ /* 0x000fe20000000000 */
[----:B------:R-:W-:Y:S01]  /*15b0*/  UMOV UR5, 0x3f56c16c ;  /* 0x3f56c16c00057882 */ /* 0x000fe20000000000 */
[----:B------:R-:W-:Y:S01]  /*15c0*/  DFMA R32, R30, R32, -UR8 ;  /* 0x800000081e207e2b */ /* 0x000fe20008000020 */
[----:B------:R-:W-:Y:S01]  /*15d0*/  UMOV UR8, 0x11110818 ;  /* 0x1111081800087882 */ /* 0x000fe20000000000 */
[----:B------:R-:W-:-:S03]  /*15e0*/  UMOV UR9, 0x3f811111 ;  /* 0x3f81111100097882 */ /* 0x000fc60000000000 */
[C---:B------:R-:W-:Y:S01]  /*15f0*/  DFMA R36, R30.reuse, R36, -UR4 ;  /* 0x800000041e247e2b */ /* 0x040fe20008000024 */
[----:B------:R-:W-:Y:S01]  /*1600*/  UMOV UR4, 0x55555551 ;  /* 0x5555555100047882 */ /* 0x000fe20000000000 */
[----:B------:R-:W-:Y:S01]  /*1610*/  UMOV UR5, 0x3fa55555 ;  /* 0x3fa5555500057882 */ /* 0x000fe20000000000 */
[----:B------:R-:W-:-:S05]  /*1620*/  DFMA R32, R30, R32, UR8 ;  /* 0x000000081e207e2b */ /* 0x000fca0008000020 */
[C---:B------:R-:W-:Y:S01]  /*1630*/  DFMA R36, R30.reuse, R36, UR4 ;  /* 0x000000041e247e2b */ /* 0x040fe20008000024 */
[----:B------:R-:W-:Y:S01]  /*1640*/  UMOV UR4, 0x55555554 ;  /* 0x5555555400047882 */ /* 0x000fe20000000000 */
[----:B------:R-:W-:Y:S02]  /*1650*/  UMOV UR5, 0x3fc55555 ;  /* 0x3fc5555500057882 */ /* 0x000fe40000000000 */
[----:B------:R-:W-:-:S04]  /*1660*/  DFMA R32, R30, R32, -UR4 ;  /* 0x800000041e207e2b */ /* 0x000fc80008000020 */
[----:B------:R-:W-:-:S04]  /*1670*/  DFMA R36, R30, R36, -0.5 ;  /* 0xbfe000001e24742b */ /* 0x000fc80000000024 */
[----:B------:R-:W-:-:S04]  /*1680*/  DFMA R32, R30, R32, RZ ;  /* 0x000000201e20722b */ /* 0x000fc800000000ff */
[----:B------:R-:W-:Y:S01]  /*1690*/  DFMA R36, R30, R36, 1 ;  /* 0x3ff000001e24742b */ /* 0x000fe20000000024 */
[----:B------:R-:W-:Y:S02]  /*16a0*/  IMAD.MOV.U32 R30, RZ, RZ, 0x0 ;  /* 0x00000000ff1e7424 */ /* 0x000fe400078e00ff */
[----:B------:R-:W-:-:S06]  /*16b0*/  IMAD.MOV.U32 R31, RZ, RZ, 0x3fd80000 ;  /* 0x3fd80000ff1f7424 */ /* 0x000fcc00078e00ff */
[----:B------:R-:W-:Y:S02]  /*16c0*/  DFMA R30, R40, R30, 0.5 ;  /* 0x3fe00000281e742b */ /* 0x000fe4000000001e */
[----:B------:R-:W-:-:S08]  /*16d0*/  DMUL R40, R58, R40 ;  /* 0x000000283a287228 */ /* 0x000fd00000000000 */
[----:B------:R-:W-:Y:S02]  /*16e0*/  DFMA R30, R30, R40, R58 ;  /* 0x000000281e1e722b */ /* 0x000fe4000000003a */
[----:B------:R-:W-:Y:S01]  /*16f0*/  DFMA R40, R34, R32, R34 ;  /* 0x000000202228722b */ /* 0x000fe20000000022 */
[----:B------:R-:W-:-:S04]  /*1700*/  LOP3.LUT R32, R38, 0x1, RZ, 0xc0, !PT ;  /* 0x0000000126207812 */ /* 0x000fc800078ec0ff */
[----:B------:R-:W-:Y:S01]  /*1710*/  ISETP.NE.U32.AND P0, PT, R32, 0x1, PT ;  /* 0x000000012000780c */ /* 0x000fe20003f05070 */
[----:B------:R-:W-:Y:S02]  /*1720*/  DMUL R32, R28, R30 ;  /* 0x0000001e1c207228 */ /* 0x000fe40000000000 */
[----:B------:R-:W-:Y:S01]  /*1730*/  VIADD R57, R31, 0xfff00000 ;  /* 0xfff000001f397836 */ /* 0x000fe20000000000 */
[----:B------:R-:W-:Y:S01]  /*1740*/  ISETP.NE.U32.AND.EX P0, PT, RZ, RZ, PT, P0 ;  /* 0x000000ffff00720c */ /* 0x000fe20003f05100 */
[----:B------:R-:W-:Y:S01]  /*1750*/  IMAD.MOV.U32 R56, RZ, RZ, R30 ;  /* 0x000000ffff387224 */ /* 0x000fe200078e001e */
[----:B------:R-:W-:Y:S02]  /*1760*/  LOP3.LUT R39, R41, 0x80000000, RZ, 0x3c, !PT ;  /* 0x8000000029277812 */ /* 0x000fe400078e3cff */
[----:B------:R-:W-:Y:S02]  /*1770*/  FSEL R34, R36, R40, !P0 ;  /* 0x0000002824227208 */ /* 0x000fe40004000000 */
[----:B------:R-:W-:-:S02]  /*1780*/  FSEL R35, R37, R41, !P0 ;  /* 0x0000002925237208 */ /* 0x000fc40004000000 */
[----:B------:R-:W-:Y:S02]  /*1790*/  FSEL R36, R40, R36, !P0 ;  /* 0x0000002428247208 */ /* 0x000fe40004000000 */
[----:B------:R-:W-:Y:S01]  /*17a0*/  FSEL R37, R39, R37, !P0 ;  /* 0x0000002527257208 */ /* 0x000fe20004000000 */
[----:B------:R-:W-:Y:S01]  /*17b0*/  DFMA R38, R32, -R32, R28 ;  /* 0x800000202026722b */ /* 0x000fe2000000001c */
[----:B------:R-:W-:Y:S02]  /*17c0*/  ISETP.GE.U32.AND P0, PT, R58, 0x7ca00000, PT ;  /* 0x7ca000003a00780c */ /* 0x000fe40003f06070 */
[----:B------:R-:W-:Y:S02]  /*17d0*/  @P1 LOP3.LUT R41, R35, 0x80000000, RZ, 0x3c, !PT ;  /* 0x8000000023291812 */ /* 0x000fe400078e3cff */
[----:B------:R-:W-:Y:S02]  /*17e0*/  @P1 LOP3.LUT R61, R37, 0x80000000, RZ, 0x3c, !PT ;  /* 0x80000000253d1812 */ /* 0x000fe400078e3cff */
[----:B------:R-:W-:Y:S01]  /*17f0*/  @P1 MOV R35, R41 ;  /* 0x0000002900231202 */ /* 0x000fe20000000f00 */
[----:B------:R-:W-:-:S02]  /*1800*/  DFMA R40, R38, R56, R32 ;  /* 0x000000382628722b */ /* 0x000fc40000000020 */
[----:B------:R-:W-:-:S04]  /*1810*/  @P1 IMAD.MOV.U32 R37, RZ, RZ, R61 ;  /* 0x000000ffff251224 */ /* 0x000fc800078e003d */
[----:B------:R-:W-:Y:S05]  /*1820*/  @!P0 BRA `(.L_x_78) ;  /* 0x0000000000108947 */ /* 0x000fea0003800000 */
[----:B------:R-:W-:-:S07]  /*1830*/  MOV R40, 0x1850 ;  /* 0x0000185000287802 */ /* 0x000fce0000000f00 */
[----:B0--3--:R-:W-:Y:S05]  /*1840*/  CALL.REL.NOINC `($__internal_5_$__cuda_sm20_dsqrt_rn_f64_mediumpath_v1) ;  /* 0x0000000800847944 */ /* 0x009fea0003c00000 */
[----:B------:R-:W-:Y:S01]  /*1850*/  IMAD.MOV.U32 R40, RZ, RZ, R30 ;  /* 0x000000ffff287224 */ /* 0x000fe200078e001e */
[----:B------:R-:W-:-:S07]  /*1860*/  MOV R41, R31 ;  /* 0x0000001f00297202 */ /* 0x000fce0000000f00 */
.L_x_78:
[----:B------:R-:W-:Y:S05]  /*1870*/  BSYNC.RECONVERGENT B0 ;  /* 0x0000000000007941 */ /* 0x000fea0003800200 */
.L_x_77:
[----:B------:R-:W1:Y:S01]  /*1880*/  LDC.64 R28, c[0x0][0x380] ;  /* 0x0000e000ff1c7b82 */ /* 0x000e620000000a00 */
[----:B------:R-:W2:Y:S01]  /*1890*/  FRND.F64.TRUNC R32, R26 ;  /* 0x0000001a00207313 */ /* 0x000ea2000030d800 */
[----:B------:R-:W-:Y:S01]  /*18a0*/  IADD3 R39, P0, PT, R14, R13, RZ ;  /* 0x0000000d0e277210 */ /* 0x000fe20007f1e0ff */
[----:B------:R-:W-:Y:S01]  /*18b0*/  DMUL R30, RZ, R26 ;  /* 0x0000001aff1e7228 */ /* 0x000fe20000000000 */
[----:B------:R-:W-:Y:S01]  /*18c0*/  BSSY.RECONVERGENT B0, `(.L_x_79) ;  /* 0x000001b000007945 */ /* 0x000fe20003800200 */
[----:B------:R-:W-:-:S08]  /*18d0*/  DADD R36, RZ, R36 ;  /* 0x00000000ff247229 */ /* 0x000fd00000000024 */
[----:B------:R-:W-:Y:S02]  /*18e0*/  DMUL R36, R36, R40 ;  /* 0x0000002824247228 */ /* 0x000fe40000000000 */
[----:B--2---:R-:W-:Y:S01]  /*18f0*/  DSETP.NEU.AND P2, PT, R26, R32, PT ;  /* 0x000000201a00722a */ /* 0x004fe20003f4d000 */
[----:B------:R-:W-:-:S05]  /*1900*/  IMAD.X R32, RZ, RZ, R11, P0 ;  /* 0x000000ffff207224 */ /* 0x000fca00000e060b */
[----:B------:R-:W-:Y:S02]  /*1910*/  FSEL R26, R30, R34, !P2 ;  /* 0x000000221e1a7208 */ /* 0x000fe40005000000 */
[-C--:B-1----:R-:W-:Y:S02]  /*1920*/  ISETP.GE.U32.AND P0, PT, R39, R28.reuse, PT ;  /* 0x0000001c2700720c */ /* 0x082fe40003f06070 */
[----:B------:R-:W-:Y:S02]  /*1930*/  ISETP.GE.U32.AND P1, PT, R13, R28, PT ;  /* 0x0000001c0d00720c */ /* 0x000fe40003f26070 */
[-C--:B------:R-:W-:Y:S02]  /*1940*/  ISETP.GE.AND.EX P0, PT, R32, R29.reuse, PT, P0 ;  /* 0x0000001d2000720c */ /* 0x080fe40003f06300 */
[----:B------:R-:W1:Y:S01]  /*1950*/  LDC R32, c[0x0][0x3b8] ;  /* 0x0000ee00ff207b82 */ /* 0x000e620000000800 */
[----:B------:R-:W-:Y:S02]  /*1960*/  ISETP.GE.AND.EX P1, PT, R11, R29, PT, P1 ;  /* 0x0000001d0b00720c */ /* 0x000fe40003f26310 */
[----:B------:R-:W-:-:S06]  /*1970*/  FSEL R27, R31, R35, !P2 ;  /* 0x000000231f1b7208 */ /* 0x000fcc0005000000 */
[----:B------:R-:W-:-:S05]  /*1980*/  DMUL R26, R40, R26 ;  /* 0x0000001a281a7228 */ /* 0x000fca0000000000 */
[----:B------:R-:W-:Y:S06]  /*1990*/  @P1 BRA `(.L_x_80) ;  /* 0x0000000000341947 */ /* 0x000fec0003800000 */
[----:B------:R-:W-:Y:S01]  /*19a0*/  UMOV UR4, 0xf0000000 ;  /* 0xf000000000047882 */ /* 0x000fe20000000000 */
[----:B------:R-:W-:Y:S01]  /*19b0*/  UMOV UR5, 0x380fffff ;  /* 0x380fffff00057882 */ /* 0x000fe20000000000 */
[----:B------:R-:W2:Y:S01]  /*19c0*/  F2F.F32.F64 R31, R26 ;  /* 0x0000001a001f7310 */ /* 0x000ea20000301000 */
[----:B------:R-:W-:-:S14]  /*19d0*/  DSETP.GEU.AND P1, PT, |R26|, UR4, PT ;  /* 0x000000041a007e2a */ /* 0x000fdc000bf2e200 */
[----:B--2---:R-:W-:-:S04]  /*19e0*/  @!P1 FMUL R31, R31, 1.175494350822287508e-38 ;  /* 0x008000001f1f9820 */ /* 0x004fc80000400000 */
[----:B-1----:R-:W-:-:S04]  /*19f0*/  FFMA.FTZ R31, R31, R32, UR11 ;  /* 0x0000000b1f1f7e23 */ /* 0x002fc80008010020 */
[----:B------:R-:W-:Y:S01]  /*1a00*/  FMUL.FTZ R33, R31, 1.4426950216293334961 ;  /* 0x3fb8aa3b1f217820 */ /* 0x000fe20000410000 */
[----:B------:R-:W-:-:S05]  /*1a10*/  IMAD R31, R13, UR10, RZ ;  /* 0x0000000a0d1f7c24 */ /* 0x000fca000f8e02ff */
[----:B------:R-:W1:Y:S01]  /*1a20*/  MUFU.EX2 R33, R33 ;  /* 0x0000002100217308 */ /* 0x000e620000000800 */
[----:B------:R-:W-:-:S04]  /*1a30*/  IADD3 R30, P1, PT, R31, UR12, RZ ;  /* 0x0000000c1f1e7c10 */ /* 0x000fc8000ff3e0ff */
[----:B------:R-:W-:Y:S02]  /*1a40*/  LEA.HI.X.SX32 R31, R31, UR13, 0x1, P1 ;  /* 0x0000000d1f1f7c11 */ /* 0x000fe400088f0eff */
[----:B-1----:R-:W-:-:S05]  /*1a50*/  F2FP.BF16.F32.PACK_AB R27, RZ, R33 ;  /* 0x00000021ff1b723e */ /* 0x002fca00000010ff */
[----:B------:R2:W-:Y:S02]  /*1a60*/  STG.E.U16 desc[UR6][R30.64], R27 ;  /* 0x0000001b1e007986 */ /* 0x0005e4000c101506 */
.L_x_80:
[----:B------:R-:W-:Y:S05]  /*1a70*/  BSYNC.RECONVERGENT B0 ;  /* 0x0000000000007941 */ /* 0x000fea0003800200 */
.L_x_79:
[----:B------:R-:W-:Y:S04]  /*1a80*/  BSSY.RECONVERGENT B0, `(.L_x_81) ;  /* 0x000000f000007945 */ /* 0x000fe80003800200 */
[----:B------:R-:W-:Y:S05]  /*1a90*/  @P0 BRA `(.L_x_82) ;  /* 0x0000000000340947 */ /* 0x000fea0003800000 */
[----:B------:R-:W-:Y:S01]  /*1aa0*/  UMOV UR4, 0xf0000000 ;  /* 0xf000000000047882 */ /* 0x000fe20000000000 */
[----:B------:R-:W-:Y:S01]  /*1ab0*/  UMOV UR5, 0x380fffff ;  /* 0x380fffff00057882 */ /* 0x000fe20000000000 */
[----:B--2---:R-:W2:Y:S01]  /*1ac0*/  F2F.F32.F64 R27, R36 ;  /* 0x00000024001b7310 */ /* 0x004ea20000301000 */
[----:B------:R-:W-:Y:S01]  /*1ad0*/  DSETP.GEU.AND P0, PT, |R36|, UR4, PT ;  /* 0x0000000424007e2a */ /* 0x000fe2000bf0e200 */
[----:B------:R-:W-:-:S13]  /*1ae0*/  IMAD R39, R39, UR10, RZ ;  /* 0x0000000a27277c24 */ /* 0x000fda000f8e02ff */
[----:B--2---:R-:W-:Y:S01]  /*1af0*/  @!P0 FMUL R27, R27, 1.175494350822287508e-38 ;  /* 0x008000001b1b8820 */ /* 0x004fe20000400000 */
[----:B------:R-:W-:-:S03]  /*1b00*/  IADD3 R26, P0, PT, R39, UR12, RZ ;  /* 0x0000000c271a7c10 */ /* 0x000fc6000ff1e0ff */
[----:B-1----:R-:W-:-:S04]  /*1b10*/  FFMA.FTZ R27, R27, R32, UR11 ;  /* 0x0000000b1b1b7e23 */ /* 0x002fc80008010020 */
[----:B------:R-:W-:Y:S01]  /*1b20*/  FMUL.FTZ R30, R27, 1.4426950216293334961 ;  /* 0x3fb8aa3b1b1e7820 */ /* 0x000fe20000410000 */
[----:B------:R-:W-:-:S05]  /*1b30*/  LEA.HI.X.SX32 R27, R39, UR13, 0x1, P0 ;  /* 0x0000000d271b7c11 */ /* 0x000fca00080f0eff */
[----:B------:R-:W1:Y:S02]  /*1b40*/  MUFU.EX2 R30, R30 ;  /* 0x0000001e001e7308 */ /* 0x000e640000000800 */
[----:B-1----:R-:W-:-:S05]  /*1b50*/  F2FP.BF16.F32.PACK_AB R31, RZ, R30 ;  /* 0x0000001eff1f723e */ /* 0x002fca00000010ff */
[----:B------:R4:W-:Y:S02]  /*1b60*/  STG.E.U16 desc[UR6][R26.64], R31 ;  /* 0x0000001f1a007986 */ /* 0x0009e4000c101506 */
.L_x_82:
[----:B------:R-:W-:Y:S05]  /*1b70*/  BSYNC.RECONVERGENT B0 ;  /* 0x0000000000007941 */ /* 0x000fea0003800200 */
.L_x_81:
[CC--:B------:R-:W-:Y:S01]  /*1b80*/  LEA R25, P1, R14.reuse, R13.reuse, 0x1 ;  /* 0x0000000d0e197211 */ /* 0x0c0fe200078208ff */
[----:B--2---:R-:W-:Y:S01]  /*1b90*/  IMAD R30, R14, 0x3, RZ ;  /* 0x000000030e1e7824 */ /* 0x004fe200078e02ff */
[----:B------:R-:W-:Y:S05]  /*1ba0*/  WARPSYNC.ALL ;  /* 0x0000000000007948 */ /* 0x000fea0003800000 */
[----:B----4-:R-:W-:Y:S01]  /*1bb0*/  IMAD.X R26, RZ, RZ, R11, P1 ;  /* 0x000000ffff1a7224 */ /* 0x010fe200008e060b */
[----:B------:R-:W-:Y:S01]  /*1bc0*/  ISETP.GE.U32.AND P0, PT, R25, R28, PT ;  /* 0x0000001c1900720c */ /* 0x000fe20003f06070 */
[----:B------:R-:W-:Y:S01]  /*1bd0*/  IMAD.MOV.U32 R33, RZ, RZ, R24 ;  /* 0x000000ffff217224 */ /* 0x000fe200078e0018 */
[----:B------:R-:W-:Y:S01]  /*1be0*/  IADD3 R31, P2, PT, R30, R13, RZ ;  /* 0x0000000d1e1f7210 */ /* 0x000fe20007f5e0ff */
[----:B------:R-:W-:Y:S01]  /*1bf0*/  IMAD.MOV.U32 R34, RZ, RZ, R0 ;  /* 0x000000ffff227224 */ /* 0x000fe200078e0000 */
[----:B------:R-:W-:-:S02]  /*1c00*/  ISETP.GE.AND.EX P0, PT, R26, R29, PT, P0 ;  /* 0x0000001d1a00720c */ /* 0x000fc40003f06300 */
[----:B------:R-:W-:Y:S01]  /*1c10*/  ISETP.GE.U32.AND P1, PT, R31, R28, PT ;  /* 0x0000001c1f00720c */ /* 0x000fe20003f26070 */
[----:B------:R-:W-:-:S05]  /*1c20*/  IMAD.X R26, RZ, RZ, R11, P2 ;  /* 0x000000ffff1a7224 */ /* 0x000fca00010e060b */
[----:B------:R-:W-:-:S05]  /*1c30*/  ISETP.GE.AND.EX P1, PT, R26, R29, PT, P1 ;  /* 0x0000001d1a00720c */ /* 0x000fca0003f26310 */
[----:B------:R-:W2:Y:S08]  /*1c40*/  @!P0 LDC R30, c[0x0][0x3b0] ;  /* 0x0000ec00ff1e8b82 */ /* 0x000eb00000000800 */
[----:B------:R-:W4:Y:S08]  /*1c50*/  @!P0 LDC.64 R26, c[0x0][0x3a8] ;  /* 0x0000ea00ff1a8b82 */ /* 0x000f300000000a00 */
[----:B-1----:R-:W1:Y:S01]  /*1c60*/  @!P1 LDC R32, c[0x0][0x3b0] ;  /* 0x0000ec00ff209b82 */ /* 0x002e620000000800 */
[----:B--2---:R-:W-:-:S07]  /*1c70*/  @!P0 IMAD R25, R25, R30, RZ ;  /* 0x0000001e19198224 */ /* 0x004fce00078e02ff */
[----:B------:R-:W2:Y:S01]  /*1c80*/  @!P1 LDC.64 R28, c[0x0][0x3a8] ;  /* 0x0000ea00ff1c9b82 */ /* 0x000ea20000000a00 */
[----:B0-----:R-:W-:Y:S02]  /*1c90*/  @!P0 F2FP.BF16.F32.PACK_AB R30, RZ, R5 ;  /* 0x00000005ff1e823e */ /* 0x001fe400000010ff */
[----:B----4-:R-:W-:-:S04]  /*1ca0*/  @!P0 IADD3 R26, P2, PT, R25, R26, RZ ;  /* 0x0000001a191a8210 */ /* 0x010fc80007f5e0ff */
[----:B------:R-:W-:Y:S02]  /*1cb0*/  @!P0 LEA.HI.X.SX32 R27, R25, R27, 0x1, P2 ;  /* 0x0000001b191b8211 */ /* 0x000fe400010f0eff */
[----:B---3--:R-:W-:Y:S01]  /*1cc0*/  @!P1 F2FP.BF16.F32.PACK_AB R25, RZ, R4 ;  /* 0x00000004ff19923e */ /* 0x008fe200000010ff */
[----:B-1----:R-:W-:Y:S02]  /*1cd0*/  @!P1 IMAD R31, R31, R32, RZ ;  /* 0x000000201f1f9224 */ /* 0x002fe400078e02ff */
[----:B------:R4:W-:Y:S01]  /*1ce0*/  @!P0 STG.E.U16 desc[UR6][R26.64], R30 ;  /* 0x0000001e1a008986 */ /* 0x0009e2000c101506 */
[----:B------:R-:W-:Y:S01]  /*1cf0*/  IADD3 R13, P0, PT, R8, R13, RZ ;  /* 0x0000000d080d7210 */ /* 0x000fe20007f1e0ff */
[----:B------:R-:W-:-:S03]  /*1d00*/  IMAD.MOV.U32 R32, RZ, RZ, R2 ;  /* 0x000000ffff207224 */ /* 0x000fc600078e0002 */
[----:B------:R-:W-:Y:S02]  /*1d10*/  IADD3.X R11, PT, PT, RZ, R11, RZ, P0, !PT ;  /* 0x0000000bff0b7210 */ /* 0x000fe400007fe4ff */
[----:B------:R-:W-:Y:S02]  /*1d20*/  ISETP.GE.U32.AND P0, PT, R13, R22, PT ;  /* 0x000000160d00720c */ /* 0x000fe40003f06070 */
[----:B--2---:R-:W-:Y:S02]  /*1d30*/  @!P1 IADD3 R28, P2, PT, R31, R28, RZ ;  /* 0x0000001c1f1c9210 */ /* 0x004fe40007f5e0ff */
[----:B------:R-:W-:Y:S02]  /*1d40*/  ISETP.GE.AND.EX P0, PT, R11, R6, PT, P0 ;  /* 0x000000060b00720c */ /* 0x000fe40003f06300 */
[----:B------:R-:W-:-:S05]  /*1d50*/  @!P1 LEA.HI.X.SX32 R29, R31, R29, 0x1, P2 ;  /* 0x0000001d1f1d9211 */ /* 0x000fca00010f0eff */
[----:B------:R4:W-:Y:S01]  /*1d60*/  @!P1 STG.E.U16 desc[UR6][R28.64], R25 ;  /* 0x000000191c009986 */ /* 0x0009e2000c101506 */
[----:B------:R-:W-:Y:S06]  /*1d70*/  BAR.SYNC.DEFER_BLOCKING 0x0 ;  /* 0x0000000000007b1d */ /* 0x000fec0000010000 */
[----:B------:R-:W-:Y:S05]  /*1d80*/  @!P0 BRA `(.L_x_83) ;  /* 0xffffffe800b08947 */ /* 0x000fea000383ffff */
[----:B------:R-:W-:Y:S05]  /*1d90*/  EXIT ;  /* 0x000000000000794d */ /* 0x000fea0003800000 */
        .weak           $__internal_4_$__cuda_sm20_div_s64
        .type           $__internal_4_$__cuda_sm20_div_s64,@function
        .size           $__internal_4_$__cuda_sm20_div_s64,($__internal_5_$__cuda_sm20_dsqrt_rn_f64_mediumpath_v1 - $__internal_4_$__cuda_sm20_div_s64)
$__internal_4_$__cuda_sm20_div_s64:
[----:B------:R-:W-:Y:S01]  /*1da0*/  MOV R22, R8 ;  /* 0x0000000800167202 */ /* 0x000fe20000000f00 */
[----:B------:R-:W-:-:S05]  /*1db0*/  IMAD.MOV.U32 R23, RZ, RZ, RZ ;  /* 0x000000ffff177224 */ /* 0x000fca00078e00ff */
[----:B------:R-:W0:Y:S08]  /*1dc0*/  I2F.U64.RP R22, R22 ;  /* 0x0000001600167312 */ /* 0x000e300000309000 */
[----:B0-----:R-:W0:Y:S02]  /*1dd0*/  MUFU.RCP R2, R22 ;  /* 0x0000001600027308 */ /* 0x001e240000001000 */
[----:B0-----:R-:W-:-:S06]  /*1de0*/  VIADD R4, R2, 0x1ffffffe ;  /* 0x1ffffffe02047836 */ /* 0x001fcc0000000000 */
        /* <DEDUP_REMOVED lines=12> */
[----:B------:R-:W-:Y:S01]  /*1eb0*/  IMAD.X R2, R27, 0x1, R5, P0 ;  /* 0x000000011b027824 */ /* 0x000fe200000e0605 */
[----:B------:R-:W-:-:S03]  /*1ec0*/  IADD3 R27, P4, PT, RZ, -UR4, RZ ;  /* 0x80000004ff1b7c10 */ /* 0x000fc6000ff9e0ff */
[----:B------:R-:W-:Y:S01]  /*1ed0*/  IMAD.WIDE.U32 R4, R3, R8, RZ ;  /* 0x0000000803047225 */ /* 0x000fe200078e00ff */
[----:B------:R-:W-:Y:S02]  /*1ee0*/  IADD3.X R23, PT, PT, RZ, RZ, R2, P2, P1 ;  /* 0x000000ffff177210 */ /* 0x000fe400017e2402 */
[----:B------:R-:W-:Y:S02]  /*1ef0*/  ISETP.LE.AND P1, PT, RZ, UR5, PT ;  /* 0x00000005ff007c0c */ /* 0x000fe4000bf23270 */
[----:B------:R-:W-:Y:S01]  /*1f00*/  IADD3 R25, P0, PT, RZ, -R4, RZ ;  /* 0x80000004ff197210 */ /* 0x000fe20007f1e0ff */
[----:B------:R-:W-:Y:S01]  /*1f10*/  IMAD R4, R23, R8, R5 ;  /* 0x0000000817047224 */ /* 0x000fe200078e0205 */
[----:B------:R-:W-:-:S03]  /*1f20*/  SEL R27, R27, UR4, !P1 ;  /* 0x000000041b1b7c07 */ /* 0x000fc6000c800000 */
[----:B------:R-:W-:-:S04]  /*1f30*/  IMAD.HI.U32 R2, R3, R25, RZ ;  /* 0x0000001903027227 */ /* 0x000fc800078e00ff */
[----:B------:R-:W-:-:S04]  /*1f40*/  IMAD.X R4, RZ, RZ, ~R4, P0 ;  /* 0x000000ffff047224 */ /* 0x000fc800000e0e04 */
[----:B------:R-:W-:-:S04]  /*1f50*/  IMAD.WIDE.U32 R2, P0, R3, R4, R2 ;  /* 0x0000000403027225 */ /* 0x000fc80007800002 */
[C---:B------:R-:W-:Y:S02]  /*1f60*/  IMAD R5, R23.reuse, R4, RZ ;  /* 0x0000000417057224 */ /* 0x040fe400078e02ff */
[----:B------:R-:W-:-:S04]  /*1f70*/  IMAD.HI.U32 R2, P2, R23, R25, R2 ;  /* 0x0000001917027227 */ /* 0x000fc80007840002 */
[----:B------:R-:W-:Y:S01]  /*1f80*/  IMAD.HI.U32 R22, R23, R4, RZ ;  /* 0x0000000417167227 */ /* 0x000fe200078e00ff */
[----:B------:R-:W-:-:S03]  /*1f90*/  IADD3 R5, P3, PT, R5, R2, RZ ;  /* 0x0000000205057210 */ /* 0x000fc60007f7e0ff */
[----:B------:R-:W-:Y:S01]  /*1fa0*/  IMAD.X R4, RZ, RZ, ~UR5, P4 ;  /* 0x80000005ff047e24 */ /* 0x000fe2000a0e06ff */
[----:B------:R-:W-:Y:S01]  /*1fb0*/  IADD3.X R23, PT, PT, R22, R23, RZ, P0, !PT ;  /* 0x0000001716177210 */ /* 0x000fe200007fe4ff */
[----:B------:R-:W-:-:S03]  /*1fc0*/  IMAD.HI.U32 R2, R5, R27, RZ ;  /* 0x0000001b05027227 */ /* 0x000fc600078e00ff */
[----:B------:R-:W-:Y:S01]  /*1fd0*/  SEL R4, R4, UR5, !P1 ;  /* 0x0000000504047c07 */ /* 0x000fe2000c800000 */
[----:B------:R-:W-:Y:S01]  /*1fe0*/  IMAD.MOV.U32 R3, RZ, RZ, RZ ;  /* 0x000000ffff037224 */ /* 0x000fe200078e00ff */
[----:B------:R-:W-:-:S03]  /*1ff0*/  IADD3.X R23, PT, PT, RZ, RZ, R23, P3, P2 ;  /* 0x000000ffff177210 */ /* 0x000fc60001fe4417 */
[----:B------:R-:W-:-:S04]  /*2000*/  IMAD.WIDE.U32 R2, R5, R4, R2 ;  /* 0x0000000405027225 */ /* 0x000fc800078e0002 */
[C---:B------:R-:W-:Y:S02]  /*2010*/  IMAD R5, R23.reuse, R4, RZ ;  /* 0x0000000417057224 */ /* 0x040fe400078e02ff */
[----:B------:R-:W-:-:S04]  /*2020*/  IMAD.HI.U32 R2, P0, R23, R27, R2 ;  /* 0x0000001b17027227 */ /* 0x000fc80007800002 */
[----:B------:R-:W-:Y:S01]  /*2030*/  IMAD.HI.U32 R23, R23, R4, RZ ;  /* 0x0000000417177227 */ /* 0x000fe200078e00ff */
[----:B------:R-:W-:-:S03]  /*2040*/  IADD3 R5, P2, PT, R5, R2, RZ ;  /* 0x0000000205057210 */ /* 0x000fc60007f5e0ff */
[----:B------:R-:W-:-:S04]  /*2050*/  IMAD.X R2, RZ, RZ, R23, P0 ;  /* 0x000000ffff027224 */ /* 0x000fc800000e0617 */
[----:B------:R-:W-:Y:S02]  /*2060*/  IMAD.X R23, RZ, RZ, R2, P2 ;  /* 0x000000ffff177224 */ /* 0x000fe400010e0602 */
[----:B------:R-:W-:-:S04]  /*2070*/  IMAD.WIDE.U32 R2, R5, R8, RZ ;  /* 0x0000000805027225 */ /* 0x000fc800078e00ff */
[----:B------:R-:W-:Y:S01]  /*2080*/  IMAD R3, R23, R8, R3 ;  /* 0x0000000817037224 */ /* 0x000fe200078e0203 */
        /* <DEDUP_REMOVED lines=14> */
[----:B------:R-:W-:-:S03]  /*2170*/  ISETP.GE.U32.AND.EX P0, PT, R22, RZ, PT, P2 ;  /* 0x000000ff1600720c */ /* 0x000fc60003f06120 */
[----:B------:R-:W-:Y:S01]  /*2180*/  IMAD.X R5, RZ, RZ, R2, P3 ;  /* 0x000000ffff057224 */ /* 0x000fe200018e0602 */
[----:B------:R-:W-:-:S04]  /*2190*/  SEL R4, R4, R3, P0 ;  /* 0x0000000304047207 */ /* 0x000fc80000000000 */
[----:B------:R-:W-:Y:S02]  /*21a0*/  SEL R5, R5, R2, P0 ;  /* 0x0000000205057207 */ /* 0x000fe40000000000 */
[-C--:B------:R-:W-:Y:S02]  /*21b0*/  IADD3 R3, P2, PT, RZ, -R4.reuse, RZ ;  /* 0x80000004ff037210 */ /* 0x080fe40007f5e0ff */
[----:B------:R-:W-:Y:S02]  /*21c0*/  ISETP.NE.U32.AND P0, PT, R8, RZ, PT ;  /* 0x000000ff0800720c */ /* 0x000fe40003f05070 */
[----:B------:R-:W-:Y:S01]  /*21d0*/  SEL R4, R3, R4, !P1 ;  /* 0x0000000403047207 */ /* 0x000fe20004800000 */
[----:B------:R-:W-:Y:S01]  /*21e0*/  IMAD.X R2, RZ, RZ, ~R5, P2 ;  /* 0x000000ffff027224 */ /* 0x000fe200010e0e05 */
[----:B------:R-:W-:Y:S01]  /*21f0*/  ISETP.NE.AND.EX P0, PT, RZ, RZ, PT, P0 ;  /* 0x000000ffff00720c */ /* 0x000fe20003f05300 */
[----:B------:R-:W-:-:S03]  /*2200*/  IMAD.MOV.U32 R3, RZ, RZ, 0x0 ;  /* 0x00000000ff037424 */ /* 0x000fc600078e00ff */
[----:B------:R-:W-:Y:S02]  /*2210*/  SEL R5, R2, R5, !P1 ;  /* 0x0000000502057207 */ /* 0x000fe40004800000 */
[----:B------:R-:W-:Y:S02]  /*2220*/  MOV R2, R24 ;  /* 0x0000001800027202 */ /* 0x000fe40000000f00 */
[----:B------:R-:W-:Y:S02]  /*2230*/  SEL R4, R4, 0xffffffff, P0 ;  /* 0xffffffff04047807 */ /* 0x000fe40000000000 */
[----:B------:R-:W-:Y:S01]  /*2240*/  SEL R5, R5, 0xffffffff, P0 ;  /* 0xffffffff05057807 */ /* 0x000fe20000000000 */
[----:B------:R-:W-:Y:S06]  /*2250*/  RET.REL.NODEC R2 `(_ZN2at6native63_GLOBAL__N__11d61d08_30_DistributionLogNormalKernel_cu_e7567be543distribution_elementwise_grid_stride_kernelIfLi4EZNS0_9templates4cuda20normal_and_transformIN3c108BFloat16EfPNS_17CUDAGeneratorImplEZZZNS4_17log_normal_kernelIS9_EEvRNS_18TensorIteratorBaseEddT_ENKUlvE_clEvENKUlvE2_clEvEUlfE_EEvSC_T1_T2_EUlP24curandStatePhilox4_32_10E_ZNS1_27distribution_nullary_kernelIS7_f7double2S9_SL_SG_EEvSC_SI_RKT3_T4_EUlifE_EEvlNS_15PhiloxCudaStateESH_SI_) ;  /* 0xffffffdc02687950 */ /* 0x000fec0003c3ffff */
        .weak           $__internal_5_$__cuda_sm20_dsqrt_rn_f64_mediumpath_v1
        .type           $__internal_5_$__cuda_sm20_dsqrt_rn_f64_mediumpath_v1,@function
        .size           $__internal_5_$__cuda_sm20_dsqrt_rn_f64_mediumpath_v1,(.L_x_370 - $__internal_5_$__cuda_sm20_dsqrt_rn_f64_mediumpath_v1)
$__internal_5_$__cuda_sm20_dsqrt_rn_f64_mediumpath_v1:
[----:B------:R-:W-:Y:S01]  /*2260*/  ISETP.GE.U32.AND P0, PT, R58, -0x3400000, PT ;  /* 0xfcc000003a00780c */ /* 0x000fe20003f06070 */
[----:B------:R-:W-:Y:S01]  /*2270*/  BSSY.RECONVERGENT B1, `(.L_x_84) ;  /* 0x0000024000017945 */ /* 0x000fe20003800200 */
[----:B------:R-:W-:-:S11]  /*2280*/  IMAD.MOV.U32 R31, RZ, RZ, R57 ;  /* 0x000000ffff1f7224 */ /* 0x000fd600078e0039 */
[----:B------:R-:W-:Y:S05]  /*2290*/  @!P0 BRA `(.L_x_85) ;  /* 0x0000000000208947 */ /* 0x000fea0003800000 */
[----:B------:R-:W-:-:S10]  /*22a0*/  DFMA.RM R32, R38, R30, R32 ;  /* 0x0000001e2620722b */ /* 0x000fd40000004020 */
[----:B------:R-:W-:-:S05]  /*22b0*/  IADD3 R30, P0, PT, R32, 0x1, RZ ;  /* 0x00000001201e7810 */ /* 0x000fca0007f1e0ff */
[----:B------:R-:W-:-:S06]  /*22c0*/  IMAD.X R31, RZ, RZ, R33, P0 ;  /* 0x000000ffff1f7224 */ /* 0x000fcc00000e0621 */
[----:B------:R-:W-:-:S08]  /*22d0*/  DFMA.RP R28, -R32, R30, R28 ;  /* 0x0000001e201c722b */ /* 0x000fd0000000811c */
[----:B------:R-:W-:-:S06]  /*22e0*/  DSETP.GT.AND P0, PT, R28, RZ, PT ;  /* 0x000000ff1c00722a */ /* 0x000fcc0003f04000 */
[----:B------:R-:W-:Y:S02]  /*22f0*/  FSEL R30, R30, R32, P0 ;  /* 0x000000201e1e7208 */ /* 0x000fe40000000000 */
[----:B------:R-:W-:Y:S01]  /*2300*/  FSEL R31, R31, R33, P0 ;  /* 0x000000211f1f7208 */ /* 0x000fe20000000000 */
[----:B------:R-:W-:Y:S06]  /*2310*/  BRA `(.L_x_86) ;  /* 0x0000000000647947 */ /* 0x000fec0003800000 */
.L_x_85:
        /* <DEDUP_REMOVED lines=9> */
[----:B------:R-:W-:Y:S01]  /*23b0*/  IMAD.MOV.U32 R32, RZ, RZ, RZ ;  /* 0x000000ffff207224 */ /* 0x000fe200078e00ff */
[----:B------:R-:W-:Y:S01]  /*23c0*/  MOV R28, 0x0 ;  /* 0x00000000001c7802 */ /* 0x000fe20000000f00 */
[----:B------:R-:W-:-:S03]  /*23d0*/  IMAD.MOV.U32 R29, RZ, RZ, 0x3fd80000 ;  /* 0x3fd80000ff1d7424 */ /* 0x000fc600078e00ff */
[----:B------:R-:W0:Y:S02]  /*23e0*/  MUFU.RSQ64H R33, R39 ;  /* 0x0000002700217308 */ /* 0x000e240000001c00 */
[----:B0-----:R-:W-:-:S08]  /*23f0*/  DMUL R30, R32, R32 ;  /* 0x00000020201e7228 */ /* 0x001fd00000000000 */
[----:B------:R-:W-:-:S08]  /*2400*/  DFMA R30, R38, -R30, 1 ;  /* 0x3ff00000261e742b */ /* 0x000fd0000000081e */
[----:B------:R-:W-:Y:S02]  /*2410*/  DFMA R28, R30, R28, 0.5 ;  /* 0x3fe000001e1c742b */ /* 0x000fe4000000001c */
[----:B------:R-:W-:-:S08]  /*2420*/  DMUL R30, R32, R30 ;  /* 0x0000001e201e7228 */ /* 0x000fd00000000000 */
[----:B------:R-:W-:-:S08]  /*2430*/  DFMA R30, R28, R30, R32 ;  /* 0x0000001e1c1e722b */ /* 0x000fd00000000020 */
[----:B------:R-:W-:Y:S02]  /*2440*/  DMUL R28, R38, R30 ;  /* 0x0000001e261c7228 */ /* 0x000fe40000000000 */
[----:B------:R-:W-:-:S06]  /*2450*/  VIADD R31, R31, 0xfff00000 ;  /* 0xfff000001f1f7836 */ /* 0x000fcc0000000000 */
[----:B------:R-:W-:-:S08]  /*2460*/  DFMA R32, R28, -R28, R38 ;  /* 0x8000001c1c20722b */ /* 0x000fd00000000026 */
[----:B------:R-:W-:-:S10]  /*2470*/  DFMA R30, R30, R32, R28 ;  /* 0x000000201e1e722b */ /* 0x000fd4000000001c */
[----:B------:R-:W-:Y:S01]  /*2480*/  IADD3 R31, PT, PT, R31, -0x3500000, RZ ;  /* 0xfcb000001f1f7810 */ /* 0x000fe20007ffe0ff */
[----:B------:R-:W-:Y:S06]  /*2490*/  BRA `(.L_x_86) ;  /* 0x0000000000047947 */ /* 0x000fec0003800000 */
.L_x_87:
[----:B------:R-:W-:-:S11]  /*24a0*/  DADD R30, R28, R28 ;  /* 0x000000001c1e7229 */ /* 0x000fd6000000001c */
.L_x_86:
[----:B------:R-:W-:Y:S05]  /*24b0*/  BSYNC.RECONVERGENT B1 ;  /* 0x0000000000017941 */ /* 0x000fea0003800200 */
.L_x_84:
[----:B------:R-:W-:-:S04]  /*24c0*/  IMAD.MOV.U32 R41, RZ, RZ, 0x0 ;  /* 0x00000000ff297424 */ /* 0x000fc800078e00ff */
[----:B------:R-:W-:Y:S05]  /*24d0*/  RET.REL.NODEC R40 `(_ZN2at6native63_GLOBAL__N__11d61d08_30_DistributionLogNormalKernel_cu_e7567be543distribution_elementwise_grid_stride_kernelIfLi4EZNS0_9templates4cuda20normal_and_transformIN3c108BFloat16EfPNS_17CUDAGeneratorImplEZZZNS4_17log_normal_kernelIS9_EEvRNS_18TensorIteratorBaseEddT_ENKUlvE_clEvENKUlvE2_clEvEUlfE_EEvSC_T1_T2_EUlP24curandStatePhilox4_32_10E_ZNS1_27distribution_nullary_kernelIS7_f7double2S9_SL_SG_EEvSC_SI_RKT3_T4_EUlifE_EEvlNS_15PhiloxCudaStateESH_SI_) ;  /* 0xffffffd828c87950 */ /* 0x000fea0003c3ffff */
.L_x_88:
        /* <DEDUP_REMOVED lines=10> */
.L_x_370:


//--------------------- .text._ZN2at6native63_GLOBAL__N__11d61d08_30_DistributionLogNormalKernel_cu_e7567be543distribution_elementwise_grid_stride_kernelIfLi4EZNS0_9templates4cuda20normal_and_transformIN3c104HalfEfPNS_17CUDAGeneratorImplEZZZNS4_17log_normal_kernelIS9_EEvRNS_18TensorIteratorBaseEddT_ENKUlvE_clEvENKUlvE1_clEvEUlfE_EEvSC_T1_T2_EUlP24curandStatePhilox4_32_10E0_ZNS1_27distribution_nullary_kernelIS7_f6float4S9_SL_SG_EEvSC_SI_RKT3_T4_EUlifE0_EEvlNS_15PhiloxCudaStateESH_SI_ --------------------------
	.section	.text._ZN2at6native63_GLOBAL__N__11d61d08_30_DistributionLogNormalKernel_cu_e7567be543distribution_elementwise_grid_stride_kernelIfLi4EZNS0_9templates4cuda20normal_and_transformIN3c104HalfEfPNS_17CUDAGeneratorImplEZZZNS4_17log_normal_kernelIS9_EEvRNS_18TensorIteratorBaseEddT_ENKUlvE_clEvENKUlvE1_clEvEUlfE_EEvSC_T1_T2_EUlP24curandStatePhilox4_32_10E0_ZNS1_27distribution_nullary_kernelIS7_f6float4S9_SL_SG_EEvSC_SI_RKT3_T4_EUlifE0_EEvlNS_15PhiloxCudaStateESH_SI_,"ax",@progbits
	.align	128
.text._ZN2at6native63_GLOBAL__N__11d61d08_30_DistributionLogNormalKernel_cu_e7567be543distribution_elementwise_grid_stride_kernelIfLi4EZNS0_9templates4cuda20normal_and_transformIN3c104HalfEfPNS_17CUDAGeneratorImplEZZZNS4_17log_normal_kernelIS9_EEvRNS_18TensorIteratorBaseEddT_ENKUlvE_clEvENKUlvE1_clEvEUlfE_EEvSC_T1_T2_EUlP24curandStatePhilox4_32_10E0_ZNS1_27distribution_nullary_kernelIS7_f6float4S9_SL_SG_EEvSC_SI_RKT3_T4_EUlifE0_EEvlNS_15PhiloxCudaStateESH_SI_:
        .type           _ZN2at6native63_GLOBAL__N__11d61d08_30_DistributionLogNormalKernel_cu_e7567be543distribution_elementwise_grid_stride_kernelIfLi4EZNS0_9templates4cuda20normal_and_transformIN3c104HalfEfPNS_17CUDAGeneratorImplEZZZNS4_17log_normal_kernelIS9_EEvRNS_18TensorIteratorBaseEddT_ENKUlvE_clEvENKUlvE1_clEvEUlfE_EEvSC_T1_T2_EUlP24curandStatePhilox4_32_10E0_ZNS1_27distribution_nullary_kernelIS7_f6float4S9_SL_SG_EEvSC_SI_RKT3_T4_EUlifE0_EEvlNS_15PhiloxCudaStateESH_SI_,@function
        .size           _ZN2at6native63_GLOBAL__N__11d61d08_30_DistributionLogNormalKernel_cu_e7567be543distribution_elementwise_grid_stride_kernelIfLi4EZNS0_9templates4cuda20normal_and_transformIN3c104HalfEfPNS_17CUDAGeneratorImplEZZZNS4_17log_normal_kernelIS9_EEvRNS_18TensorIteratorBaseEddT_ENKUlvE_clEvENKUlvE1_clEvEUlfE_EEvSC_T1_T2_EUlP24curandStatePhilox4_32_10E0_ZNS1_27distribution_nullary_kernelIS7_f6float4S9_SL_SG_EEvSC_SI_RKT3_T4_EUlifE0_EEvlNS_15PhiloxCudaStateESH_SI_,(.L_x_373 - _ZN2at6native63_GLOBAL__N__11d61d08_30_DistributionLogNormalKernel_cu_e7567be543distribution_elementwise_grid_stride_kernelIfLi4EZNS0_9templates4cuda20normal_and_transformIN3c104HalfEfPNS_17CUDAGeneratorImplEZZZNS4_17log_normal_kernelIS9_EEvRNS_18TensorIteratorBaseEddT_ENKUlvE_clEvENKUlvE1_clEvEUlfE_EEvSC_T1_T2_EUlP24curandStatePhilox4_32_10E0_ZNS1_27distribution_nullary_kernelIS7_f6float4S9_SL_SG_EEvSC_SI_RKT3_T4_EUlifE0_EEvlNS_15PhiloxCudaStateESH_SI_)
        .other          _ZN2at6native63_GLOBAL__N__11d61d08_30_DistributionLogNormalKernel_cu_e7567be543distribution_elementwise_grid_stride_kernelIfLi4EZNS0_9templates4cuda20normal_and_transformIN3c104HalfEfPNS_17CUDAGeneratorImplEZZZNS4_17log_normal_kernelIS9_EEvRNS_18TensorIteratorBaseEddT_ENKUlvE_clEvENKUlvE1_clEvEUlfE_EEvSC_T1_T2_EUlP24curandStatePhilox4_32_10E0_ZNS1_27distribution_nullary_kernelIS7_f6float4S9_SL_SG_EEvSC_SI_RKT3_T4_EUlifE0_EEvlNS_15PhiloxCudaStateESH_SI_,@"STO_CUDA_ENTRY STV_DEFAULT"
_ZN2at6native63_GLOBAL__N__11d61d08_30_DistributionLogNormalKernel_cu_e7567be543distribution_elementwise_grid_stride_kernelIfLi4EZNS0_9templates4cuda20normal_and_transformIN3c104HalfEfPNS_17CUDAGeneratorImplEZZZNS4_17log_normal_kernelIS9_EEvRNS_18TensorIteratorBaseEddT_ENKUlvE_clEvENKUlvE1_clEvEUlfE_EEvSC_T1_T2_EUlP24curandStatePhilox4_32_10E0_ZNS1_27distribution_nullary_kernelIS7_f6float4S9_SL_SG_EEvSC_SI_RKT3_T4_EUlifE0_EEvlNS_15PhiloxCudaStateESH_SI_:
        /* <DEDUP_REMOVED lines=112> */
.L_x_89:
[----:B------:R-:W-:-:S07]  /*0700*/  MOV R28, 0x720 ;  /* 0x00000720001c7802 */ /* 0x000fce0000000f00 */
[----:B------:R-:W-:Y:S05]  /*0710*/  CALL.REL.NOINC `($__internal_6_$__cuda_sm20_div_s64) ;  /* 0x0000004c000c7944 */ /* 0x000fea0003c00000 */
.L_x_90:
        /* <DEDUP_REMOVED lines=84> */
.L_x_107:
        /* <DEDUP_REMOVED lines=13> */
.L_x_92:
[----:B0-----:R-:W-:Y:S05]  /*0d30*/  BSYNC.RECONVERGENT B0 ;  /* 0x0000000000007941 */ /* 0x001fea0003800200 */
.L_x_91:
        /* <DEDUP_REMOVED lines=62> */
.L_x_93:
        /* <DEDUP_REMOVED lines=9> */
.L_x_94:
        /* <DEDUP_REMOVED lines=56> */
[----:B-1----:R-:W-:Y:S02]  /*1530*/  @!P0 F2FP.F16.F32.PACK_AB R46, RZ, R44 ;  /* 0x0000002cff2e823e */ /* 0x002fe400000000ff */
[----:B--2---:R-:W-:Y:S02]  /*1540*/  @!P1 F2FP.F16.F32.PACK_AB R48, RZ, R47 ;  /* 0x0000002fff30923e */ /* 0x004fe400000000ff */
[----:B-----5:R-:W-:Y:S01]  /*1550*/  @!P2 F2FP.F16.F32.PACK_AB R44, RZ, R49 ;  /* 0x00000031ff2ca23e */ /* 0x020fe200000000ff */
        /* <DEDUP_REMOVED lines=13> */
[----:B-1----:R-:W-:-:S05]  /*1630*/  F2FP.F16.F32.PACK_AB R32, RZ, R53 ;  /* 0x00000035ff20723e */ /* 0x002fca00000000ff */
[----:B0-----:R1:W-:Y:S01]  /*1640*/  STG.E.U16 desc[UR76][R30.64], R32 ;  /* 0x000000201e007986 */ /* 0x0013e2000c10154c */
[----:B------:R-:W-:Y:S05]  /*1650*/  BRA `(.L_x_96) ;  /* 0x0000003c00107947 */ /* 0x000fea0003800000 */
.L_x_95:
        /* <DEDUP_REMOVED lines=232> */
.L_x_99:
[----:B------:R-:W-:Y:S01]  /*24e0*/  FFMA.FTZ R47, R47, R25, R24 ;  /* 0x000000192f2f7223 */ /* 0x000fe20000010018 */
[----:B------:R-:W-:-:S03]  /*24f0*/  IADD3 R30, P0, PT, R33, R22, RZ ;  /* 0x00000016211e7210 */ /* 0x000fc60007f1e0ff */
[----:B------:R-:W-:Y:S01]  /*2500*/  FMUL.FTZ R47, R47, 1.4426950216293334961 ;  /* 0x3fb8aa3b2f2f7820 */ /* 0x000fe20000410000 */
[----:B------:R-:W-:-:S05]  /*2510*/  IADD3.X R31, PT, PT, RZ, R23, RZ, P0, !PT ;  /* 0x00000017ff1f7210 */ /* 0x000fca00007fe4ff */
[----:B------:R-:W0:Y:S02]  /*2520*/  MUFU.EX2 R47, R47 ;  /* 0x0000002f002f7308 */ /* 0x000e240000000800 */
[----:B0-----:R-:W-:-:S05]  /*2530*/  F2FP.F16.F32.PACK_AB R32, RZ, R47 ;  /* 0x0000002fff20723e */ /* 0x001fca00000000ff */
[----:B------:R0:W-:Y:S02]  /*2540*/  STG.E.U16 desc[UR76][R30.64], R32 ;  /* 0x000000201e007986 */ /* 0x0001e4000c10154c */
.L_x_98:
[----:B------:R-:W-:Y:S05]  /*2550*/  BSYNC.RECONVERGENT B0 ;  /* 0x0000000000007941 */ /* 0x000fea0003800200 */
.L_x_97:
        /* <DEDUP_REMOVED lines=234> */
.L_x_102:
[----:B------:R-:W-:Y:S01]  /*3400*/  FFMA.FTZ R49, R49, R25, R24 ;  /* 0x0000001931317223 */ /* 0x000fe20000010018 */
[----:B------:R-:W-:-:S03]  /*3410*/  IADD3 R30, P0, PT, R33, R22, RZ ;  /* 0x00000016211e7210 */ /* 0x000fc60007f1e0ff */
[----:B------:R-:W-:Y:S01]  /*3420*/  FMUL.FTZ R49, R49, 1.4426950216293334961 ;  /* 0x3fb8aa3b31317820 */ /* 0x000fe20000410000 */
[----:B------:R-:W-:-:S05]  /*3430*/  IADD3.X R31, PT, PT, RZ, R23, RZ, P0, !PT ;  /* 0x00000017ff1f7210 */ /* 0x000fca00007fe4ff */
[----:B------:R-:W0:Y:S02]  /*3440*/  MUFU.EX2 R49, R49 ;  /* 0x0000003100317308 */ /* 0x000e240000000800 */
[----:B0-----:R-:W-:-:S05]  /*3450*/  F2FP.F16.F32.PACK_AB R32, RZ, R49 ;  /* 0x00000031ff20723e */ /* 0x001fca00000000ff */
[----:B------:R0:W-:Y:S02]  /*3460*/  STG.E.U16 desc[UR76][R30.64], R32 ;  /* 0x000000201e007986 */ /* 0x0001e4000c10154c */
.L_x_101:
[----:B------:R-:W-:Y:S05]  /*3470*/  BSYNC.RECONVERGENT B0 ;  /* 0x0000000000007941 */ /* 0x000fea0003800200 */
.L_x_100:
        /* <DEDUP_REMOVED lines=234> */
.L_x_105:
[----:B------:R-:W-:Y:S01]  /*4320*/  FFMA.FTZ R51, R51, R25, R24 ;  /* 0x0000001933337223 */ /* 0x000fe20000010018 */
[----:B------:R-:W-:-:S03]  /*4330*/  IADD3 R30, P0, PT, R33, R22, RZ ;  /* 0x00000016211e7210 */ /* 0x000fc60007f1e0ff */
[----:B------:R-:W-:Y:S02]  /*4340*/  FMUL.FTZ R51, R51, 1.4426950216293334961 ;  /* 0x3fb8aa3b33337820 */ /* 0x000fe40000410000 */
[----:B------:R-:W-:-:S04]  /*4350*/  IMAD.X R31, RZ, RZ, R23, P0 ;  /* 0x000000ffff1f7224 */ /* 0x000fc800000e0617 */
[----:B------:R-:W0:Y:S02]  /*4360*/  MUFU.EX2 R51, R51 ;  /* 0x0000003300337308 */ /* 0x000e240000000800 */
[----:B0-----:R-:W-:-:S05]  /*4370*/  F2FP.F16.F32.PACK_AB R32, RZ, R51 ;  /* 0x00000033ff20723e */ /* 0x001fca00000000ff */
[----:B------:R0:W-:Y:S02]  /*4380*/  STG.E.U16 desc[UR76][R30.64], R32 ;  /* 0x000000201e007986 */ /* 0x0001e4000c10154c */
.L_x_104:
[----:B------:R-:W-:Y:S05]  /*4390*/  BSYNC.RECONVERGENT B0 ;  /* 0x0000000000007941 */ /* 0x000fea0003800200 */
.L_x_103:
        /* <DEDUP_REMOVED lines=233> */
.L_x_106:
[----:B------:R-:W-:Y:S01]  /*5230*/  FFMA.FTZ R53, R53, R25, R24 ;  /* 0x0000001935357223 */ /* 0x000fe20000010018 */
[----:B------:R-:W-:-:S03]  /*5240*/  IADD3 R30, P0, PT, R33, R22, RZ ;  /* 0x00000016211e7210 */ /* 0x000fc60007f1e0ff */
[----:B------:R-:W-:Y:S01]  /*5250*/  FMUL.FTZ R53, R53, 1.4426950216293334961 ;  /* 0x3fb8aa3b35357820 */ /* 0x000fe20000410000 */
[----:B------:R-:W-:-:S05]  /*5260*/  IADD3.X R31, PT, PT, RZ, R23, RZ, P0, !PT ;  /* 0x00000017ff1f7210 */ /* 0x000fca00007fe4ff */
[----:B------:R-:W0:Y:S02]  /*5270*/  MUFU.EX2 R53, R53 ;  /* 0x0000003500357308 */ /* 0x000e240000000800 */
[----:B0-----:R-:W-:-:S05]  /*5280*/  F2FP.F16.F32.PACK_AB R32, RZ, R53 ;  /* 0x00000035ff20723e */ /* 0x001fca00000000ff */
[----:B------:R0:W-:Y:S02]  /*5290*/  STG.E.U16 desc[UR76][R30.64], R32 ;  /* 0x000000201e007986 */ /* 0x0001e4000c10154c */
.L_x_96:
        /* <DEDUP_REMOVED lines=11> */
        .weak           $__internal_6_$__cuda_sm20_div_s64
        .type           $__internal_6_$__cuda_sm20_div_s64,@function
        .size           $__internal_6_$__cuda_sm20_div_s64,(.L_x_373 - $__internal_6_$__cuda_sm20_div_s64)
$__internal_6_$__cuda_sm20_div_s64:
        /* <DEDUP_REMOVED lines=74> */
[----:B------:R-:W-:Y:S06]  /*57f0*/  RET.REL.NODEC R28 `(_ZN2at6native63_GLOBAL__N__11d61d08_30_DistributionLogNormalKernel_cu_e7567be543distribution_elementwise_grid_stride_kernelIfLi4EZNS0_9templates4cuda20normal_and_transformIN3c104HalfEfPNS_17CUDAGeneratorImplEZZZNS4_17log_normal_kernelIS9_EEvRNS_18TensorIteratorBaseEddT_ENKUlvE_clEvENKUlvE1_clEvEUlfE_EEvSC_T1_T2_EUlP24curandStatePhilox4_32_10E0_ZNS1_27distribution_nullary_kernelIS7_f6float4S9_SL_SG_EEvSC_SI_RKT3_T4_EUlifE0_EEvlNS_15PhiloxCudaStateESH_SI_) ;  /* 0xffffffa81c007950 */ /* 0x000fec0003c3ffff */
.L_x_108:
        /* <DEDUP_REMOVED lines=16> */
.L_x_373:


//--------------------- .text._ZN2at6native63_GLOBAL__N__11d61d08_30_DistributionLogNormalKernel_cu_e7567be543distribution_elementwise_grid_stride_kernelIfLi4EZNS0_9templates4cuda20normal_and_transformIN3c104HalfEfPNS_17CUDAGeneratorImplEZZZNS4_17log_normal_kernelIS9_EEvRNS_18TensorIteratorBaseEddT_ENKUlvE_clEvENKUlvE1_clEvEUlfE_EEvSC_T1_T2_EUlP24curandStatePhilox4_32_10E0_ZNS1_27distribution_nullary_kernelIS7_f6float4S9_SL_SG_EEvSC_SI_RKT3_T4_EUlifE_EEvlNS_15PhiloxCudaStateESH_SI_ --------------------------
	.section	.text._ZN2at6native63_GLOBAL__N__11d61d08_30_DistributionLogNormalKernel_cu_e7567be543distribution_elementwise_grid_stride_kernelIfLi4EZNS0_9templates4cuda20normal_and_transformIN3c104HalfEfPNS_17CUDAGeneratorImplEZZZNS4_17log_normal_kernelIS9_EEvRNS_18TensorIteratorBaseEddT_ENKUlvE_clEvENKUlvE1_clEvEUlfE_EEvSC_T1_T2_EUlP24curandStatePhilox4_32_10E0_ZNS1_27distribution_nullary_kernelIS7_f6float4S9_SL_SG_EEvSC_SI_RKT3_T4_EUlifE_EEvlNS_15PhiloxCudaStateESH_SI_,"ax",@progbits
	.align	128
.text._ZN2at6native63_GLOBAL__N__11d61d08_30_DistributionLogNormalKernel_cu_e7567be543distribution_elementwise_grid_stride_kernelIfLi4EZNS0_9templates4cuda20normal_and_transformIN3c104HalfEfPNS_17CUDAGeneratorImplEZZZNS4_17log_normal_kernelIS9_EEvRNS_18TensorIteratorBaseEddT_ENKUlvE_clEvENKUlvE1_clEvEUlfE_EEvSC_T1_T2_EUlP24curandStatePhilox4_32_10E0_ZNS1_27distribution_nullary_kernelIS7_f6float4S9_SL_SG_EEvSC_SI_RKT3_T4_EUlifE_EEvlNS_15PhiloxCudaStateESH_SI_:
        .type           _ZN2at6native63_GLOBAL__N__11d61d08_30_DistributionLogNormalKernel_cu_e7567be543distribution_elementwise_grid_stride_kernelIfLi4EZNS0_9templates4cuda20normal_and_transformIN3c104HalfEfPNS_17CUDAGeneratorImplEZZZNS4_17log_normal_kernelIS9_EEvRNS_18TensorIteratorBaseEddT_ENKUlvE_clEvENKUlvE1_clEvEUlfE_EEvSC_T1_T2_EUlP24curandStatePhilox4_32_10E0_ZNS1_27distribution_nullary_kernelIS7_f6float4S9_SL_SG_EEvSC_SI_RKT3_T4_EUlifE_EEvlNS_15PhiloxCudaStateESH_SI_,@function
        .size           _ZN2at6native63_GLOBAL__N__11d61d08_30_DistributionLogNormalKernel_cu_e7567be543distribution_elementwise_grid_stride_kernelIfLi4EZNS0_9templates4cuda20normal_and_transformIN3c104HalfEfPNS_17CUDAGeneratorImplEZZZNS4_17log_normal_kernelIS9_EEvRNS_18TensorIteratorBaseEddT_ENKUlvE_clEvENKUlvE1_clEvEUlfE_EEvSC_T1_T2_EUlP24curandStatePhilox4_32_10E0_ZNS1_27distribution_nullary_kernelIS7_f6float4S9_SL_SG_EEvSC_SI_RKT3_T4_EUlifE_EEvlNS_15PhiloxCudaStateESH_SI_,(.L_x_375 - _ZN2at6native63_GLOBAL__N__11d61d08_30_DistributionLogNormalKernel_cu_e7567be543distribution_elementwise_grid_stride_kernelIfLi4EZNS0_9templates4cuda20normal_and_transformIN3c104HalfEfPNS_17CUDAGeneratorImplEZZZNS4_17log_normal_kernelIS9_EEvRNS_18TensorIteratorBaseEddT_ENKUlvE_clEvENKUlvE1_clEvEUlfE_EEvSC_T1_T2_EUlP24curandStatePhilox4_32_10E0_ZNS1_27distribution_nullary_kernelIS7_f6float4S9_SL_SG_EEvSC_SI_RKT3_T4_EUlifE_EEvlNS_15PhiloxCudaStateESH_SI_)
        .other          _ZN2at6native63_GLOBAL__N__11d61d08_30_DistributionLogNormalKernel_cu_e7567be543distribution_elementwise_grid_stride_kernelIfLi4EZNS0_9templates4cuda20normal_and_transformIN3c104HalfEfPNS_17CUDAGeneratorImplEZZZNS4_17log_normal_kernelIS9_EEvRNS_18TensorIteratorBaseEddT_ENKUlvE_clEvENKUlvE1_clEvEUlfE_EEvSC_T1_T2_EUlP24curandStatePhilox4_32_10E0_ZNS1_27distribution_nullary_kernelIS7_f6float4S9_SL_SG_EEvSC_SI_RKT3_T4_EUlifE_EEvlNS_15PhiloxCudaStateESH_SI_,@"STO_CUDA_ENTRY STV_DEFAULT"
_ZN2at6native63_GLOBAL__N__11d61d08_30_DistributionLogNormalKernel_cu_e7567be543distribution_elementwise_grid_stride_kernelIfLi4EZNS0_9templates4cuda20normal_and_transformIN3c104HalfEfPNS_17CUDAGeneratorImplEZZZNS4_17log_normal_kernelIS9_EEvRNS_18TensorIteratorBaseEddT_ENKUlvE_clEvENKUlvE1_clEvEUlfE_EEvSC_T1_T2_EUlP24curandStatePhilox4_32_10E0_ZNS1_27distribution_nullary_kernelIS7_f6float4S9_SL_SG_EEvSC_SI_RKT3_T4_EUlifE_EEvlNS_15PhiloxCudaStateESH_SI_:
        /* <DEDUP_REMOVED lines=114> */
.L_x_109:
[----:B------:R-:W-:-:S07]  /*0720*/  MOV R30, 0x740 ;  /* 0x00000740001e7802 */ /* 0x000fce0000000f00 */
[----:B------:R-:W-:Y:S05]  /*0730*/  CALL.REL.NOINC `($__internal_7_$__cuda_sm20_div_s64) ;  /* 0x0000000800f47944 */ /* 0x000fea0003c00000 */
.L_x_110:
        /* <DEDUP_REMOVED lines=17> */
.L_x_122:
        /* <DEDUP_REMOVED lines=13> */
.L_x_112:
[----:B-12---:R-:W-:Y:S05]  /*0920*/  BSYNC.RECONVERGENT B0 ;  /* 0x0000000000007941 */ /* 0x006fea0003800200 */
.L_x_111:
        /* <DEDUP_REMOVED lines=51> */
.L_x_113:
        /* <DEDUP_REMOVED lines=9> */
.L_x_114:
        /* <DEDUP_REMOVED lines=44> */
[----:B0-----:R-:W-:-:S05]  /*0fb0*/  F2FP.F16.F32.PACK_AB R51, RZ, R50 ;  /* 0x00000032ff33723e */ /* 0x001fca00000000ff */
[----:B------:R4:W-:Y:S02]  /*0fc0*/  STG.E.U16 desc[UR6][R28.64], R51 ;  /* 0x000000331c007986 */ /* 0x0009e4000c101506 */
.L_x_116:
[----:B------:R-:W-:Y:S05]  /*0fd0*/  BSYNC.RECONVERGENT B0 ;  /* 0x0000000000007941 */ /* 0x000fea0003800200 */
.L_x_115:
        /* <DEDUP_REMOVED lines=11> */
[----:B0-----:R-:W-:-:S05]  /*1090*/  F2FP.F16.F32.PACK_AB R44, RZ, R48 ;  /* 0x00000030ff2c723e */ /* 0x001fca00000000ff */
[----:B------:R0:W-:Y:S02]  /*10a0*/  STG.E.U16 desc[UR6][R28.64], R44 ;  /* 0x0000002c1c007986 */ /* 0x0001e4000c101506 */
.L_x_118:
[----:B------:R-:W-:Y:S05]  /*10b0*/  BSYNC.RECONVERGENT B0 ;  /* 0x0000000000007941 */ /* 0x000fea0003800200 */
.L_x_117:
        /* <DEDUP_REMOVED lines=11> */
[----:B---3--:R-:W-:-:S05]  /*1170*/  F2FP.F16.F32.PACK_AB R48, RZ, R44 ;  /* 0x0000002cff30723e */ /* 0x008fca00000000ff */
[----:B------:R0:W-:Y:S02]  /*1180*/  STG.E.U16 desc[UR6][R28.64], R48 ;  /* 0x000000301c007986 */ /* 0x0001e4000c101506 */
.L_x_120:
[----:B------:R-:W-:Y:S05]  /*1190*/  BSYNC.RECONVERGENT B0 ;  /* 0x0000000000007941 */ /* 0x000fea0003800200 */
.L_x_119:
        /* <DEDUP_REMOVED lines=10> */
[----:B0-----:R-:W-:-:S05]  /*1240*/  F2FP.F16.F32.PACK_AB R38, RZ, R31 ;  /* 0x0000001fff26723e */ /* 0x001fca00000000ff */
[----:B------:R0:W-:Y:S02]  /*1250*/  STG.E.U16 desc[UR6][R28.64], R38 ;  /* 0x000000261c007986 */ /* 0x0001e4000c101506 */
.L_x_121:
        /* <DEDUP_REMOVED lines=11> */
        .weak           $__internal_7_$__cuda_sm20_div_s64
        .type           $__internal_7_$__cuda_sm20_div_s64,@function
        .size           $__internal_7_$__cuda_sm20_div_s64,(.L_x_375 - $__internal_7_$__cuda_sm20_div_s64)
$__internal_7_$__cuda_sm20_div_s64:
        /* <DEDUP_REMOVED lines=74> */
[----:B------:R-:W-:Y:S06]  /*17b0*/  RET.REL.NODEC R30 `(_ZN2at6native63_GLOBAL__N__11d61d08_30_DistributionLogNormalKernel_cu_e7567be543distribution_elementwise_grid_stride_kernelIfLi4EZNS0_9templates4cuda20normal_and_transformIN3c104HalfEfPNS_17CUDAGeneratorImplEZZZNS4_17log_normal_kernelIS9_EEvRNS_18TensorIteratorBaseEddT_ENKUlvE_clEvENKUlvE1_clEvEUlfE_EEvSC_T1_T2_EUlP24curandStatePhilox4_32_10E0_ZNS1_27distribution_nullary_kernelIS7_f6float4S9_SL_SG_EEvSC_SI_RKT3_T4_EUlifE_EEvlNS_15PhiloxCudaStateESH_SI_) ;  /* 0xffffffe81e107950 */ /* 0x000fec0003c3ffff */
.L_x_123:
        /* <DEDUP_REMOVED lines=12> */
.L_x_375:


//--------------------- .text._ZN2at6native63_GLOBAL__N__11d61d08_30_DistributionLogNormalKernel_cu_e7567be543distribution_elementwise_grid_stride_kernelIfLi4EZNS0_9templates4cuda20normal_and_transformIN3c104HalfEfPNS_17CUDAGeneratorImplEZZZNS4_17log_normal_kernelIS9_EEvRNS_18TensorIteratorBaseEddT_ENKUlvE_clEvENKUlvE1_clEvEUlfE_EEvSC_T1_T2_EUlP24curandStatePhilox4_32_10E_ZNS1_27distribution_nullary_kernelIS7_f7double2S9_SL_SG_EEvSC_SI_RKT3_T4_EUlifE0_EEvlNS_15PhiloxCudaStateESH_SI_ --------------------------
	.section	.text._ZN2at6native63_GLOBAL__N__11d61d08_30_DistributionLogNormalKernel_cu_e7567be543distribution_elementwise_grid_stride_kernelIfLi4EZNS0_9templates4cuda20normal_and_transformIN3c104HalfEfPNS_17CUDAGeneratorImplEZZZNS4_17log_normal_kernelIS9_EEvRNS_18TensorIteratorBaseEddT_ENKUlvE_clEvENKUlvE1_clEvEUlfE_EEvSC_T1_T2_EUlP24curandStatePhilox4_32_10E_ZNS1_27distribution_nullary_kernelIS7_f7double2S9_SL_SG_EEvSC_SI_RKT3_T4_EUlifE0_EEvlNS_15PhiloxCudaStateESH_SI_,"ax",@progbits
	.align	128
.text._ZN2at6native63_GLOBAL__N__11d61d08_30_DistributionLogNormalKernel_cu_e7567be543distribution_elementwise_grid_stride_kernelIfLi4EZNS0_9templates4cuda20normal_and_transformIN3c104HalfEfPNS_17CUDAGeneratorImplEZZZNS4_17log_normal_kernelIS9_EEvRNS_18TensorIteratorBaseEddT_ENKUlvE_clEvENKUlvE1_clEvEUlfE_EEvSC_T1_T2_EUlP24curandStatePhilox4_32_10E_ZNS1_27distribution_nullary_kernelIS7_f7double2S9_SL_SG_EEvSC_SI_RKT3_T4_EUlifE0_EEvlNS_15PhiloxCudaStateESH_SI_:
        .type           _ZN2at6native63_GLOBAL__N__11d61d08_30_DistributionLogNormalKernel_cu_e7567be543distribution_elementwise_grid_stride_kernelIfLi4EZNS0_9templates4cuda20normal_and_transformIN3c104HalfEfPNS_17CUDAGeneratorImplEZZZNS4_17log_normal_kernelIS9_EEvRNS_18TensorIteratorBaseEddT_ENKUlvE_clEvENKUlvE1_clEvEUlfE_EEvSC_T1_T2_EUlP24curandStatePhilox4_32_10E_ZNS1_27distribution_nullary_kernelIS7_f7double2S9_SL_SG_EEvSC_SI_RKT3_T4_EUlifE0_EEvlNS_15PhiloxCudaStateESH_SI_,@function
        .size           _ZN2at6native63_GLOBAL__N__11d61d08_30_DistributionLogNormalKernel_cu_e7567be543distribution_elementwise_grid_stride_kernelIfLi4EZNS0_9templates4cuda20normal_and_transformIN3c104HalfEfPNS_17CUDAGeneratorImplEZZZNS4_17log_normal_kernelIS9_EEvRNS_18TensorIteratorBaseEddT_ENKUlvE_clEvENKUlvE1_clEvEUlfE_EEvSC_T1_T2_EUlP24curandStatePhilox4_32_10E_ZNS1_27distribution_nullary_kernelIS7_f7double2S9_SL_SG_EEvSC_SI_RKT3_T4_EUlifE0_EEvlNS_15PhiloxCudaStateESH_SI_,(.L_x_377 - _ZN2at6native63_GLOBAL__N__11d61d08_30_DistributionLogNormalKernel_cu_e7567be543distribution_elementwise_grid_stride_kernelIfLi4EZNS0_9templates4cuda20normal_and_transformIN3c104HalfEfPNS_17CUDAGeneratorImplEZZZNS4_17log_normal_kernelIS9_EEvRNS_18TensorIteratorBaseEddT_ENKUlvE_clEvENKUlvE1_clEvEUlfE_EEvSC_T1_T2_EUlP24curandStatePhilox4_32_10E_ZNS1_27distribution_nullary_kernelIS7_f7double2S9_SL_SG_EEvSC_SI_RKT3_T4_EUlifE0_EEvlNS_15PhiloxCudaStateESH_SI_)
        .other          _ZN2at6native63_GLOBAL__N__11d61d08_30_DistributionLogNormalKernel_cu_e7567be543distribution_elementwise_grid_stride_kernelIfLi4EZNS0_9templates4cuda20normal_and_transformIN3c104HalfEfPNS_17CUDAGeneratorImplEZZZNS4_17log_normal_kernelIS9_EEvRNS_18TensorIteratorBaseEddT_ENKUlvE_clEvENKUlvE1_clEvEUlfE_EEvSC_T1_T2_EUlP24curandStatePhilox4_32_10E_ZNS1_27distribution_nullary_kernelIS7_f7double2S9_SL_SG_EEvSC_SI_RKT3_T4_EUlifE0_EEvlNS_15PhiloxCudaStateESH_SI_,@"STO_CUDA_ENTRY STV_DEFAULT"
_ZN2at6native63_GLOBAL__N__11d61d08_30_DistributionLogNormalKernel_cu_e7567be543distribution_elementwise_grid_stride_kernelIfLi4EZNS0_9templates4cuda20normal_and_transformIN3c104HalfEfPNS_17CUDAGeneratorImplEZZZNS4_17log_normal_kernelIS9_EEvRNS_18TensorIteratorBaseEddT_ENKUlvE_clEvENKUlvE1_clEvEUlfE_EEvSC_T1_T2_EUlP24curandStatePhilox4_32_10E_ZNS1_27distribution_nullary_kernelIS7_f7double2S9_SL_SG_EEvSC_SI_RKT3_T4_EUlifE0_EEvlNS_15PhiloxCudaStateESH_SI_:
        /* <DEDUP_REMOVED lines=113> */
.L_x_124:
[----:B------:R-:W-:-:S07]  /*0710*/  MOV R22, 0x730 ;  /* 0x0000073000167802 */ /* 0x000fce0000000f00 */
[----:B------:R-:W-:Y:S05]  /*0720*/  CALL.REL.NOINC `($__internal_8_$__cuda_sm20_div_s64) ;  /* 0x0000005400f87944 */ /* 0x000fea0003c00000 */
.L_x_125:
        /* <DEDUP_REMOVED lines=86> */
.L_x_151:
        /* <DEDUP_REMOVED lines=13> */
.L_x_127:
[----:B0-----:R-:W-:Y:S05]  /*0d60*/  BSYNC.RECONVERGENT B0 ;  /* 0x0000000000007941 */ /* 0x001fea0003800200 */
.L_x_126:
        /* <DEDUP_REMOVED lines=68> */
.L_x_128:
        /* <DEDUP_REMOVED lines=9> */
.L_x_129:
        /* <DEDUP_REMOVED lines=89> */
.L_x_131:
[----:B------:R-:W-:Y:S01]  /*17d0*/  MOV R20, 0x0 ;  /* 0x0000000000147802 */ /* 0x000fe20000000f00 */
[----:B------:R-:W-:Y:S01]  /*17e0*/  IMAD.MOV.U32 R21, RZ, RZ, 0x7ff00000 ;  /* 0x7ff00000ff157424 */ /* 0x000fe200078e00ff */
[----:B------:R-:W-:-:S05]  /*17f0*/  LOP3.LUT P0, RZ, R19, 0x7fffffff, RZ, 0xc0, !PT ;  /* 0x7fffffff13ff7812 */ /* 0x000fca000780c0ff */
[----:B------:R-:W-:-:S10]  /*1800*/  DFMA R20, R18, R20, +INF ;  /* 0x7ff000001214742b */ /* 0x000fd40000000014 */
[----:B------:R-:W-:Y:S02]  /*1810*/  FSEL R20, R20, RZ, P0 ;  /* 0x000000ff14147208 */ /* 0x000fe40000000000 */
[----:B------:R-:W-:-:S07]  /*1820*/  FSEL R21, R21, -QNAN , P0 ;  /* 0xfff0000015157808 */ /* 0x000fce0000000000 */
.L_x_132:
[----:B------:R-:W-:Y:S05]  /*1830*/  BSYNC.RECONVERGENT B0 ;  /* 0x0000000000007941 */ /* 0x000fea0003800200 */
.L_x_130:
        /* <DEDUP_REMOVED lines=87> */
[----:B------:R-:W-:Y:S05]  /*1db0*/  CALL.REL.NOINC `($__internal_9_$__cuda_sm20_dsqrt_rn_f64_mediumpath_v1) ;  /* 0x00000044007c7944 */ /* 0x000fea0003c00000 */
[----:B------:R-:W-:Y:S01]  /*1dc0*/  IMAD.MOV.U32 R38, RZ, RZ, R20 ;  /* 0x000000ffff267224 */ /* 0x000fe200078e0014 */
[----:B------:R-:W-:-:S07]  /*1dd0*/  MOV R39, R21 ;  /* 0x0000001500277202 */ /* 0x000fce0000000f00 */
.L_x_134:
[----:B------:R-:W-:Y:S05]  /*1de0*/  BSYNC.RECONVERGENT B0 ;  /* 0x0000000000007941 */ /* 0x000fea0003800200 */
.L_x_133:
        /* <DEDUP_REMOVED lines=22> */
[----:B------:R-:W-:-:S04]  /*1f50*/  @!P0 F2FP.F16.F32.PACK_AB R20, RZ, R16 ;  /* 0x00000010ff14823e */ /* 0x000fc800000000ff */
        /* <DEDUP_REMOVED lines=11> */
[----:B--2---:R-:W-:-:S05]  /*2010*/  F2FP.F16.F32.PACK_AB R23, RZ, R22 ;  /* 0x00000016ff17723e */ /* 0x004fca00000000ff */
[----:B-1----:R1:W-:Y:S02]  /*2020*/  STG.E.U16 desc[UR76][R20.64], R23 ;  /* 0x0000001714007986 */ /* 0x0023e4000c10154c */
.L_x_137:
[----:B------:R-:W-:Y:S05]  /*2030*/  BSYNC.RECONVERGENT B0 ;  /* 0x0000000000007941 */ /* 0x000fea0003800200 */
.L_x_136:
        /* <DEDUP_REMOVED lines=13> */
.L_x_139:
[----:B------:R-:W-:Y:S05]  /*2110*/  BSYNC.RECONVERGENT B0 ;  /* 0x0000000000007941 */ /* 0x000fea0003800200 */
.L_x_138:
[----:B-12---:R-:W-:Y:S01]  /*2120*/  IADD3 R21, P1, PT, R53, R10, RZ ;  /* 0x0000000a35157210 */ /* 0x006fe20007f3e0ff */
[----:B0-----:R2:W-:Y:S03]  /*2130*/  @!P0 STG.E.U16 desc[UR76][R18.64], R34 ;  /* 0x0000002212008986 */ /* 0x0015e6000c10154c */
[----:B------:R-:W-:Y:S02]  /*2140*/  ISETP.GE.U32.AND P0, PT, R21, R28, PT ;  /* 0x0000001c1500720c */ /* 0x000fe40003f06070 */
[----:B------:R-:W-:-:S04]  /*2150*/  IADD3.X R20, PT, PT, RZ, R12, RZ, P1, !PT ;  /* 0x0000000cff147210 */ /* 0x000fc80000ffe4ff */
[----:B------:R-:W-:-:S13]  /*2160*/  ISETP.GE.AND.EX P0, PT, R20, R29, PT, P0 ;  /* 0x0000001d1400720c */ /* 0x000fda0003f06300 */
[----:B--2---:R-:W-:Y:S05]  /*2170*/  @P0 BRA `(.L_x_140) ;  /* 0x0000003c00380947 */ /* 0x004fea0003800000 */
[----:B------:R-:W0:Y:S01]  /*2180*/  LDC.64 R18, c[0x0][0x540] ;  /* 0x00015000ff127b82 */ /* 0x000e220000000a00 */
[----:B------:R-:W-:-:S05]  /*2190*/  F2FP.F16.F32.PACK_AB R20, RZ, R17 ;  /* 0x00000011ff14723e */ /* 0x000fca00000000ff */
[----:B0-----:R2:W-:Y:S01]  /*21a0*/  STG.E.U16 desc[UR76][R18.64], R20 ;  /* 0x0000001412007986 */ /* 0x0015e2000c10154c */
[----:B------:R-:W-:Y:S05]  /*21b0*/  BRA `(.L_x_140) ;  /* 0x0000003c00287947 */ /* 0x000fea0003800000 */
.L_x_135:
        /* <DEDUP_REMOVED lines=239> */
.L_x_143:
[----:B-1----:R-:W-:Y:S01]  /*30b0*/  FFMA.FTZ R35, R35, R21, R20 ;  /* 0x0000001523237223 */ /* 0x002fe20000010014 */
[----:B0-----:R-:W-:-:S03]  /*30c0*/  IADD3 R22, P0, PT, R37, R18, RZ ;  /* 0x0000001225167210 */ /* 0x001fc60007f1e0ff */
[----:B------:R-:W-:Y:S01]  /*30d0*/  FMUL.FTZ R35, R35, 1.4426950216293334961 ;  /* 0x3fb8aa3b23237820 */ /* 0x000fe20000410000 */
[----:B------:R-:W-:-:S05]  /*30e0*/  IADD3.X R23, PT, PT, RZ, R19, RZ, P0, !PT ;  /* 0x00000013ff177210 */ /* 0x000fca00007fe4ff */
[----:B------:R-:W0:Y:S02]  /*30f0*/  MUFU.EX2 R35, R35 ;  /* 0x0000002300237308 */ /* 0x000e240000000800 */
[----:B0-----:R-:W-:-:S05]  /*3100*/  F2FP.F16.F32.PACK_AB R34, RZ, R35 ;  /* 0x00000023ff22723e */ /* 0x001fca00000000ff */
[----:B------:R2:W-:Y:S02]  /*3110*/  STG.E.U16 desc[UR76][R22.64], R34 ;  /* 0x0000002216007986 */ /* 0x0005e4000c10154c */
.L_x_142:
[----:B------:R-:W-:Y:S05]  /*3120*/  BSYNC.RECONVERGENT B0 ;  /* 0x0000000000007941 */ /* 0x000fea0003800200 */
.L_x_141:
        /* <DEDUP_REMOVED lines=239> */
.L_x_146:
[----:B-1----:R-:W-:Y:S01]  /*4020*/  FFMA.FTZ R20, R35, R21, R20 ;  /* 0x0000001523147223 */ /* 0x002fe20000010014 */
[----:B0-----:R-:W-:-:S03]  /*4030*/  IADD3 R18, P0, PT, R37, R18, RZ ;  /* 0x0000001225127210 */ /* 0x001fc60007f1e0ff */
[----:B------:R-:W-:Y:S01]  /*4040*/  FMUL.FTZ R20, R20, 1.4426950216293334961 ;  /* 0x3fb8aa3b14147820 */ /* 0x000fe20000410000 */
[----:B------:R-:W-:-:S05]  /*4050*/  IADD3.X R19, PT, PT, RZ, R19, RZ, P0, !PT ;  /* 0x00000013ff137210 */ /* 0x000fca00007fe4ff */
[----:B------:R-:W0:Y:S02]  /*4060*/  MUFU.EX2 R20, R20 ;  /* 0x0000001400147308 */ /* 0x000e240000000800 */
[----:B0-----:R-:W-:-:S05]  /*4070*/  F2FP.F16.F32.PACK_AB R21, RZ, R20 ;  /* 0x00000014ff15723e */ /* 0x001fca00000000ff */
[----:B------:R2:W-:Y:S02]  /*4080*/  STG.E.U16 desc[UR76][R18.64], R21 ;  /* 0x0000001512007986 */ /* 0x0005e4000c10154c */
.L_x_145:
[----:B------:R-:W-:Y:S05]  /*4090*/  BSYNC.RECONVERGENT B0 ;  /* 0x0000000000007941 */ /* 0x000fea0003800200 */
.L_x_144:
        /* <DEDUP_REMOVED lines=233> */
.L_x_149:
[----:B------:R-:W0:Y:S01]  /*4f30*/  LDCU.64 UR48, c[0x0][0x540] ;  /* 0x0000a800ff3077ac */ /* 0x000e220008000a00 */
[----:B------:R-:W-:Y:S02]  /*4f40*/  F2FP.F16.F32.PACK_AB R20, RZ, R46 ;  /* 0x0000002eff14723e */ /* 0x000fe400000000ff */
[----:B0-----:R-:W-:-:S04]  /*4f50*/  IADD3 R18, P0, PT, R18, UR48, RZ ;  /* 0x0000003012127c10 */ /* 0x001fc8000ff1e0ff */
[----:B------:R-:W-:-:S05]  /*4f60*/  IADD3.X R19, PT, PT, RZ, UR49, RZ, P0, !PT ;  /* 0x00000031ff137c10 */ /* 0x000fca00087fe4ff */
[----:B------:R0:W-:Y:S04]  /*4f70*/  STG.E.U16 desc[UR76][R18.64], R20 ;  /* 0x0000001412007986 */ /* 0x0001e8000c10154c */
.L_x_148:
[----:B------:R-:W-:Y:S05]  /*4f80*/  BSYNC.RECONVERGENT B0 ;  /* 0x0000000000007941 */ /* 0x000fea0003800200 */
.L_x_147:
        /* <DEDUP_REMOVED lines=232> */
.L_x_150:
[----:B------:R-:W0:Y:S01]  /*5e10*/  LDCU.64 UR48, c[0x0][0x540] ;  /* 0x0000a800ff3077ac */ /* 0x000e220008000a00 */
[----:B------:R-:W-:Y:S02]  /*5e20*/  F2FP.F16.F32.PACK_AB R20, RZ, R47 ;  /* 0x0000002fff14723e */ /* 0x000fe400000000ff */
[----:B0-----:R-:W-:-:S05]  /*5e30*/  IADD3 R18, P0, PT, R18, UR48, RZ ;  /* 0x0000003012127c10 */ /* 0x001fca000ff1e0ff */
[----:B------:R-:W-:-:S05]  /*5e40*/  IMAD.X R19, RZ, RZ, UR49, P0 ;  /* 0x00000031ff137e24 */ /* 0x000fca00080e06ff */
[----:B------:R0:W-:Y:S03]  /*5e50*/  STG.E.U16 desc[UR76][R18.64], R20 ;  /* 0x0000001412007986 */ /* 0x0001e6000c10154c */
.L_x_140:
        /* <DEDUP_REMOVED lines=11> */
        .weak           $__internal_8_$__cuda_sm20_div_s64
        .type           $__internal_8_$__cuda_sm20_div_s64,@function
        .size           $__internal_8_$__cuda_sm20_div_s64,($__internal_9_$__cuda_sm20_dsqrt_rn_f64_mediumpath_v1 - $__internal_8_$__cuda_sm20_div_s64)
$__internal_8_$__cuda_sm20_div_s64:
        /* <DEDUP_REMOVED lines=73> */
[----:B------:R-:W-:Y:S06]  /*63a0*/  RET.REL.NODEC R22 `(_ZN2at6native63_GLOBAL__N__11d61d08_30_DistributionLogNormalKernel_cu_e7567be543distribution_elementwise_grid_stride_kernelIfLi4EZNS0_9templates4cuda20normal_and_transformIN3c104HalfEfPNS_17CUDAGeneratorImplEZZZNS4_17log_normal_kernelIS9_EEvRNS_18TensorIteratorBaseEddT_ENKUlvE_clEvENKUlvE1_clEvEUlfE_EEvSC_T1_T2_EUlP24curandStatePhilox4_32_10E_ZNS1_27distribution_nullary_kernelIS7_f7double2S9_SL_SG_EEvSC_SI_RKT3_T4_EUlifE0_EEvlNS_15PhiloxCudaStateESH_SI_) ;  /* 0xffffff9c16147950 */ /* 0x000fec0003c3ffff */
        .weak           $__internal_9_$__cuda_sm20_dsqrt_rn_f64_mediumpath_v1
        .type           $__internal_9_$__cuda_sm20_dsqrt_rn_f64_mediumpath_v1,@function
        .size           $__internal_9_$__cuda_sm20_dsqrt_rn_f64_mediumpath_v1,(.L_x_377 - $__internal_9_$__cuda_sm20_dsqrt_rn_f64_mediumpath_v1)
$__internal_9_$__cuda_sm20_dsqrt_rn_f64_mediumpath_v1:
        /* <DEDUP_REMOVED lines=12> */
.L_x_153:
        /* <DEDUP_REMOVED lines=24> */
.L_x_155:
[----:B------:R-:W-:-:S11]  /*65f0*/  DADD R18, R20, R20 ;  /* 0x0000000014127229 */ /* 0x000fd60000000014 */
.L_x_154:
[----:B------:R-:W-:Y:S05]  /*6600*/  BSYNC.RECONVERGENT B1 ;  /* 0x0000000000017941 */ /* 0x000fea0003800200 */
.L_x_152:
[----:B------:R-:W-:Y:S02]  /*6610*/  HFMA2 R39, -RZ, RZ, 0, 0 ;  /* 0x00000000ff277431 */ /* 0x000fe400000001ff */
[----:B------:R-:W-:Y:S01]  /*6620*/  IMAD.MOV.U32 R20, RZ, RZ, R18 ;  /* 0x000000ffff147224 */ /* 0x000fe200078e0012 */
[----:B------:R-:W-:Y:S01]  /*6630*/  MOV R21, R19 ;  /* 0x0000001300157202 */ /* 0x000fe20000000f00 */
[----:B------:R-:W-:Y:S06]  /*6640*/  RET.REL.NODEC R38 `(_ZN2at6native63_GLOBAL__N__11d61d08_30_DistributionLogNormalKernel_cu_e7567be543distribution_elementwise_grid_stride_kernelIfLi4EZNS0_9templates4cuda20normal_and_transformIN3c104HalfEfPNS_17CUDAGeneratorImplEZZZNS4_17log_normal_kernelIS9_EEvRNS_18TensorIteratorBaseEddT_ENKUlvE_clEvENKUlvE1_clEvEUlfE_EEvSC_T1_T2_EUlP24curandStatePhilox4_32_10E_ZNS1_27distribution_nullary_kernelIS7_f7double2S9_SL_SG_EEvSC_SI_RKT3_T4_EUlifE0_EEvlNS_15PhiloxCudaStateESH_SI_) ;  /* 0xffffff98266c7950 */ /* 0x000fec0003c3ffff */
.L_x_156:
        /* <DEDUP_REMOVED lines=11> */
.L_x_377:


//--------------------- .text._ZN2at6native63_GLOBAL__N__11d61d08_30_DistributionLogNormalKernel_cu_e7567be543distribution_elementwise_grid_stride_kernelIfLi4EZNS0_9templates4cuda20normal_and_transformIN3c104HalfEfPNS_17CUDAGeneratorImplEZZZNS4_17log_normal_kernelIS9_EEvRNS_18TensorIteratorBaseEddT_ENKUlvE_clEvENKUlvE1_clEvEUlfE_EEvSC_T1_T2_EUlP24curandStatePhilox4_32_10E_ZNS1_27distribution_nullary_kernelIS7_f7double2S9_SL_SG_EEvSC_SI_RKT3_T4_EUlifE_EEvlNS_15PhiloxCudaStateESH_SI_ --------------------------
	.section	.text._ZN2at6native63_GLOBAL__N__11d61d08_30_DistributionLogNormalKernel_cu_e7567be543distribution_elementwise_grid_stride_kernelIfLi4EZNS0_9templates4cuda20normal_and_transformIN3c104HalfEfPNS_17CUDAGeneratorImplEZZZNS4_17log_normal_kernelIS9_EEvRNS_18TensorIteratorBaseEddT_ENKUlvE_clEvENKUlvE1_clEvEUlfE_EEvSC_T1_T2_EUlP24curandStatePhilox4_32_10E_ZNS1_27distribution_nullary_kernelIS7_f7double2S9_SL_SG_EEvSC_SI_RKT3_T4_EUlifE_EEvlNS_15PhiloxCudaStateESH_SI_,"ax",@progbits
	.align	128
.text._ZN2at6native63_GLOBAL__N__11d61d08_30_DistributionLogNormalKernel_cu_e7567be543distribution_elementwise_grid_stride_kernelIfLi4EZNS0_9templates4cuda20normal_and_transformIN3c104HalfEfPNS_17CUDAGeneratorImplEZZZNS4_17log_normal_kernelIS9_EEvRNS_18TensorIteratorBaseEddT_ENKUlvE_clEvENKUlvE1_clEvEUlfE_EEvSC_T1_T2_EUlP24curandStatePhilox4_32_10E_ZNS1_27distribution_nullary_kernelIS7_f7double2S9_SL_SG_EEvSC_SI_RKT3_T4_EUlifE_EEvlNS_15PhiloxCudaStateESH_SI_:
        .type           _ZN2at6native63_GLOBAL__N__11d61d08_30_DistributionLogNormalKernel_cu_e7567be543distribution_elementwise_grid_stride_kernelIfLi4EZNS0_9templates4cuda20normal_and_transformIN3c104HalfEfPNS_17CUDAGeneratorImplEZZZNS4_17log_normal_kernelIS9_EEvRNS_18TensorIteratorBaseEddT_ENKUlvE_clEvENKUlvE1_clEvEUlfE_EEvSC_T1_T2_EUlP24curandStatePhilox4_32_10E_ZNS1_27distribution_nullary_kernelIS7_f7double2S9_SL_SG_EEvSC_SI_RKT3_T4_EUlifE_EEvlNS_15PhiloxCudaStateESH_SI_,@function
        .size           _ZN2at6native63_GLOBAL__N__11d61d08_30_DistributionLogNormalKernel_cu_e7567be543distribution_elementwise_grid_stride_kernelIfLi4EZNS0_9templates4cuda20normal_and_transformIN3c104HalfEfPNS_17CUDAGeneratorImplEZZZNS4_17log_normal_kernelIS9_EEvRNS_18TensorIteratorBaseEddT_ENKUlvE_clEvENKUlvE1_clEvEUlfE_EEvSC_T1_T2_EUlP24curandStatePhilox4_32_10E_ZNS1_27distribution_nullary_kernelIS7_f7double2S9_SL_SG_EEvSC_SI_RKT3_T4_EUlifE_EEvlNS_15PhiloxCudaStateESH_SI_,(.L_x_380 - _ZN2at6native63_GLOBAL__N__11d61d08_30_DistributionLogNormalKernel_cu_e7567be543distribution_elementwise_grid_stride_kernelIfLi4EZNS0_9templates4cuda20normal_and_transformIN3c104HalfEfPNS_17CUDAGeneratorImplEZZZNS4_17log_normal_kernelIS9_EEvRNS_18TensorIteratorBaseEddT_ENKUlvE_clEvENKUlvE1_clEvEUlfE_EEvSC_T1_T2_EUlP24curandStatePhilox4_32_10E_ZNS1_27distribution_nullary_kernelIS7_f7double2S9_SL_SG_EEvSC_SI_RKT3_T4_EUlifE_EEvlNS_15PhiloxCudaStateESH_SI_)
        .other          _ZN2at6native63_GLOBAL__N__11d61d08_30_DistributionLogNormalKernel_cu_e7567be543distribution_elementwise_grid_stride_kernelIfLi4EZNS0_9templates4cuda20normal_and_transformIN3c104HalfEfPNS_17CUDAGeneratorImplEZZZNS4_17log_normal_kernelIS9_EEvRNS_18TensorIteratorBaseEddT_ENKUlvE_clEvENKUlvE1_clEvEUlfE_EEvSC_T1_T2_EUlP24curandStatePhilox4_32_10E_ZNS1_27distribution_nullary_kernelIS7_f7double2S9_SL_SG_EEvSC_SI_RKT3_T4_EUlifE_EEvlNS_15PhiloxCudaStateESH_SI_,@"STO_CUDA_ENTRY STV_DEFAULT"
_ZN2at6native63_GLOBAL__N__11d61d08_30_DistributionLogNormalKernel_cu_e7567be543distribution_elementwise_grid_stride_kernelIfLi4EZNS0_9templates4cuda20normal_and_transformIN3c104HalfEfPNS_17CUDAGeneratorImplEZZZNS4_17log_normal_kernelIS9_EEvRNS_18TensorIteratorBaseEddT_ENKUlvE_clEvENKUlvE1_clEvEUlfE_EEvSC_T1_T2_EUlP24curandStatePhilox4_32_10E_ZNS1_27distribution_nullary_kernelIS7_f7double2S9_SL_SG_EEvSC_SI_RKT3_T4_EUlifE_EEvlNS_15PhiloxCudaStateESH_SI_:
        /* <DEDUP_REMOVED lines=114> */
.L_x_157:
[----:B------:R-:W-:-:S07]  /*0720*/  MOV R24, 0x740 ;  /* 0x0000074000187802 */ /* 0x000fce0000000f00 */
[----:B------:R-:W-:Y:S05]  /*0730*/  CALL.REL.NOINC `($__internal_10_$__cuda_sm20_div_s64) ;  /* 0x0000001400987944 */ /* 0x000fea0003c00000 */
.L_x_158:
        /* <DEDUP_REMOVED lines=17> */
.L_x_172:
        /* <DEDUP_REMOVED lines=13> */
.L_x_160:
[----:B-12---:R-:W-:Y:S05]  /*0920*/  BSYNC.RECONVERGENT B0 ;  /* 0x0000000000007941 */ /* 0x006fea0003800200 */
.L_x_159:
        /* <DEDUP_REMOVED lines=51> */
.L_x_161:
        /* <DEDUP_REMOVED lines=9> */
.L_x_162:
        /* <DEDUP_REMOVED lines=87> */
.L_x_164:
[----:B------:R-:W-:Y:S01]  /*1260*/  IMAD.MOV.U32 R28, RZ, RZ, 0x0 ;  /* 0x00000000ff1c7424 */ /* 0x000fe200078e00ff */
[----:B------:R-:W-:Y:S02]  /*1270*/  MOV R29, 0x7ff00000 ;  /* 0x7ff00000001d7802 */ /* 0x000fe40000000f00 */
[----:B------:R-:W-:-:S04]  /*1280*/  LOP3.LUT P0, RZ, R27, 0x7fffffff, RZ, 0xc0, !PT ;  /* 0x7fffffff1bff7812 */ /* 0x000fc8000780c0ff */
[----:B------:R-:W-:-:S10]  /*1290*/  DFMA R28, R26, R28, +INF ;  /* 0x7ff000001a1c742b */ /* 0x000fd4000000001c */
[----:B------:R-:W-:Y:S02]  /*12a0*/  FSEL R28, R28, RZ, P0 ;  /* 0x000000ff1c1c7208 */ /* 0x000fe40000000000 */
[----:B------:R-:W-:-:S07]  /*12b0*/  FSEL R29, R29, -QNAN , P0 ;  /* 0xfff000001d1d7808 */ /* 0x000fce0000000000 */
.L_x_165:
[----:B------:R-:W-:Y:S05]  /*12c0*/  BSYNC.RECONVERGENT B0 ;  /* 0x0000000000007941 */ /* 0x000fea0003800200 */
.L_x_163:
        /* <DEDUP_REMOVED lines=87> */
[----:B0--3--:R-:W-:Y:S05]  /*1840*/  CALL.REL.NOINC `($__internal_11_$__cuda_sm20_dsqrt_rn_f64_mediumpath_v1) ;  /* 0x0000000800847944 */ /* 0x009fea0003c00000 */
[----:B------:R-:W-:Y:S01]  /*1850*/  IMAD.MOV.U32 R40, RZ, RZ, R30 ;  /* 0x000000ffff287224 */ /* 0x000fe200078e001e */
[----:B------:R-:W-:-:S07]  /*1860*/  MOV R41, R31 ;  /* 0x0000001f00297202 */ /* 0x000fce0000000f00 */
.L_x_167:
[----:B------:R-:W-:Y:S05]  /*1870*/  BSYNC.RECONVERGENT B0 ;  /* 0x0000000000007941 */ /* 0x000fea0003800200 */
.L_x_166:
        /* <DEDUP_REMOVED lines=29> */
[----:B-1----:R-:W-:-:S05]  /*1a50*/  F2FP.F16.F32.PACK_AB R27, RZ, R33 ;  /* 0x00000021ff1b723e */ /* 0x002fca00000000ff */
[----:B------:R2:W-:Y:S02]  /*1a60*/  STG.E.U16 desc[UR6][R30.64], R27 ;  /* 0x0000001b1e007986 */ /* 0x0005e4000c101506 */
.L_x_169:
[----:B------:R-:W-:Y:S05]  /*1a70*/  BSYNC.RECONVERGENT B0 ;  /* 0x0000000000007941 */ /* 0x000fea0003800200 */
.L_x_168:
        /* <DEDUP_REMOVED lines=13> */
[----:B-1----:R-:W-:-:S05]  /*1b50*/  F2FP.F16.F32.PACK_AB R31, RZ, R30 ;  /* 0x0000001eff1f723e */ /* 0x002fca00000000ff */
[----:B------:R4:W-:Y:S02]  /*1b60*/  STG.E.U16 desc[UR6][R26.64], R31 ;  /* 0x0000001f1a007986 */ /* 0x0009e4000c101506 */
.L_x_171:
[----:B------:R-:W-:Y:S05]  /*1b70*/  BSYNC.RECONVERGENT B0 ;  /* 0x0000000000007941 */ /* 0x000fea0003800200 */
.L_x_170:
        /* <DEDUP_REMOVED lines=17> */
[----:B0-----:R-:W-:Y:S02]  /*1c90*/  @!P0 F2FP.F16.F32.PACK_AB R30, RZ, R5 ;  /* 0x00000005ff1e823e */ /* 0x001fe400000000ff */
[----:B----4-:R-:W-:-:S04]  /*1ca0*/  @!P0 IADD3 R26, P2, PT, R25, R26, RZ ;  /* 0x0000001a191a8210 */ /* 0x010fc80007f5e0ff */
[----:B------:R-:W-:Y:S02]  /*1cb0*/  @!P0 LEA.HI.X.SX32 R27, R25, R27, 0x1, P2 ;  /* 0x0000001b191b8211 */ /* 0x000fe400010f0eff */
[----:B---3--:R-:W-:Y:S01]  /*1cc0*/  @!P1 F2FP.F16.F32.PACK_AB R25, RZ, R4 ;  /* 0x00000004ff19923e */ /* 0x008fe200000000ff */
        /* <DEDUP_REMOVED lines=13> */
        .weak           $__internal_10_$__cuda_sm20_div_s64
        .type           $__internal_10_$__cuda_sm20_div_s64,@function
        .size           $__internal_10_$__cuda_sm20_div_s64,($__internal_11_$__cuda_sm20_dsqrt_rn_f64_mediumpath_v1 - $__internal_10_$__cuda_sm20_div_s64)
$__internal_10_$__cuda_sm20_div_s64:
        /* <DEDUP_REMOVED lines=75> */
[----:B------:R-:W-:Y:S06]  /*2250*/  RET.REL.NODEC R2 `(_ZN2at6native63_GLOBAL__N__11d61d08_30_DistributionLogNormalKernel_cu_e7567be543distribution_elementwise_grid_stride_kernelIfLi4EZNS0_9templates4cuda20normal_and_transformIN3c104HalfEfPNS_17CUDAGeneratorImplEZZZNS4_17log_normal_kernelIS9_EEvRNS_18TensorIteratorBaseEddT_ENKUlvE_clEvENKUlvE1_clEvEUlfE_EEvSC_T1_T2_EUlP24curandStatePhilox4_32_10E_ZNS1_27distribution_nullary_kernelIS7_f7double2S9_SL_SG_EEvSC_SI_RKT3_T4_EUlifE_EEvlNS_15PhiloxCudaStateESH_SI_) ;  /* 0xffffffdc02687950 */ /* 0x000fec0003c3ffff */
        .weak           $__internal_11_$__cuda_sm20_dsqrt_rn_f64_mediumpath_v1
        .type           $__internal_11_$__cuda_sm20_dsqrt_rn_f64_mediumpath_v1,@function
        .size           $__internal_11_$__cuda_sm20_dsqrt_rn_f64_mediumpath_v1,(.L_x_380 - $__internal_11_$__cuda_sm20_dsqrt_rn_f64_mediumpath_v1)
$__internal_11_$__cuda_sm20_dsqrt_rn_f64_mediumpath_v1:
        /* <DEDUP_REMOVED lines=12> */
.L_x_174:
        /* <DEDUP_REMOVED lines=24> */
.L_x_176:
[----:B------:R-:W-:-:S11]  /*24a0*/  DADD R30, R28, R28 ;  /* 0x000000001c1e7229 */ /* 0x000fd6000000001c */
.L_x_175:
[----:B------:R-:W-:Y:S05]  /*24b0*/  BSYNC.RECONVERGENT B1 ;  /* 0x0000000000017941 */ /* 0x000fea0003800200 */
.L_x_173:
[----:B------:R-:W-:-:S04]  /*24c0*/  IMAD.MOV.U32 R41, RZ, RZ, 0x0 ;  /* 0x00000000ff297424 */ /* 0x000fc800078e00ff */
[----:B------:R-:W-:Y:S05]  /*24d0*/  RET.REL.NODEC R40 `(_ZN2at6native63_GLOBAL__N__11d61d08_30_DistributionLogNormalKernel_cu_e7567be543distribution_elementwise_grid_stride_kernelIfLi4EZNS0_9templates4cuda20normal_and_transformIN3c104HalfEfPNS_17CUDAGeneratorImplEZZZNS4_17log_normal_kernelIS9_EEvRNS_18TensorIteratorBaseEddT_ENKUlvE_clEvENKUlvE1_clEvEUlfE_EEvSC_T1_T2_EUlP24curandStatePhilox4_32_10E_ZNS1_27distribution_nullary_kernelIS7_f7double2S9_SL_SG_EEvSC_SI_RKT3_T4_EUlifE_EEvlNS_15PhiloxCudaStateESH_SI_) ;  /* 0xffffffd828c87950 */ /* 0x000fea0003c3ffff */
.L_x_177:
        /* <DEDUP_REMOVED lines=10> */
.L_x_380:


//--------------------- .text._ZN2at6native63_GLOBAL__N__11d61d08_30_DistributionLogNormalKernel_cu_e7567be543distribution_elementwise_grid_stride_kernelIfLi4EZNS0_9templates4cuda20normal_and_transformIffPNS_17CUDAGeneratorImplEZZZNS4_17log_normal_kernelIS7_EEvRNS_18TensorIteratorBaseEddT_ENKUlvE_clEvENKUlvE0_clEvEUlfE_EEvSA_T1_T2_EUlP24curandStatePhilox4_32_10E0_ZNS1_27distribution_nullary_kernelIff6float4S7_SJ_SE_EEvSA_SG_RKT3_T4_EUlifE0_EEvlNS_15PhiloxCudaStateESF_SG_ --------------------------
	.section	.text._ZN2at6native63_GLOBAL__N__11d61d08_30_DistributionLogNormalKernel_cu_e7567be543distribution_elementwise_grid_stride_kernelIfLi4EZNS0_9templates4cuda20normal_and_transformIffPNS_17CUDAGeneratorImplEZZZNS4_17log_normal_kernelIS7_EEvRNS_18TensorIteratorBaseEddT_ENKUlvE_clEvENKUlvE0_clEvEUlfE_EEvSA_T1_T2_EUlP24curandStatePhilox4_32_10E0_ZNS1_27distribution_nullary_kernelIff6float4S7_SJ_SE_EEvSA_SG_RKT3_T4_EUlifE0_EEvlNS_15PhiloxCudaStateESF_SG_,"ax",@progbits
	.align	128
.text._ZN2at6native63_GLOBAL__N__11d61d08_30_DistributionLogNormalKernel_cu_e7567be543distribution_elementwise_grid_stride_kernelIfLi4EZNS0_9templates4cuda20normal_and_transformIffPNS_17CUDAGeneratorImplEZZZNS4_17log_normal_kernelIS7_EEvRNS_18TensorIteratorBaseEddT_ENKUlvE_clEvENKUlvE0_clEvEUlfE_EEvSA_T1_T2_EUlP24curandStatePhilox4_32_10E0_ZNS1_27distribution_nullary_kernelIff6float4S7_SJ_SE_EEvSA_SG_RKT3_T4_EUlifE0_EEvlNS_15PhiloxCudaStateESF_SG_:
        .type           _ZN2at6native63_GLOBAL__N__11d61d08_30_DistributionLogNormalKernel_cu_e7567be543distribution_elementwise_grid_stride_kernelIfLi4EZNS0_9templates4cuda20normal_and_transformIffPNS_17CUDAGeneratorImplEZZZNS4_17log_normal_kernelIS7_EEvRNS_18TensorIteratorBaseEddT_ENKUlvE_clEvENKUlvE0_clEvEUlfE_EEvSA_T1_T2_EUlP24curandStatePhilox4_32_10E0_ZNS1_27distribution_nullary_kernelIff6float4S7_SJ_SE_EEvSA_SG_RKT3_T4_EUlifE0_EEvlNS_15PhiloxCudaStateESF_SG_,@function
        .size           _ZN2at6native63_GLOBAL__N__11d61d08_30_DistributionLogNormalKernel_cu_e7567be543distribution_elementwise_grid_stride_kernelIfLi4EZNS0_9templates4cuda20normal_and_transformIffPNS_17CUDAGeneratorImplEZZZNS4_17log_normal_kernelIS7_EEvRNS_18TensorIteratorBaseEddT_ENKUlvE_clEvENKUlvE0_clEvEUlfE_EEvSA_T1_T2_EUlP24curandStatePhilox4_32_10E0_ZNS1_27distribution_nullary_kernelIff6float4S7_SJ_SE_EEvSA_SG_RKT3_T4_EUlifE0_EEvlNS_15PhiloxCudaStateESF_SG_,(.L_x_383 - _ZN2at6native63_GLOBAL__N__11d61d08_30_DistributionLogNormalKernel_cu_e7567be543distribution_elementwise_grid_stride_kernelIfLi4EZNS0_9templates4cuda20normal_and_transformIffPNS_17CUDAGeneratorImplEZZZNS4_17log_normal_kernelIS7_EEvRNS_18TensorIteratorBaseEddT_ENKUlvE_clEvENKUlvE0_clEvEUlfE_EEvSA_T1_T2_EUlP24curandStatePhilox4_32_10E0_ZNS1_27distribution_nullary_kernelIff6float4S7_SJ_SE_EEvSA_SG_RKT3_T4_EUlifE0_EEvlNS_15PhiloxCudaStateESF_SG_)
        .other          _ZN2at6native63_GLOBAL__N__11d61d08_30_DistributionLogNormalKernel_cu_e7567be543distribution_elementwise_grid_stride_kernelIfLi4EZNS0_9templates4cuda20normal_and_transformIffPNS_17CUDAGeneratorImplEZZZNS4_17log_normal_kernelIS7_EEvRNS_18TensorIteratorBaseEddT_ENKUlvE_clEvENKUlvE0_clEvEUlfE_EEvSA_T1_T2_EUlP24curandStatePhilox4_32_10E0_ZNS1_27distribution_nullary_kernelIff6float4S7_SJ_SE_EEvSA_SG_RKT3_T4_EUlifE0_EEvlNS_15PhiloxCudaStateESF_SG_,@"STO_CUDA_ENTRY STV_DEFAULT"
_ZN2at6native63_GLOBAL__N__11d61d08_30_DistributionLogNormalKernel_cu_e7567be543distribution_elementwise_grid_stride_kernelIfLi4EZNS0_9templates4cuda20normal_and_transformIffPNS_17CUDAGeneratorImplEZZZNS4_17log_normal_kernelIS7_EEvRNS_18TensorIteratorBaseEddT_ENKUlvE_clEvENKUlvE0_clEvEUlfE_EEvSA_T1_T2_EUlP24curandStatePhilox4_32_10E0_ZNS1_27distribution_nullary_kernelIff6float4S7_SJ_SE_EEvSA_SG_RKT3_T4_EUlifE0_EEvlNS_15PhiloxCudaStateESF_SG_:
        /* <DEDUP_REMOVED lines=13> */
[----:B0-----:R-:W-:Y:S01]  /*00d0*/  MOV R18, UR4 ;  /* 0x0000000400127c02 */ /* 0x001fe20008000f00 */
[----:B------:R-:W-:-:S06]  /*00e0*/  IMAD.U32 R19, RZ, RZ, UR5 ;  /* 0x00000005ff137e24 */ /* 0x000fcc000f8e00ff */
[----:B------:R-:W2:Y:S01]  /*00f0*/  @P0 LDG.E.64 R18, desc[UR76][R18.64] ;  /* 0x0000004c12120981 */ /* 0x000ea2000c1e1b00 */
[----:B------:R-:W1:Y:S01]  /*0100*/  S2UR UR4, SR_CTAID.X ;  /* 0x00000000000479c3 */ /* 0x000e620000002500 */
[----:B------:R-:W-:-:S07]  /*0110*/  HFMA2 R37, -RZ, RZ, 0, 0 ;  /* 0x00000000ff257431 */ /* 0x000fce00000001ff */
        /* <DEDUP_REMOVED lines=16> */
[----:B------:R-:W-:Y:S02]  /*0220*/  IADD3 R5, PT, PT, R18, 0x3c6ef372, RZ ;  /* 0x3c6ef37212057810 */ /* 0x000fe40007ffe0ff */
[C---:B------:R-:W-:Y:S01]  /*0230*/  LOP3.LUT R12, R19.reuse, R7, R37, 0x96, !PT ;  /* 0x00000007130c7212 */ /* 0x040fe200078e9625 */
[----:B------:R-:W-:Y:S01]  /*0240*/  IMAD.WIDE.U32 R10, R10, -0x2daee0ad, RZ ;  /* 0xd2511f530a0a7825 */ /* 0x000fe200078e00ff */
[----:B------:R-:W-:-:S02]  /*0250*/  IADD3 R7, PT, PT, R19, 0x32370b8f, RZ ;  /* 0x32370b8f13077810 */ /* 0x000fc40007ffe0ff */
[----:B------:R-:W-:Y:S01]  /*0260*/  IADD3 R9, PT, PT, R18, 0x78dde6e4, RZ ;  /* 0x78dde6e412097810 */ /* 0x000fe20007ffe0ff */
[----:B------:R-:W-:Y:S01]  /*0270*/  IMAD.WIDE.U32 R12, R12, -0x326172a9, RZ ;  /* 0xcd9e8d570c0c7825 */ /* 0x000fe200078e00ff */
[----:B------:R-:W-:Y:S02]  /*0280*/  LOP3.LUT R16, R3, R6, R11, 0x96, !PT ;  /* 0x0000000603107212 */ /* 0x000fe400078e960b */
[C---:B------:R-:W-:Y:S02]  /*0290*/  IADD3 R6, PT, PT, R19.reuse, 0x76cf5d0a, RZ ;  /* 0x76cf5d0a13067810 */ /* 0x040fe40007ffe0ff */
[----:B------:R-:W-:Y:S01]  /*02a0*/  LOP3.LUT R14, R4, R8, R13, 0x96, !PT ;  /* 0x00000008040e7212 */ /* 0x000fe200078e960d */
[----:B------:R-:W-:Y:S01]  /*02b0*/  IMAD.WIDE.U32 R16, R16, -0x326172a9, RZ ;  /* 0xcd9e8d5710107825 */ /* 0x000fe200078e00ff */
[----:B------:R-:W-:-:S03]  /*02c0*/  IADD3 R11, PT, PT, R19, -0x56f99767, RZ ;  /* 0xa9066899130b7810 */ /* 0x000fc60007ffe0ff */
        /* <DEDUP_REMOVED lines=14> */
[----:B------:R-:W-:-:S04]  /*03b0*/  IMAD.WIDE.U32 R14, R14, -0x2daee0ad, RZ ;  /* 0xd2511f530e0e7825 */ /* 0x000fc800078e00ff */
[----:B------:R-:W-:Y:S01]  /*03c0*/  IMAD.WIDE.U32 R26, R26, -0x326172a9, RZ ;  /* 0xcd9e8d571a1a7825 */ /* 0x000fe200078e00ff */
[----:B------:R-:W-:Y:S02]  /*03d0*/  LOP3.LUT R16, R11, R16, R15, 0x96, !PT ;  /* 0x000000100b107212 */ /* 0x000fe400078e960f */
[----:B------:R-:W-:Y:S01]  /*03e0*/  IADD3 R15, PT, PT, R19, 0x646e171e, RZ ;  /* 0x646e171e130f7810 */ /* 0x000fe20007ffe0ff */
[----:B------:R-:W-:Y:S02]  /*03f0*/  VIADD R12, R18, 0x1715609d ;  /* 0x1715609d120c7836 */ /* 0x000fe40000000000 */
[----:B------:R-:W-:-:S03]  /*0400*/  IMAD.WIDE.U32 R16, R16, -0x326172a9, RZ ;  /* 0xcd9e8d5710107825 */ /* 0x000fc600078e00ff */
[----:B------:R-:W-:Y:S02]  /*0410*/  LOP3.LUT R20, R12, R22, R27, 0x96, !PT ;  /* 0x000000160c147212 */ /* 0x000fe400078e961b */
[----:B------:R-:W-:Y:S01]  /*0420*/  LOP3.LUT R42, R13, R26, R17, 0x96, !PT ;  /* 0x0000001a0d2a7212 */ /* 0x000fe200078e9611 */
[----:B------:R-:W-:Y:S02]  /*0430*/  VIADD R17, R18, 0x5384540f ;  /* 0x5384540f12117836 */ /* 0x000fe40000000000 */
[----:B------:R-:W-:-:S04]  /*0440*/  IMAD.WIDE.U32 R20, R20, -0x2daee0ad, RZ ;  /* 0xd2511f5314147825 */ /* 0x000fc800078e00ff */
[----:B------:R-:W-:Y:S01]  /*0450*/  IMAD.WIDE.U32 R42, R42, -0x2daee0ad, RZ ;  /* 0xd2511f532a2a7825 */ /* 0x000fe200078e00ff */
[----:B------:R-:W-:Y:S02]  /*0460*/  LOP3.LUT R15, R15, R14, R21, 0x96, !PT ;  /* 0x0000000e0f0f7212 */ /* 0x000fe400078e9615 */
[----:B------:R-:W-:-:S03]  /*0470*/  IADD3 R21, PT, PT, R19, 0x1fd5c5a3, RZ ;  /* 0x1fd5c5a313157810 */ /* 0x000fc60007ffe0ff */
[----:B------:R-:W-:Y:S01]  /*0480*/  IMAD.WIDE.U32 R14, R15, -0x326172a9, RZ ;  /* 0xcd9e8d570f0e7825 */ /* 0x000fe200078e00ff */
[----:B------:R-:W-:-:S04]  /*0490*/  LOP3.LUT R21, R21, R20, R43, 0x96, !PT ;  /* 0x0000001415157212 */ /* 0x000fc800078e962b */
[----:B------:R-:W-:Y:S01]  /*04a0*/  LOP3.LUT R17, R17, R16, R15, 0x96, !PT ;  /* 0x0000001011117212 */ /* 0x000fe200078e960f */
[----:B------:R-:W-:Y:S01]  /*04b0*/  IMAD.WIDE.U32 R38, R21, -0x326172a9, RZ ;  /* 0xcd9e8d5715267825 */ /* 0x000fe200078e00ff */
[----:B------:R-:W-:Y:S02]  /*04c0*/  IADD3 R15, PT, PT, R18, -0xe443238, RZ ;  /* 0xf1bbcdc8120f7810 */ /* 0x000fe40007ffe0ff */
[----:B------:R-:W-:Y:S01]  /*04d0*/  MOV R16, R36 ;  /* 0x0000002400107202 */ /* 0x000fe20000000f00 */
        /* <DEDUP_REMOVED lines=14> */
[----:B------:R-:W-:Y:S01]  /*05c0*/  IMAD.MOV R23, RZ, RZ, -R25 ;  /* 0x000000ffff177224 */ /* 0x000fe200078e0a19 */
[----:B------:R-:W-:-:S06]  /*05d0*/  ISETP.NE.U32.AND P2, PT, R25, RZ, PT ;  /* 0x000000ff1900720c */ /* 0x000fcc0003f45070 */
[----:B0-----:R-:W0:Y:S02]  /*05e0*/  MUFU.RCP R22, R22 ;  /* 0x0000001600167308 */ /* 0x001e240000001000 */
[----:B0-----:R-:W-:-:S06]  /*05f0*/  IADD3 R20, PT, PT, R22, 0xffffffe, RZ ;  /* 0x0ffffffe16147810 */ /* 0x001fcc0007ffe0ff */
[----:B------:R0:W1:Y:S02]  /*0600*/  F2I.FTZ.U32.TRUNC.NTZ R21, R20 ;  /* 0x0000001400157305 */ /* 0x000064000021f000 */
[----:B0-----:R-:W-:Y:S01]  /*0610*/  MOV R20, RZ ;  /* 0x000000ff00147202 */ /* 0x001fe20000000f00 */
[----:B-1----:R-:W-:-:S04]  /*0620*/  IMAD R23, R23, R21, RZ ;  /* 0x0000001517177224 */ /* 0x002fc800078e02ff */
[----:B------:R-:W-:Y:S01]  /*0630*/  IMAD.HI.U32 R21, R21, R23, R20 ;  /* 0x0000001715157227 */ /* 0x000fe200078e0014 */
[----:B------:R-:W-:-:S05]  /*0640*/  MOV R23, RZ ;  /* 0x000000ff00177202 */ /* 0x000fca0000000f00 */
[----:B------:R-:W-:-:S05]  /*0650*/  IMAD.HI.U32 R21, R21, UR4, RZ ;  /* 0x0000000415157c27 */ /* 0x000fca000f8e00ff */
[----:B------:R-:W-:-:S05]  /*0660*/  IADD3 R26, PT, PT, -R21, RZ, RZ ;  /* 0x000000ff151a7210 */ /* 0x000fca0007ffe1ff */
[----:B------:R-:W-:-:S05]  /*0670*/  IMAD R26, R25, R26, UR4 ;  /* 0x00000004191a7e24 */ /* 0x000fca000f8e021a */
[----:B------:R-:W-:-:S13]  /*0680*/  ISETP.GE.U32.AND P0, PT, R26, R25, PT ;  /* 0x000000191a00720c */ /* 0x000fda0003f06070 */
[----:B------:R-:W-:Y:S01]  /*0690*/  @P0 IADD3 R26, PT, PT, -R25, R26, RZ ;  /* 0x0000001a191a0210 */ /* 0x000fe20007ffe1ff */
[----:B------:R-:W-:-:S03]  /*06a0*/  @P0 VIADD R21, R21, 0x1 ;  /* 0x0000000115150836 */ /* 0x000fc60000000000 */
[----:B------:R-:W-:-:S13]  /*06b0*/  ISETP.GE.U32.AND P1, PT, R26, R25, PT ;  /* 0x000000191a00720c */ /* 0x000fda0003f26070 */
[----:B------:R-:W-:Y:S02]  /*06c0*/  @P1 IADD3 R21, PT, PT, R21, 0x1, RZ ;  /* 0x0000000115151810 */ /* 0x000fe40007ffe0ff */
[----:B------:R-:W-:-:S04]  /*06d0*/  @!P2 LOP3.LUT R21, RZ, R25, RZ, 0x33, !PT ;  /* 0x00000019ff15a212 */ /* 0x000fc800078e33ff */
[----:B------:R-:W-:Y:S01]  /*06e0*/  MOV R22, R21 ;  /* 0x0000001500167202 */ /* 0x000fe20000000f00 */
[----:B------:R-:W-:Y:S06]  /*06f0*/  BRA `(.L_x_179) ;  /* 0x0000000000087947 */ /* 0x000fec0003800000 */
.L_x_178:
[----:B------:R-:W-:-:S07]  /*0700*/  MOV R28, 0x720 ;  /* 0x00000720001c7802 */ /* 0x000fce0000000f00 */
[----:B------:R-:W-:Y:S05]  /*0710*/  CALL.REL.NOINC `($__internal_12_$__cuda_sm20_div_s64) ;  /* 0x0000004800e87944 */ /* 0x000fea0003c00000 */
.L_x_179:
        /* <DEDUP_REMOVED lines=15> */
[----:B------:R-:W-:Y:S01]  /*0810*/  IMAD R45, R15, 0x3, RZ ;  /* 0x000000030f2d7824 */ /* 0x000fe200078e02ff */
[----:B------:R-:W-:Y:S01]  /*0820*/  LOP3.LUT R39, R39, R32, RZ, 0x3c, !PT ;  /* 0x0000002027277212 */ /* 0x000fe200078e3cff */
[----:B------:R-:W2:Y:S01]  /*0830*/  LDCU UR72, c[0x0][0x3ac] ;  /* 0x00007580ff4877ac */ /* 0x000ea20008000800 */
[----:B------:R-:W-:Y:S01]  /*0840*/  SHF.L.U32 R43, R15, 0x1, RZ ;  /* 0x000000010f2b7819 */ /* 0x000fe200000006ff */
        /* <DEDUP_REMOVED lines=65> */
.L_x_196:
[----:B------:R-:W-:Y:S01]  /*0c60*/  VIADD R0, R0, 0x1 ;  /* 0x0000000100007836 */ /* 0x000fe20000000000 */
[----:B------:R-:W-:Y:S03]  /*0c70*/  BSSY.RECONVERGENT B0, `(.L_x_180) ;  /* 0x000000c000007945 */ /* 0x000fe60003800200 */
[C---:B------:R-:W-:Y:S01]  /*0c80*/  IMAD.WIDE.U32 R32, R0.reuse, -0x2daee0ad, RZ ;  /* 0xd2511f5300207825 */ /* 0x040fe200078e00ff */
[----:B------:R-:W-:-:S13]  /*0c90*/  ISETP.NE.AND P0, PT, R0, RZ, PT ;  /* 0x000000ff0000720c */ /* 0x000fda0003f05270 */
[----:B------:R-:W-:Y:S05]  /*0ca0*/  @P0 BRA `(.L_x_181) ;  /* 0x0000000000200947 */ /* 0x000fea0003800000 */
[----:B------:R-:W-:-:S04]  /*0cb0*/  IADD3 R2, PT, PT, R2, 0x1, RZ ;  /* 0x0000000102027810 */ /* 0x000fc80007ffe0ff */
[----:B------:R-:W-:-:S13]  /*0cc0*/  ISETP.NE.AND P0, PT, R2, RZ, PT ;  /* 0x000000ff0200720c */ /* 0x000fda0003f05270 */
[----:B------:R-:W-:Y:S02]  /*0cd0*/  @!P0 IADD3 R36, PT, PT, R36, 0x1, RZ ;  /* 0x0000000124248810 */ /* 0x000fe40007ffe0ff */
[----:B------:R-:W-:Y:S02]  /*0ce0*/  @!P0 IADD3 R30, PT, PT, R37, 0x1, RZ ;  /* 0x00000001251e8810 */ /* 0x000fe40007ffe0ff */
[----:B------:R-:W-:Y:S02]  /*0cf0*/  ISETP.NE.AND P1, PT, R36, RZ, !P0 ;  /* 0x000000ff2400720c */ /* 0x000fe40004725270 */
[----:B------:R-:W-:-:S11]  /*0d00*/  @!P0 MOV R2, RZ ;  /* 0x000000ff00028202 */ /* 0x000fd60000000f00 */
[----:B------:R-:W-:-:S05]  /*0d10*/  @P1 IMAD.MOV R30, RZ, RZ, R37 ;  /* 0x000000ffff1e1224 */ /* 0x000fca00078e0225 */
[----:B------:R-:W-:-:S07]  /*0d20*/  @!P0 MOV R37, R30 ;  /* 0x0000001e00258202 */ /* 0x000fce0000000f00 */
.L_x_181:
[----:B0-----:R-:W-:Y:S05]  /*0d30*/  BSYNC.RECONVERGENT B0 ;  /* 0x0000000000007941 */ /* 0x001fea0003800200 */
.L_x_180:
[----:B------:R-:W-:Y:S01]  /*0d40*/  LOP3.LUT R46, R37, R33, R19, 0x96, !PT ;  /* 0x00000021252e7212 */ /* 0x000fe200078e9613 */
[----:B------:R-:W-:Y:S01]  /*0d50*/  IMAD.WIDE.U32 R30, R36, -0x326172a9, RZ ;  /* 0xcd9e8d57241e7825 */ /* 0x000fe200078e00ff */
[----:B------:R-:W-:Y:S02]  /*0d60*/  ISETP.GT.AND P0, PT, R41, 0x1, PT ;  /* 0x000000012900780c */ /* 0x000fe40003f04270 */
[----:B------:R-:W-:Y:S01]  /*0d70*/  MOV R44, R39 ;  /* 0x00000027002c7202 */ /* 0x000fe20000000f00 */
[----:B------:R-:W-:Y:S01]  /*0d80*/  IMAD.WIDE.U32 R46, R46, -0x326172a9, RZ ;  /* 0xcd9e8d572e2e7825 */ /* 0x000fe200078e00ff */
[----:B------:R-:W-:-:S03]  /*0d90*/  LOP3.LUT R31, R2, R31, R18, 0x96, !PT ;  /* 0x0000001f021f7212 */ /* 0x000fc600078e9612 */
[----:B------:R-:W-:Y:S01]  /*0da0*/  VIADD R49, R18, 0x8ff34781 ;  /* 0x8ff3478112317836 */ /* 0x000fe20000000000 */
        /* <DEDUP_REMOVED lines=22> */
[----:B------:R-:W-:-:S04]  /*0f10*/  IMAD.WIDE.U32 R30, R31, -0x326172a9, RZ ;  /* 0xcd9e8d571f1e7825 */ /* 0x000fc800078e00ff */
[----:B------:R-:W-:Y:S01]  /*0f20*/  VIADD R33, R18, 0x5384540f ;  /* 0x5384540f12217836 */ /* 0x000fe20000000000 */
[----:B------:R-:W-:Y:S01]  /*0f30*/  LOP3.LUT R31, R13, R34, R31, 0x96, !PT ;  /* 0x000000220d1f7212 */ /* 0x000fe200078e961f */
[----:B------:R-:W-:-:S05]  /*0f40*/  IMAD.WIDE.U32 R46, R46, -0x326172a9, RZ ;  /* 0xcd9e8d572e2e7825 */ /* 0x000fca00078e00ff */
[----:B------:R-:W-:Y:S01]  /*0f50*/  LOP3.LUT R34, R33, R30, R47, 0x96, !PT ;  /* 0x0000001e21227212 */ /* 0x000fe200078e962f */
[----:B------:R-:W-:Y:S01]  /*0f60*/  IMAD.WIDE.U32 R30, R31, -0x2daee0ad, RZ ;  /* 0xd2511f531f1e7825 */ /* 0x000fe200078e00ff */
[C---:B------:R-:W-:Y:S02]  /*0f70*/  IADD3 R33, PT, PT, R19.reuse, 0x1fd5c5a3, RZ ;  /* 0x1fd5c5a313217810 */ /* 0x040fe40007ffe0ff */
[----:B------:R-:W-:Y:S01]  /*0f80*/  IADD3 R47, PT, PT, R19, -0x24c28bd8, RZ ;  /* 0xdb3d7428132f7810 */ /* 0x000fe20007ffe0ff */
[----:B------:R-:W-:Y:S01]  /*0f90*/  IMAD.WIDE.U32 R34, R34, -0x2daee0ad, RZ ;  /* 0xd2511f5322227825 */ /* 0x000fe200078e00ff */
[----:B------:R-:W-:-:S04]  /*0fa0*/  LOP3.LUT R32, R33, R32, R31, 0x96, !PT ;  /* 0x0000002021207212 */ /* 0x000fc800078e961f */
[----:B------:R-:W-:Y:S01]  /*0fb0*/  LOP3.LUT R30, R47, R30, R35, 0x96, !PT ;  /* 0x0000001e2f1e7212 */ /* 0x000fe200078e9623 */
[----:B------:R-:W-:Y:S01]  /*0fc0*/  IMAD.WIDE.U32 R32, R32, -0x326172a9, RZ ;  /* 0xcd9e8d5720207825 */ /* 0x000fe200078e00ff */
[----:B------:R-:W-:-:S03]  /*0fd0*/  IADD3 R47, PT, PT, R18, -0xe443238, RZ ;  /* 0xf1bbcdc8122f7810 */ /* 0x000fc60007ffe0ff */
[----:B------:R-:W-:Y:S01]  /*0fe0*/  IMAD R35, R14, -0x2daee0ad, RZ ;  /* 0xd2511f530e237824 */ /* 0x000fe200078e02ff */
[----:B------:R-:W-:Y:S01]  /*0ff0*/  LOP3.LUT R14, R47, R46, R33, 0x96, !PT ;  /* 0x0000002e2f0e7212 */ /* 0x000fe200078e9621 */
[----:B------:R-:W-:Y:S01]  /*1000*/  IMAD.WIDE.U32 R30, R30, -0x326172a9, RZ ;  /* 0xcd9e8d571e1e7825 */ /* 0x000fe200078e00ff */
[----:B------:R-:W-:-:S03]  /*1010*/  MOV R33, R38 ;  /* 0x0000002600217202 */ /* 0x000fc60000000f00 */
[----:B------:R-:W-:Y:S01]  /*1020*/  IMAD.HI.U32 R47, R14, -0x2daee0ad, RZ ;  /* 0xd2511f530e2f7827 */ /* 0x000fe200078e00ff */
[----:B------:R-:W-:Y:S02]  /*1030*/  LOP3.LUT R38, R49, R32, R31, 0x96, !PT ;  /* 0x0000002031267212 */ /* 0x000fe400078e961f */
[----:B------:R-:W-:Y:S02]  /*1040*/  IADD3 R32, PT, PT, R19, -0x695add53, RZ ;  /* 0x96a522ad13207810 */ /* 0x000fe40007ffe0ff */
[----:B------:R-:W-:Y:S01]  /*1050*/  MOV R31, R42 ;  /* 0x0000002a001f7202 */ /* 0x000fe20000000f00 */
[----:B------:R-:W-:Y:S01]  /*1060*/  IMAD.MOV.U32 R42, RZ, RZ, R30 ;  /* 0x000000ffff2a7224 */ /* 0x000fe200078e001e */
[----:B------:R-:W-:Y:S01]  /*1070*/  LOP3.LUT R39, R32, R34, R47, 0x96, !PT ;  /* 0x0000002220277212 */ /* 0x000fe200078e962f */
[----:B------:R-:W-:Y:S06]  /*1080*/  @P0 BRA `(.L_x_182) ;  /* 0x0000000000240947 */ /* 0x000fec0003800000 */
[----:B------:R-:W-:Y:S02]  /*1090*/  ISETP.NE.AND P0, PT, R41, RZ, PT ;  /* 0x000000ff2900720c */ /* 0x000fe40003f05270 */
[----:B------:R-:W-:Y:S02]  /*10a0*/  MOV R32, R44 ;  /* 0x0000002c00207202 */ /* 0x000fe40000000f00 */
[----:B------:R-:W-:-:S09]  /*10b0*/  MOV R30, R35 ;  /* 0x00000023001e7202 */ /* 0x000fd20000000f00 */
[----:B------:R-:W-:Y:S05]  /*10c0*/  @!P0 BRA `(.L_x_183) ;  /* 0x0000000000388947 */ /* 0x000fea0003800000 */
[----:B------:R-:W-:Y:S01]  /*10d0*/  IMAD.MOV.U32 R33, RZ, RZ, R31 ;  /* 0x000000ffff217224 */ /* 0x000fe200078e001f */
[----:B------:R-:W-:Y:S02]  /*10e0*/  MOV R32, R35 ;  /* 0x0000002300207202 */ /* 0x000fe40000000f00 */
[----:B------:R-:W-:Y:S02]  /*10f0*/  MOV R30, R38 ;  /* 0x00000026001e7202 */ /* 0x000fe40000000f00 */
[----:B------:R-:W-:Y:S01]  /*1100*/  MOV R31, R44 ;  /* 0x0000002c001f7202 */ /* 0x000fe20000000f00 */
[----:B------:R-:W-:Y:S06]  /*1110*/  BRA `(.L_x_183) ;  /* 0x0000000000247947 */ /* 0x000fec0003800000 */
.L_x_182:
[----:B------:R-:W-:Y:S01]  /*1120*/  ISETP.NE.AND P0, PT, R41, 0x3, PT ;  /* 0x000000032900780c */ /* 0x000fe20003f05270 */
[----:B------:R-:W-:Y:S01]  /*1130*/  IMAD.MOV.U32 R33, RZ, RZ, R35 ;  /* 0x000000ffff217224 */ /* 0x000fe200078e0023 */
[----:B------:R-:W-:Y:S02]  /*1140*/  MOV R31, R38 ;  /* 0x00000026001f7202 */ /* 0x000fe40000000f00 */
[----:B------:R-:W-:Y:S02]  /*1150*/  MOV R32, R42 ;  /* 0x0000002a00207202 */ /* 0x000fe40000000f00 */
[----:B------:R-:W-:-:S07]  /*1160*/  MOV R30, R39 ;  /* 0x00000027001e7202 */ /* 0x000fce0000000f00 */
[----:B------:R-:W-:Y:S01]  /*1170*/  @P0 IMAD.MOV.U32 R33, RZ, RZ, R44 ;  /* 0x000000ffff210224 */ /* 0x000fe200078e002c */
[----:B------:R-:W-:Y:S02]  /*1180*/  @P0 MOV R31, R35 ;  /* 0x00000023001f0202 */ /* 0x000fe40000000f00 */
[----:B------:R-:W-:Y:S02]  /*1190*/  @P0 MOV R32, R38 ;  /* 0x0000002600200202 */ /* 0x000fe40000000f00 */
[----:B------:R-:W-:-:S07]  /*11a0*/  @P0 MOV R30, R42 ;  /* 0x0000002a001e0202 */ /* 0x000fce0000000f00 */
.L_x_183:
[----:B------:R-:W-:Y:S01]  /*11b0*/  I2FP.F32.U32 R32, R32 ;  /* 0x0000002000207245 */ /* 0x000fe20000201000 */
[----:B------:R-:W-:Y:S01]  /*11c0*/  IMAD.MOV.U32 R34, RZ, RZ, 0x2f800000 ;  /* 0x2f800000ff227424 */ /* 0x000fe200078e00ff */
[----:B------:R-:W-:Y:S01]  /*11d0*/  I2FP.F32.U32 R33, R33 ;  /* 0x0000002100217245 */ /* 0x000fe20000201000 */
[----:B------:R-:W-:Y:S01]  /*11e0*/  HFMA2 R44, -RZ, RZ, 0.1495361328125, 0.0004794597625732421875 ;  /* 0x30c90fdbff2c7431 */ /* 0x000fe200000001ff */
[----:B------:R-:W-:Y:S01]  /*11f0*/  I2FP.F32.U32 R31, R31 ;  /* 0x0000001f001f7245 */ /* 0x000fe20000201000 */
[----:B------:R-:W-:Y:S01]  /*1200*/  FFMA.FTZ R32, R32, R34, 1.1641532182693481445e-10 ;  /* 0x2f00000020207423 */ /* 0x000fe20000010022 */
[----:B------:R-:W-:Y:S01]  /*1210*/  I2FP.F32.U32 R30, R30 ;  /* 0x0000001e001e7245 */ /* 0x000fe20000201000 */
[----:B------:R-:W-:Y:S01]  /*1220*/  FFMA.FTZ R33, R33, R34, 1.1641532182693481445e-10 ;  /* 0x2f00000021217423 */ /* 0x000fe20000010022 */
[----:B------:R-:W-:-:S03]  /*1230*/  UISETP.NE.AND UP0, UPT, UR31, URZ, UPT ;  /* 0x000000ff1f00728c */ /* 0x000fc6000bf05270 */
[----:B------:R-:W0:Y:S01]  /*1240*/  MUFU.LG2 R32, R32 ;  /* 0x0000002000207308 */ /* 0x000e220000000c00 */
[-C--:B------:R-:W-:Y:S01]  /*1250*/  FFMA.FTZ R31, R31, R44.reuse, 7.314590599882819788e-10 ;  /* 0x30490fdb1f1f7423 */ /* 0x080fe2000001002c */
[----:B------:R-:W-:-:S03]  /*1260*/  FFMA.FTZ R30, R30, R44, 7.314590599882819788e-10 ;  /* 0x30490fdb1e1e7423 */ /* 0x000fc6000001002c */
[----:B------:R-:W-:Y:S01]  /*1270*/  FMUL.RZ R35, R31, 0.15915493667125701904 ;  /* 0x3e22f9831f237820 */ /* 0x000fe2000040c000 */
[----:B------:R-:W-:Y:S02]  /*1280*/  FMUL.RZ R44, R30, 0.15915493667125701904 ;  /* 0x3e22f9831e2c7820 */ /* 0x000fe4000040c000 */
        /* <DEDUP_REMOVED lines=19> */
[----:B0-----:R-:W-:Y:S02]  /*13c0*/  ISETP.GE.U32.AND P1, PT, R31, UR48, PT ;  /* 0x000000301f007c0c */ /* 0x001fe4000bf26070 */
[----:B------:R-:W-:Y:S02]  /*13d0*/  IADD3.X R31, PT, PT, RZ, R17, RZ, P3, !PT ;  /* 0x00000011ff1f7210 */ /* 0x000fe40001ffe4ff */
[----:B------:R-:W-:Y:S02]  /*13e0*/  ISETP.GE.U32.AND P0, PT, R16, UR48, PT ;  /* 0x0000003010007c0c */ /* 0x000fe4000bf06070 */
[----:B------:R-:W-:-:S02]  /*13f0*/  ISETP.GE.U32.AND P3, PT, R30, UR48, PT ;  /* 0x000000301e007c0c */ /* 0x000fc4000bf66070 */
[----:B------:R-:W-:Y:S02]  /*1400*/  ISETP.GE.AND.EX P1, PT, R31, UR49, PT, P1 ;  /* 0x000000311f007c0c */ /* 0x000fe4000bf26310 */
[----:B------:R-:W-:Y:S02]  /*1410*/  IADD3.X R30, PT, PT, RZ, R17, RZ, P2, !PT ;  /* 0x00000011ff1e7210 */ /* 0x000fe400017fe4ff */
[----:B------:R-:W-:Y:S02]  /*1420*/  ISETP.GE.AND.EX P0, PT, R17, UR49, PT, P0 ;  /* 0x0000003111007c0c */ /* 0x000fe4000bf06300 */
[----:B------:R-:W-:-:S07]  /*1430*/  ISETP.GE.AND.EX P2, PT, R30, UR49, PT, P3 ;  /* 0x000000311e007c0c */ /* 0x000fce000bf46330 */
[----:B------:R-:W0:Y:S08]  /*1440*/  @!P1 LDC.64 R32, c[0x0][0x548] ;  /* 0x00015200ff209b82 */ /* 0x000e300000000a00 */
[----:B------:R-:W1:Y:S08]  /*1450*/  @!P0 LDC.64 R30, c[0x0][0x548] ;  /* 0x00015200ff1e8b82 */ /* 0x000e700000000a00 */
[----:B------:R-:W2:Y:S01]  /*1460*/  @!P2 LDC.64 R34, c[0x0][0x548] ;  /* 0x00015200ff22ab82 */ /* 0x000ea20000000a00 */
[----:B0-----:R-:W-:-:S04]  /*1470*/  @!P1 FFMA.FTZ R32, R49, R33, R32 ;  /* 0x0000002131209223 */ /* 0x001fc80000010020 */
[----:B------:R-:W-:-:S03]  /*1480*/  @!P1 FMUL.FTZ R44, R32, 1.4426950216293334961 ;  /* 0x3fb8aa3b202c9820 */ /* 0x000fc60000410000 */
[----:B------:R-:W0:Y:S01]  /*1490*/  @!P1 LDC.64 R32, c[0x0][0x540] ;  /* 0x00015000ff209b82 */ /* 0x000e220000000a00 */
[----:B-1----:R-:W-:Y:S01]  /*14a0*/  @!P0 FFMA.FTZ R30, R47, R31, R30 ;  /* 0x0000001f2f1e8223 */ /* 0x002fe2000001001e */
[----:B------:R-:W-:Y:S03]  /*14b0*/  @!P1 MUFU.EX2 R49, R44 ;  /* 0x0000002c00319308 */ /* 0x000fe60000000800 */
[----:B------:R-:W-:-:S03]  /*14c0*/  @!P0 FMUL.FTZ R47, R30, 1.4426950216293334961 ;  /* 0x3fb8aa3b1e2f8820 */ /* 0x000fc60000410000 */
[----:B------:R-:W1:Y:S01]  /*14d0*/  @!P2 LDC.64 R30, c[0x0][0x540] ;  /* 0x00015000ff1eab82 */ /* 0x000e620000000a00 */
[----:B--2---:R-:W-:Y:S02]  /*14e0*/  @!P2 FFMA.FTZ R51, R51, R35, R34 ;  /* 0x000000233333a223 */ /* 0x004fe40000010022 */
[----:B------:R-:W2:Y:S02]  /*14f0*/  @!P0 MUFU.EX2 R47, R47 ;  /* 0x0000002f002f8308 */ /* 0x000ea40000000800 */
[----:B------:R-:W-:-:S03]  /*1500*/  @!P2 FMUL.FTZ R51, R51, 1.4426950216293334961 ;  /* 0x3fb8aa3b3333a820 */ /* 0x000fc60000410000 */
[----:B------:R-:W2:Y:S03]  /*1510*/  @!P0 LDC.64 R34, c[0x0][0x540] ;  /* 0x00015000ff228b82 */ /* 0x000ea60000000a00 */
[----:B------:R-:W1:Y:S01]  /*1520*/  @!P2 MUFU.EX2 R51, R51 ;  /* 0x000000330033a308 */ /* 0x000e620000000800 */
[----:B--2---:R2:W-:Y:S04]  /*1530*/  @!P0 STG.E desc[UR76][R34.64], R47 ;  /* 0x0000002f22008986 */ /* 0x0045e8000c10194c */
[----:B0-----:R2:W-:Y:S01]  /*1540*/  @!P1 STG.E desc[UR76][R32.64], R49 ;  /* 0x0000003120009986 */ /* 0x0015e2000c10194c */
[----:B------:R-:W-:-:S03]  /*1550*/  IADD3 R46, P1, PT, R45, R16, RZ ;  /* 0x000000102d2e7210 */ /* 0x000fc60007f3e0ff */
[----:B-1----:R2:W-:Y:S01]  /*1560*/  @!P2 STG.E desc[UR76][R30.64], R51 ;  /* 0x000000331e00a986 */ /* 0x0025e2000c10194c */
[----:B------:R-:W-:Y:S01]  /*1570*/  ISETP.GE.U32.AND P0, PT, R46, UR48, PT ;  /* 0x000000302e007c0c */ /* 0x000fe2000bf06070 */
[----:B------:R-:W-:-:S05]  /*1580*/  IMAD.X R46, RZ, RZ, R17, P1 ;  /* 0x000000ffff2e7224 */ /* 0x000fca00008e0611 */
[----:B------:R-:W-:-:S13]  /*1590*/  ISETP.GE.AND.EX P0, PT, R46, UR49, PT, P0 ;  /* 0x000000312e007c0c */ /* 0x000fda000bf06300 */
[----:B--2---:R-:W-:Y:S05]  /*15a0*/  @P0 BRA `(.L_x_185) ;  /* 0x0000003c00180947 */ /* 0x004fea0003800000 */
[----:B------:R-:W-:Y:S01]  /*15b0*/  FFMA.FTZ R53, R53, R29, R28 ;  /* 0x0000001d35357223 */ /* 0x000fe2000001001c */
[----:B------:R-:W0:Y:S03]  /*15c0*/  LDC.64 R30, c[0x0][0x540] ;  /* 0x00015000ff1e7b82 */ /* 0x000e260000000a00 */
[----:B------:R-:W-:-:S06]  /*15d0*/  FMUL.FTZ R53, R53, 1.4426950216293334961 ;  /* 0x3fb8aa3b35357820 */ /* 0x000fcc0000410000 */
[----:B------:R-:W0:Y:S02]  /*15e0*/  MUFU.EX2 R53, R53 ;  /* 0x0000003500357308 */ /* 0x000e240000000800 */
[----:B0-----:R1:W-:Y:S01]  /*15f0*/  STG.E desc[UR76][R30.64], R53 ;  /* 0x000000351e007986 */ /* 0x0013e2000c10194c */
[----:B------:R-:W-:Y:S05]  /*1600*/  BRA `(.L_x_185) ;  /* 0x0000003c00007947 */ /* 0x000fea0003800000 */
.L_x_184:
[----:B------:R-:W-:Y:S01]  /*1610*/  ISETP.GE.U32.AND P0, PT, R16, R26, PT ;  /* 0x0000001a1000720c */ /* 0x000fe20003f06070 */
[----:B------:R-:W-:Y:S03]  /*1620*/  BSSY.RECONVERGENT B0, `(.L_x_186) ;  /* 0x00000ed000007945 */ /* 0x000fe60003800200 */
        /* <DEDUP_REMOVED lines=230> */
.L_x_188:
[----:B------:R-:W-:Y:S01]  /*2490*/  FFMA.FTZ R47, R47, R25, R24 ;  /* 0x000000192f2f7223 */ /* 0x000fe20000010018 */
[----:B------:R-:W-:-:S03]  /*24a0*/  IADD3 R30, P0, PT, R33, R22, RZ ;  /* 0x00000016211e7210 */ /* 0x000fc60007f1e0ff */
[----:B------:R-:W-:Y:S02]  /*24b0*/  FMUL.FTZ R47, R47, 1.4426950216293334961 ;  /* 0x3fb8aa3b2f2f7820 */ /* 0x000fe40000410000 */
[----:B------:R-:W-:-:S04]  /*24c0*/  IMAD.X R31, RZ, RZ, R23, P0 ;  /* 0x000000ffff1f7224 */ /* 0x000fc800000e0617 */
[----:B------:R-:W0:Y:S02]  /*24d0*/  MUFU.EX2 R47, R47 ;  /* 0x0000002f002f7308 */ /* 0x000e240000000800 */
[----:B0-----:R0:W-:Y:S02]  /*24e0*/  STG.E desc[UR76][R30.64], R47 ;  /* 0x0000002f1e007986 */ /* 0x0011e4000c10194c */
.L_x_187:
[----:B------:R-:W-:Y:S05]  /*24f0*/  BSYNC.RECONVERGENT B0 ;  /* 0x0000000000007941 */ /* 0x000fea0003800200 */
.L_x_186:
[----:B------:R-:W-:Y:S01]  /*2500*/  IADD3 R35, P1, PT, R15, R16, RZ ;  /* 0x000000100f237210 */ /* 0x000fe20007f3e0ff */
[----:B------:R-:W-:Y:S03]  /*2510*/  BSSY.RECONVERGENT B0, `(.L_x_189) ;  /* 0x00000ef000007945 */ /* 0x000fe60003800200 */
        /* <DEDUP_REMOVED lines=232> */
.L_x_191:
[----:B------:R-:W-:Y:S01]  /*33a0*/  FFMA.FTZ R49, R49, R25, R24 ;  /* 0x0000001931317223 */ /* 0x000fe20000010018 */
[----:B------:R-:W-:-:S03]  /*33b0*/  IADD3 R30, P0, PT, R33, R22, RZ ;  /* 0x00000016211e7210 */ /* 0x000fc60007f1e0ff */
[----:B------:R-:W-:Y:S01]  /*33c0*/  FMUL.FTZ R49, R49, 1.4426950216293334961 ;  /* 0x3fb8aa3b31317820 */ /* 0x000fe20000410000 */
[----:B------:R-:W-:-:S05]  /*33d0*/  IADD3.X R31, PT, PT, RZ, R23, RZ, P0, !PT ;  /* 0x00000017ff1f7210 */ /* 0x000fca00007fe4ff */
[----:B------:R-:W0:Y:S02]  /*33e0*/  MUFU.EX2 R49, R49 ;  /* 0x0000003100317308 */ /* 0x000e240000000800 */
[----:B0-----:R0:W-:Y:S02]  /*33f0*/  STG.E desc[UR76][R30.64], R49 ;  /* 0x000000311e007986 */ /* 0x0011e4000c10194c */
.L_x_190:
[----:B------:R-:W-:Y:S05]  /*3400*/  BSYNC.RECONVERGENT B0 ;  /* 0x0000000000007941 */ /* 0x000fea0003800200 */
.L_x_189:
[----:B------:R-:W-:Y:S01]  /*3410*/  IADD3 R35, P1, PT, R43, R16, RZ ;  /* 0x000000102b237210 */ /* 0x000fe20007f3e0ff */
[----:B------:R-:W-:Y:S03]  /*3420*/  BSSY.RECONVERGENT B0, `(.L_x_192) ;  /* 0x00000ef000007945 */ /* 0x000fe60003800200 */
[----:B------:R-:W-:Y:S02]  /*3430*/  ISETP.GE.U32.AND P0, PT, R35, R26, PT ;  /* 0x0000001a2300720c */ /* 0x000fe40003f06070 */
[----:B0-----:R-:W-:-:S04]  /*3440*/  IADD3.X R30, PT, PT, RZ, R17, RZ, P1, !PT ;  /* 0x00000011ff1e7210 */ /* 0x001fc80000ffe4ff */
        /* <DEDUP_REMOVED lines=230> */
.L_x_194:
[----:B------:R-:W-:Y:S01]  /*42b0*/  FFMA.FTZ R51, R51, R25, R24 ;  /* 0x0000001933337223 */ /* 0x000fe20000010018 */
[----:B------:R-:W-:-:S03]  /*42c0*/  IADD3 R30, P0, PT, R33, R22, RZ ;  /* 0x00000016211e7210 */ /* 0x000fc60007f1e0ff */
[----:B------:R-:W-:Y:S01]  /*42d0*/  FMUL.FTZ R51, R51, 1.4426950216293334961 ;  /* 0x3fb8aa3b33337820 */ /* 0x000fe20000410000 */
[----:B------:R-:W-:-:S05]  /*42e0*/  IADD3.X R31, PT, PT, RZ, R23, RZ, P0, !PT ;  /* 0x00000017ff1f7210 */ /* 0x000fca00007fe4ff */
[----:B------:R-:W0:Y:S02]  /*42f0*/  MUFU.EX2 R51, R51 ;  /* 0x0000003300337308 */ /* 0x000e240000000800 */
[----:B0-----:R0:W-:Y:S02]  /*4300*/  STG.E desc[UR76][R30.64], R51 ;  /* 0x000000331e007986 */ /* 0x0011e4000c10194c */
.L_x_193:
[----:B------:R-:W-:Y:S05]  /*4310*/  BSYNC.RECONVERGENT B0 ;  /* 0x0000000000007941 */ /* 0x000fea0003800200 */
.L_x_192:
[----:B------:R-:W-:-:S04]  /*4320*/  IADD3 R35, P1, PT, R45, R16, RZ ;  /* 0x000000102d237210 */ /* 0x000fc80007f3e0ff */
        /* <DEDUP_REMOVED lines=232> */
.L_x_195:
[----:B------:R-:W-:Y:S01]  /*51b0*/  FFMA.FTZ R53, R53, R25, R24 ;  /* 0x0000001935357223 */ /* 0x000fe20000010018 */
[----:B------:R-:W-:-:S03]  /*51c0*/  IADD3 R30, P0, PT, R33, R22, RZ ;  /* 0x00000016211e7210 */ /* 0x000fc60007f1e0ff */
[----:B------:R-:W-:Y:S01]  /*51d0*/  FMUL.FTZ R53, R53, 1.4426950216293334961 ;  /* 0x3fb8aa3b35357820 */ /* 0x000fe20000410000 */
[----:B------:R-:W-:-:S05]  /*51e0*/  IADD3.X R31, PT, PT, RZ, R23, RZ, P0, !PT ;  /* 0x00000017ff1f7210 */ /* 0x000fca00007fe4ff */
[----:B------:R-:W0:Y:S02]  /*51f0*/  MUFU.EX2 R53, R53 ;  /* 0x0000003500357308 */ /* 0x000e240000000800 */
[----:B0-----:R0:W-:Y:S02]  /*5200*/  STG.E desc[UR76][R30.64], R53 ;  /* 0x000000351e007986 */ /* 0x0011e4000c10194c */
.L_x_185:
[----:B------:R-:W-:Y:S05]  /*5210*/  WARPSYNC.ALL ;  /* 0x0000000000007948 */ /* 0x000fea0003800000 */
[----:B------:R-:W2:Y:S01]  /*5220*/  LDCU UR48, c[0x0][0x360] ;  /* 0x00006c00ff3077ac */ /* 0x000ea20008000800 */
[----:B01----:R-:W2:Y:S08]  /*5230*/  LDC R31, c[0x0][0x370] ;  /* 0x0000dc00ff1f7b82 */ /* 0x003eb00000000800 */
[----:B------:R-:W-:Y:S01]  /*5240*/  BAR.SYNC.DEFER_BLOCKING 0x0 ;  /* 0x0000000000007b1d */ /* 0x000fe20000010000 */
[----:B--2---:R-:W-:-:S05]  /*5250*/  IMAD R31, R31, UR48, RZ ;  /* 0x000000301f1f7c24 */ /* 0x004fca000f8e02ff */
[----:B------:R-:W-:-:S05]  /*5260*/  LEA R16, P0, R31, R16, 0x2 ;  /* 0x000000101f107211 */ /* 0x000fca00078010ff */
[----:B------:R-:W-:Y:S01]  /*5270*/  IMAD.X R17, RZ, RZ, R17, P0 ;  /* 0x000000ffff117224 */ /* 0x000fe200000e0611 */
[----:B------:R-:W-:-:S04]  /*5280*/  ISETP.GE.U32.AND P0, PT, R16, R20, PT ;  /* 0x000000141000720c */ /* 0x000fc80003f06070 */
[----:B------:R-:W-:-:S13]  /*5290*/  ISETP.GE.AND.EX P0, PT, R17, R40, PT, P0 ;  /* 0x000000281100720c */ /* 0x000fda0003f06300 */
[----:B------:R-:W-:Y:S05]  /*52a0*/  @!P0 BRA `(.L_x_196) ;  /* 0xffffffb8006c8947 */ /* 0x000fea000383ffff */
[----:B------:R-:W-:Y:S05]  /*52b0*/  EXIT ;  /* 0x000000000000794d */ /* 0x000fea0003800000 */
        .weak           $__internal_12_$__cuda_sm20_div_s64
        .type           $__internal_12_$__cuda_sm20_div_s64,@function
        .size           $__internal_12_$__cuda_sm20_div_s64,(.L_x_383 - $__internal_12_$__cuda_sm20_div_s64)
$__internal_12_$__cuda_sm20_div_s64:
[----:B------:R-:W-:Y:S01]  /*52c0*/  MOV R26, R25 ;  /* 0x00000019001a7202 */ /* 0x000fe20000000f00 */
[----:B------:R-:W-:-:S05]  /*52d0*/  HFMA2 R27, -RZ, RZ, 0, 0 ;  /* 0x00000000ff1b7431 */ /* 0x000fca00000001ff */
[----:B------:R-:W0:Y:S08]  /*52e0*/  I2F.U64.RP R26, R26 ;  /* 0x0000001a001a7312 */ /* 0x000e300000309000 */
[----:B0-----:R0:W1:Y:S02]  /*52f0*/  MUFU.RCP R20, R26 ;  /* 0x0000001a00147308 */ /* 0x0010640000001000 */
[----:B0-----:R-:W-:-:S05]  /*5300*/  IADD3 R26, P4, PT, RZ, -UR4, RZ ;  /* 0x80000004ff1a7c10 */ /* 0x001fca000ff9e0ff */
[----:B------:R-:W-:Y:S01]  /*5310*/  IMAD.X R32, RZ, RZ, ~UR5, P4 ;  /* 0x80000005ff207e24 */ /* 0x000fe2000a0e06ff */
[----:B-1----:R-:W-:-:S06]  /*5320*/  IADD3 R20, PT, PT, R20, 0x1ffffffe, RZ ;  /* 0x1ffffffe14147810 */ /* 0x002fcc0007ffe0ff */
        /* <DEDUP_REMOVED lines=11> */
[----:B------:R-:W-:Y:S02]  /*53e0*/  IADD3 R23, P2, PT, R27, R22, RZ ;  /* 0x000000161b177210 */ /* 0x000fe40007f5e0ff */
[----:B------:R-:W-:-:S03]  /*53f0*/  IADD3.X R22, PT, PT, R31, R21, RZ, P0, !PT ;  /* 0x000000151f167210 */ /* 0x000fc600007fe4ff */
[-C--:B------:R-:W-:Y:S01]  /*5400*/  IMAD.WIDE.U32 R20, R23, R25.reuse, RZ ;  /* 0x0000001917147225 */ /* 0x080fe200078e00ff */
[----:B------:R-:W-:Y:S02]  /*5410*/  IADD3.X R27, PT, PT, RZ, RZ, R22, P2, P1 ;  /* 0x000000ffff1b7210 */ /* 0x000fe400017e2416 */
[----:B------:R-:W-:Y:S02]  /*5420*/  ISETP.LE.AND P1, PT, RZ, UR5, PT ;  /* 0x00000005ff007c0c */ /* 0x000fe4000bf23270 */
        /* <DEDUP_REMOVED lines=8> */
[----:B------:R-:W-:Y:S01]  /*54b0*/  IMAD.HI.U32 R23, P2, R27, R29, R22 ;  /* 0x0000001d1b177227 */ /* 0x000fe20007840016 */
[----:B------:R-:W-:-:S03]  /*54c0*/  MOV R29, 0x0 ;  /* 0x00000000001d7802 */ /* 0x000fc60000000f00 */
        /* <DEDUP_REMOVED lines=16> */
[-C--:B------:R-:W-:Y:S01]  /*55d0*/  IADD3 R26, P2, PT, -R25, R20.reuse, RZ ;  /* 0x00000014191a7210 */ /* 0x080fe20007f5e1ff */
[----:B------:R-:W-:Y:S01]  /*55e0*/  IMAD.X R32, R32, 0x1, ~R21, P0 ;  /* 0x0000000120207824 */ /* 0x000fe200000e0e15 */
[----:B------:R-:W-:Y:S02]  /*55f0*/  ISETP.GE.U32.AND P0, PT, R20, R25, PT ;  /* 0x000000191400720c */ /* 0x000fe40003f06070 */
[----:B------:R-:W-:Y:S02]  /*5600*/  IADD3 R21, P3, PT, R22, 0x1, RZ ;  /* 0x0000000116157810 */ /* 0x000fe40007f7e0ff */
[C---:B------:R-:W-:Y:S02]  /*5610*/  ISETP.GE.U32.AND.EX P0, PT, R32.reuse, RZ, PT, P0 ;  /* 0x000000ff2000720c */ /* 0x040fe40003f06100 */
[----:B------:R-:W-:Y:S02]  /*5620*/  IADD3.X R27, PT, PT, R32, -0x1, RZ, P2, !PT ;  /* 0xffffffff201b7810 */ /* 0x000fe400017fe4ff */
[----:B------:R-:W-:-:S02]  /*5630*/  SEL R26, R26, R20, P0 ;  /* 0x000000141a1a7207 */ /* 0x000fc40000000000 */
[----:B------:R-:W-:Y:S02]  /*5640*/  IADD3.X R20, PT, PT, RZ, R23, RZ, P3, !PT ;  /* 0x00000017ff147210 */ /* 0x000fe40001ffe4ff */
        /* <DEDUP_REMOVED lines=17> */
[----:B------:R-:W-:Y:S06]  /*5760*/  RET.REL.NODEC R28 `(_ZN2at6native63_GLOBAL__N__11d61d08_30_DistributionLogNormalKernel_cu_e7567be543distribution_elementwise_grid_stride_kernelIfLi4EZNS0_9templates4cuda20normal_and_transformIffPNS_17CUDAGeneratorImplEZZZNS4_17log_normal_kernelIS7_EEvRNS_18TensorIteratorBaseEddT_ENKUlvE_clEvENKUlvE0_clEvEUlfE_EEvSA_T1_T2_EUlP24curandStatePhilox4_32_10E0_ZNS1_27distribution_nullary_kernelIff6float4S7_SJ_SE_EEvSA_SG_RKT3_T4_EUlifE0_EEvlNS_15PhiloxCudaStateESF_SG_) ;  /* 0xffffffa81c247950 */ /* 0x000fec0003c3ffff */
.L_x_197:
        /* <DEDUP_REMOVED lines=9> */
.L_x_383:


//--------------------- .text._ZN2at6native63_GLOBAL__N__11d61d08_30_DistributionLogNormalKernel_cu_e7567be543distribution_elementwise_grid_stride_kernelIfLi4EZNS0_9templates4cuda20normal_and_transformIffPNS_17CUDAGeneratorImplEZZZNS4_17log_normal_kernelIS7_EEvRNS_18TensorIteratorBaseEddT_ENKUlvE_clEvENKUlvE0_clEvEUlfE_EEvSA_T1_T2_EUlP24curandStatePhilox4_32_10E0_ZNS1_27distribution_nullary_kernelIff6float4S7_SJ_SE_EEvSA_SG_RKT3_T4_EUlifE_EEvlNS_15PhiloxCudaStateESF_SG_ --------------------------
	.section	.text._ZN2at6native63_GLOBAL__N__11d61d08_30_DistributionLogNormalKernel_cu_e7567be543distribution_elementwise_grid_stride_kernelIfLi4EZNS0_9templates4cuda20normal_and_transformIffPNS_17CUDAGeneratorImplEZZZNS4_17log_normal_kernelIS7_EEvRNS_18TensorIteratorBaseEddT_ENKUlvE_clEvENKUlvE0_clEvEUlfE_EEvSA_T1_T2_EUlP24curandStatePhilox4_32_10E0_ZNS1_27distribution_nullary_kernelIff6float4S7_SJ_SE_EEvSA_SG_RKT3_T4_EUlifE_EEvlNS_15PhiloxCudaStateESF_SG_,"ax",@progbits
	.align	128
.text._ZN2at6native63_GLOBAL__N__11d61d08_30_DistributionLogNormalKernel_cu_e7567be543distribution_elementwise_grid_stride_kernelIfLi4EZNS0_9templates4cuda20normal_and_transformIffPNS_17CUDAGeneratorImplEZZZNS4_17log_normal_kernelIS7_EEvRNS_18TensorIteratorBaseEddT_ENKUlvE_clEvENKUlvE0_clEvEUlfE_EEvSA_T1_T2_EUlP24curandStatePhilox4_32_10E0_ZNS1_27distribution_nullary_kernelIff6float4S7_SJ_SE_EEvSA_SG_RKT3_T4_EUlifE_EEvlNS_15PhiloxCudaStateESF_SG_:
        .type           _ZN2at6native63_GLOBAL__N__11d61d08_30_DistributionLogNormalKernel_cu_e7567be543distribution_elementwise_grid_stride_kernelIfLi4EZNS0_9templates4cuda20normal_and_transformIffPNS_17CUDAGeneratorImplEZZZNS4_17log_normal_kernelIS7_EEvRNS_18TensorIteratorBaseEddT_ENKUlvE_clEvENKUlvE0_clEvEUlfE_EEvSA_T1_T2_EUlP24curandStatePhilox4_32_10E0_ZNS1_27distribution_nullary_kernelIff6float4S7_SJ_SE_EEvSA_SG_RKT3_T4_EUlifE_EEvlNS_15PhiloxCudaStateESF_SG_,@function
        .size           _ZN2at6native63_GLOBAL__N__11d61d08_30_DistributionLogNormalKernel_cu_e7567be543distribution_elementwise_grid_stride_kernelIfLi4EZNS0_9templates4cuda20normal_and_transformIffPNS_17CUDAGeneratorImplEZZZNS4_17log_normal_kernelIS7_EEvRNS_18TensorIteratorBaseEddT_ENKUlvE_clEvENKUlvE0_clEvEUlfE_EEvSA_T1_T2_EUlP24curandStatePhilox4_32_10E0_ZNS1_27distribution_nullary_kernelIff6float4S7_SJ_SE_EEvSA_SG_RKT3_T4_EUlifE_EEvlNS_15PhiloxCudaStateESF_SG_,(.L_x_385 - _ZN2at6native63_GLOBAL__N__11d61d08_30_DistributionLogNormalKernel_cu_e7567be543distribution_elementwise_grid_stride_kernelIfLi4EZNS0_9templates4cuda20normal_and_transformIffPNS_17CUDAGeneratorImplEZZZNS4_17log_normal_kernelIS7_EEvRNS_18TensorIteratorBaseEddT_ENKUlvE_clEvENKUlvE0_clEvEUlfE_EEvSA_T1_T2_EUlP24curandStatePhilox4_32_10E0_ZNS1_27distribution_nullary_kernelIff6float4S7_SJ_SE_EEvSA_SG_RKT3_T4_EUlifE_EEvlNS_15PhiloxCudaStateESF_SG_)
        .other          _ZN2at6native63_GLOBAL__N__11d61d08_30_DistributionLogNormalKernel_cu_e7567be543distribution_elementwise_grid_stride_kernelIfLi4EZNS0_9templates4cuda20normal_and_transformIffPNS_17CUDAGeneratorImplEZZZNS4_17log_normal_kernelIS7_EEvRNS_18TensorIteratorBaseEddT_ENKUlvE_clEvENKUlvE0_clEvEUlfE_EEvSA_T1_T2_EUlP24curandStatePhilox4_32_10E0_ZNS1_27distribution_nullary_kernelIff6float4S7_SJ_SE_EEvSA_SG_RKT3_T4_EUlifE_EEvlNS_15PhiloxCudaStateESF_SG_,@"STO_CUDA_ENTRY STV_DEFAULT"
_ZN2at6native63_GLOBAL__N__11d61d08_30_DistributionLogNormalKernel_cu_e7567be543distribution_elementwise_grid_stride_kernelIfLi4EZNS0_9templates4cuda20normal_and_transformIffPNS_17CUDAGeneratorImplEZZZNS4_17log_normal_kernelIS7_EEvRNS_18TensorIteratorBaseEddT_ENKUlvE_clEvENKUlvE0_clEvEUlfE_EEvSA_T1_T2_EUlP24curandStatePhilox4_32_10E0_ZNS1_27distribution_nullary_kernelIff6float4S7_SJ_SE_EEvSA_SG_RKT3_T4_EUlifE_EEvlNS_15PhiloxCudaStateESF_SG_:
        /* <DEDUP_REMOVED lines=114> */
.L_x_198:
[----:B------:R-:W-:-:S07]  /*0720*/  MOV R30, 0x740 ;  /* 0x00000740001e7802 */ /* 0x000fce0000000f00 */
[----:B------:R-:W-:Y:S05]  /*0730*/  CALL.REL.NOINC `($__internal_13_$__cuda_sm20_div_s64) ;  /* 0x0000000800e47944 */ /* 0x000fea0003c00000 */
.L_x_199:
        /* <DEDUP_REMOVED lines=17> */
.L_x_211:
[----:B------:R-:W-:Y:S01]  /*0850*/  VIADD R0, R0, 0x1 ;  /* 0x0000000100007836 */ /* 0x000fe20000000000 */
[----:B------:R-:W-:Y:S03]  /*0860*/  BSSY.RECONVERGENT B0, `(.L_x_200) ;  /* 0x000000c000007945 */ /* 0x000fe60003800200 */
[C---:B------:R-:W-:Y:S01]  /*0870*/  IMAD.WIDE.U32 R32, R0.reuse, -0x2daee0ad, RZ ;  /* 0xd2511f5300207825 */ /* 0x040fe200078e00ff */
[----:B------:R-:W-:-:S13]  /*0880*/  ISETP.NE.AND P0, PT, R0, RZ, PT ;  /* 0x000000ff0000720c */ /* 0x000fda0003f05270 */
[----:B01234-:R-:W-:Y:S05]  /*0890*/  @P0 BRA `(.L_x_201) ;  /* 0x0000000000200947 */ /* 0x01ffea0003800000 */
[----:B------:R-:W-:-:S05]  /*08a0*/  VIADD R2, R2, 0x1 ;  /* 0x0000000102027836 */ /* 0x000fca0000000000 */
[----:B------:R-:W-:-:S13]  /*08b0*/  ISETP.NE.AND P0, PT, R2, RZ, PT ;  /* 0x000000ff0200720c */ /* 0x000fda0003f05270 */
[----:B------:R-:W-:Y:S01]  /*08c0*/  @!P0 IADD3 R36, PT, PT, R36, 0x1, RZ ;  /* 0x0000000124248810 */ /* 0x000fe20007ffe0ff */
[----:B------:R-:W-:Y:S02]  /*08d0*/  @!P0 VIADD R22, R39, 0x1 ;  /* 0x0000000127168836 */ /* 0x000fe40000000000 */
[----:B------:R-:W-:Y:S01]  /*08e0*/  @!P0 IMAD.MOV.U32 R2, RZ, RZ, RZ ;  /* 0x000000ffff028224 */ /* 0x000fe200078e00ff */
[----:B------:R-:W-:-:S13]  /*08f0*/  ISETP.NE.AND P1, PT, R36, RZ, !P0 ;  /* 0x000000ff2400720c */ /* 0x000fda0004725270 */
[----:B------:R-:W-:-:S04]  /*0900*/  @P1 IADD3 R22, PT, PT, R39, RZ, RZ ;  /* 0x000000ff27161210 */ /* 0x000fc80007ffe0ff */
[----:B------:R-:W-:-:S07]  /*0910*/  @!P0 MOV R39, R22 ;  /* 0x0000001600278202 */ /* 0x000fce0000000f00 */
.L_x_201:
[----:B-12---:R-:W-:Y:S05]  /*0920*/  BSYNC.RECONVERGENT B0 ;  /* 0x0000000000007941 */ /* 0x006fea0003800200 */
.L_x_200:
        /* <DEDUP_REMOVED lines=48> */
[----:B------:R-:W-:Y:S01]  /*0c30*/  IMAD.MOV.U32 R28, RZ, RZ, R32 ;  /* 0x000000ffff1c7224 */ /* 0x000fe200078e0020 */
[----:B------:R-:W-:Y:S01]  /*0c40*/  MOV R44, R45 ;  /* 0x0000002d002c7202 */ /* 0x000fe20000000f00 */
[----:B------:R-:W-:Y:S06]  /*0c50*/  BRA `(.L_x_203) ;  /* 0x0000000000247947 */ /* 0x000fec0003800000 */
.L_x_202:
        /* <DEDUP_REMOVED lines=9> */
.L_x_203:
        /* <DEDUP_REMOVED lines=41> */
[----:B------:R-:W-:-:S03]  /*0f80*/  IADD3 R28, P3, PT, R29, UR8, RZ ;  /* 0x000000081d1c7c10 */ /* 0x000fc6000ff7e0ff */
[----:B------:R-:W0:Y:S01]  /*0f90*/  MUFU.EX2 R51, R50 ;  /* 0x0000003200337308 */ /* 0x000e220000000800 */
[----:B------:R-:W-:-:S05]  /*0fa0*/  LEA.HI.X.SX32 R29, R29, UR9, 0x1, P3 ;  /* 0x000000091d1d7c11 */ /* 0x000fca00098f0eff */
[----:B0-----:R4:W-:Y:S04]  /*0fb0*/  STG.E desc[UR6][R28.64], R51 ;  /* 0x000000331c007986 */ /* 0x0019e8000c101906 */
.L_x_205:
[----:B------:R-:W-:Y:S05]  /*0fc0*/  BSYNC.RECONVERGENT B0 ;  /* 0x0000000000007941 */ /* 0x000fea0003800200 */
.L_x_204:
        /* <DEDUP_REMOVED lines=9> */
[----:B------:R-:W-:-:S04]  /*1060*/  FMUL.FTZ R48, R48, 1.4426950216293334961 ;  /* 0x3fb8aa3b30307820 */ /* 0x000fc80000410000 */
[----:B------:R-:W0:Y:S02]  /*1070*/  MUFU.EX2 R51, R48 ;  /* 0x0000003000337308 */ /* 0x000e240000000800 */
[----:B0-----:R0:W-:Y:S02]  /*1080*/  STG.E desc[UR6][R28.64], R51 ;  /* 0x000000331c007986 */ /* 0x0011e4000c101906 */
.L_x_207:
[----:B------:R-:W-:Y:S05]  /*1090*/  BSYNC.RECONVERGENT B0 ;  /* 0x0000000000007941 */ /* 0x000fea0003800200 */
.L_x_206:
[----:B------:R-:W-:Y:S04]  /*10a0*/  BSSY.RECONVERGENT B0, `(.L_x_208) ;  /* 0x000000c000007945 */ /* 0x000fe80003800200 */
[----:B------:R-:W-:Y:S05]  /*10b0*/  @P1 BRA `(.L_x_209) ;  /* 0x0000000000281947 */ /* 0x000fea0003800000 */
[----:B---3--:R-:W-:Y:S01]  /*10c0*/  FMUL.RZ R48, R38, 0.15915493667125701904 ;  /* 0x3e22f98326307820 */ /* 0x008fe2000040c000 */
[----:B------:R-:W-:-:S03]  /*10d0*/  IMAD R45, R45, UR4, RZ ;  /* 0x000000042d2d7c24 */ /* 0x000fc6000f8e02ff */
[----:B0---4-:R-:W1:Y:S02]  /*10e0*/  MUFU.SIN R28, R48 ;  /* 0x00000030001c7308 */ /* 0x011e640000000400 */
[----:B-1----:R-:W-:-:S04]  /*10f0*/  FMUL.FTZ R28, R31, R28 ;  /* 0x0000001c1f1c7220 */ /* 0x002fc80000410000 */
[----:B------:R-:W-:-:S04]  /*1100*/  FFMA.FTZ R28, R28, R43, UR5 ;  /* 0x000000051c1c7e23 */ /* 0x000fc8000801002b */
[----:B------:R-:W-:Y:S01]  /*1110*/  FMUL.FTZ R44, R28, 1.4426950216293334961 ;  /* 0x3fb8aa3b1c2c7820 */ /* 0x000fe20000410000 */
[----:B------:R-:W-:-:S03]  /*1120*/  IADD3 R28, P0, PT, R45, UR8, RZ ;  /* 0x000000082d1c7c10 */ /* 0x000fc6000ff1e0ff */
[----:B------:R-:W0:Y:S01]  /*1130*/  MUFU.EX2 R49, R44 ;  /* 0x0000002c00317308 */ /* 0x000e220000000800 */
[----:B--2---:R-:W-:-:S05]  /*1140*/  LEA.HI.X.SX32 R29, R45, UR9, 0x1, P0 ;  /* 0x000000092d1d7c11 */ /* 0x004fca00080f0eff */
[----:B0-----:R0:W-:Y:S04]  /*1150*/  STG.E desc[UR6][R28.64], R49 ;  /* 0x000000311c007986 */ /* 0x0011e8000c101906 */
.L_x_209:
[----:B------:R-:W-:Y:S05]  /*1160*/  BSYNC.RECONVERGENT B0 ;  /* 0x0000000000007941 */ /* 0x000fea0003800200 */
.L_x_208:
[----:B------:R-:W-:Y:S05]  /*1170*/  @P2 BRA `(.L_x_210) ;  /* 0x0000000000282947 */ /* 0x000fea0003800000 */
[----:B------:R-:W-:Y:S01]  /*1180*/  FMUL.RZ R38, R38, 0.15915493667125701904 ;  /* 0x3e22f98326267820 */ /* 0x000fe2000040c000 */
[----:B------:R-:W-:-:S03]  /*1190*/  IMAD R33, R33, UR4, RZ ;  /* 0x0000000421217c24 */ /* 0x000fc6000f8e02ff */
[----:B0---4-:R-:W1:Y:S02]  /*11a0*/  MUFU.COS R28, R38 ;  /* 0x00000026001c7308 */ /* 0x011e640000000000 */
[----:B-1----:R-:W-:-:S04]  /*11b0*/  FMUL.FTZ R28, R31, R28 ;  /* 0x0000001c1f1c7220 */ /* 0x002fc80000410000 */
[----:B------:R-:W-:-:S04]  /*11c0*/  FFMA.FTZ R28, R28, R43, UR5 ;  /* 0x000000051c1c7e23 */ /* 0x000fc8000801002b */
[----:B------:R-:W-:Y:S01]  /*11d0*/  FMUL.FTZ R31, R28, 1.4426950216293334961 ;  /* 0x3fb8aa3b1c1f7820 */ /* 0x000fe20000410000 */
[----:B------:R-:W-:-:S04]  /*11e0*/  IADD3 R28, P0, PT, R33, UR8, RZ ;  /* 0x00000008211c7c10 */ /* 0x000fc8000ff1e0ff */
[----:B--2---:R-:W-:Y:S01]  /*11f0*/  LEA.HI.X.SX32 R29, R33, UR9, 0x1, P0 ;  /* 0x00000009211d7c11 */ /* 0x004fe200080f0eff */
[----:B------:R-:W0:Y:S04]  /*1200*/  MUFU.EX2 R31, R31 ;  /* 0x0000001f001f7308 */ /* 0x000e280000000800 */
[----:B0-----:R0:W-:Y:S04]  /*1210*/  STG.E desc[UR6][R28.64], R31 ;  /* 0x0000001f1c007986 */ /* 0x0011e8000c101906 */
.L_x_210:
[----:B------:R-:W-:Y:S01]  /*1220*/  IADD3 R34, P0, PT, R40, R34, RZ ;  /* 0x0000002228227210 */ /* 0x000fe20007f1e0ff */
[----:B------:R-:W-:Y:S05]  /*1230*/  WARPSYNC.ALL ;  /* 0x0000000000007948 */ /* 0x000fea0003800000 */
[----:B------:R-:W-:Y:S01]  /*1240*/  IADD3.X R35, PT, PT, RZ, R35, RZ, P0, !PT ;  /* 0x00000023ff237210 */ /* 0x000fe200007fe4ff */
[----:B------:R-:W-:Y:S01]  /*1250*/  BAR.SYNC.DEFER_BLOCKING 0x0 ;  /* 0x0000000000007b1d */ /* 0x000fe20000010000 */
[----:B------:R-:W-:Y:S01]  /*1260*/  ISETP.GE.U32.AND P0, PT, R34, R24, PT ;  /* 0x000000182200720c */ /* 0x000fe20003f06070 */
[----:B------:R-:W-:Y:S01]  /*1270*/  IMAD.MOV.U32 R44, RZ, RZ, R22 ;  /* 0x000000ffff2c7224 */ /* 0x000fe200078e0016 */
[----:B------:R-:W-:Y:S01]  /*1280*/  MOV R38, R32 ;  /* 0x0000002000267202 */ /* 0x000fe20000000f00 */
[----:B------:R-:W-:Y:S01]  /*1290*/  IMAD.MOV.U32 R45, RZ, RZ, R30 ;  /* 0x000000ffff2d7224 */ /* 0x000fe200078e001e */
[----:B------:R-:W-:-:S13]  /*12a0*/  ISETP.GE.AND.EX P0, PT, R35, R42, PT, P0 ;  /* 0x0000002a2300720c */ /* 0x000fda0003f06300 */
[----:B------:R-:W-:Y:S05]  /*12b0*/  @!P0 BRA `(.L_x_211) ;  /* 0xfffffff400648947 */ /* 0x000fea000383ffff */
[----:B------:R-:W-:Y:S05]  /*12c0*/  EXIT ;  /* 0x000000000000794d */ /* 0x000fea0003800000 */
        .weak           $__internal_13_$__cuda_sm20_div_s64
        .type           $__internal_13_$__cuda_sm20_div_s64,@function
        .size           $__internal_13_$__cuda_sm20_div_s64,(.L_x_385 - $__internal_13_$__cuda_sm20_div_s64)
$__internal_13_$__cuda_sm20_div_s64:
        /* <DEDUP_REMOVED lines=74> */
[----:B------:R-:W-:Y:S06]  /*1770*/  RET.REL.NODEC R30 `(_ZN2at6native63_GLOBAL__N__11d61d08_30_DistributionLogNormalKernel_cu_e7567be543distribution_elementwise_grid_stride_kernelIfLi4EZNS0_9templates4cuda20normal_and_transformIffPNS_17CUDAGeneratorImplEZZZNS4_17log_normal_kernelIS7_EEvRNS_18TensorIteratorBaseEddT_ENKUlvE_clEvENKUlvE0_clEvEUlfE_EEvSA_T1_T2_EUlP24curandStatePhilox4_32_10E0_ZNS1_27distribution_nullary_kernelIff6float4S7_SJ_SE_EEvSA_SG_RKT3_T4_EUlifE_EEvlNS_15PhiloxCudaStateESF_SG_) ;  /* 0xffffffe81e207950 */ /* 0x000fec0003c3ffff */
.L_x_212:
        /* <DEDUP_REMOVED lines=16> */
.L_x_385:


//--------------------- .text._ZN2at6native63_GLOBAL__N__11d61d08_30_DistributionLogNormalKernel_cu_e7567be543distribution_elementwise_grid_stride_kernelIfLi4EZNS0_9templates4cuda20normal_and_transformIffPNS_17CUDAGeneratorImplEZZZNS4_17log_normal_kernelIS7_EEvRNS_18TensorIteratorBaseEddT_ENKUlvE_clEvENKUlvE0_clEvEUlfE_EEvSA_T1_T2_EUlP24curandStatePhilox4_32_10E_ZNS1_27distribution_nullary_kernelIff7double2S7_SJ_SE_EEvSA_SG_RKT3_T4_EUlifE0_EEvlNS_15PhiloxCudaStateESF_SG_ --------------------------
	.section	.text._ZN2at6native63_GLOBAL__N__11d61d08_30_DistributionLogNormalKernel_cu_e7567be543distribution_elementwise_grid_stride_kernelIfLi4EZNS0_9templates4cuda20normal_and_transformIffPNS_17CUDAGeneratorImplEZZZNS4_17log_normal_kernelIS7_EEvRNS_18TensorIteratorBaseEddT_ENKUlvE_clEvENKUlvE0_clEvEUlfE_EEvSA_T1_T2_EUlP24curandStatePhilox4_32_10E_ZNS1_27distribution_nullary_kernelIff7double2S7_SJ_SE_EEvSA_SG_RKT3_T4_EUlifE0_EEvlNS_15PhiloxCudaStateESF_SG_,"ax",@progbits
	.align	128
.text._ZN2at6native63_GLOBAL__N__11d61d08_30_DistributionLogNormalKernel_cu_e7567be543distribution_elementwise_grid_stride_kernelIfLi4EZNS0_9templates4cuda20normal_and_transformIffPNS_17CUDAGeneratorImplEZZZNS4_17log_normal_kernelIS7_EEvRNS_18TensorIteratorBaseEddT_ENKUlvE_clEvENKUlvE0_clEvEUlfE_EEvSA_T1_T2_EUlP24curandStatePhilox4_32_10E_ZNS1_27distribution_nullary_kernelIff7double2S7_SJ_SE_EEvSA_SG_RKT3_T4_EUlifE0_EEvlNS_15PhiloxCudaStateESF_SG_:
        .type           _ZN2at6native63_GLOBAL__N__11d61d08_30_DistributionLogNormalKernel_cu_e7567be543distribution_elementwise_grid_stride_kernelIfLi4EZNS0_9templates4cuda20normal_and_transformIffPNS_17CUDAGeneratorImplEZZZNS4_17log_normal_kernelIS7_EEvRNS_18TensorIteratorBaseEddT_ENKUlvE_clEvENKUlvE0_clEvEUlfE_EEvSA_T1_T2_EUlP24curandStatePhilox4_32_10E_ZNS1_27distribution_nullary_kernelIff7double2S7_SJ_SE_EEvSA_SG_RKT3_T4_EUlifE0_EEvlNS_15PhiloxCudaStateESF_SG_,@function
        .size           _ZN2at6native63_GLOBAL__N__11d61d08_30_DistributionLogNormalKernel_cu_e7567be543distribution_elementwise_grid_stride_kernelIfLi4EZNS0_9templates4cuda20normal_and_transformIffPNS_17CUDAGeneratorImplEZZZNS4_17log_normal_kernelIS7_EEvRNS_18TensorIteratorBaseEddT_ENKUlvE_clEvENKUlvE0_clEvEUlfE_EEvSA_T1_T2_EUlP24curandStatePhilox4_32_10E_ZNS1_27distribution_nullary_kernelIff7double2S7_SJ_SE_EEvSA_SG_RKT3_T4_EUlifE0_EEvlNS_15PhiloxCudaStateESF_SG_,(.L_x_387 - _ZN2at6native63_GLOBAL__N__11d61d08_30_DistributionLogNormalKernel_cu_e7567be543distribution_elementwise_grid_stride_kernelIfLi4EZNS0_9templates4cuda20normal_and_transformIffPNS_17CUDAGeneratorImplEZZZNS4_17log_normal_kernelIS7_EEvRNS_18TensorIteratorBaseEddT_ENKUlvE_clEvENKUlvE0_clEvEUlfE_EEvSA_T1_T2_EUlP24curandStatePhilox4_32_10E_ZNS1_27distribution_nullary_kernelIff7double2S7_SJ_SE_EEvSA_SG_RKT3_T4_EUlifE0_EEvlNS_15PhiloxCudaStateESF_SG_)
        .other          _ZN2at6native63_GLOBAL__N__11d61d08_30_DistributionLogNormalKernel_cu_e7567be543distribution_elementwise_grid_stride_kernelIfLi4EZNS0_9templates4cuda20normal_and_transformIffPNS_17CUDAGeneratorImplEZZZNS4_17log_normal_kernelIS7_EEvRNS_18TensorIteratorBaseEddT_ENKUlvE_clEvENKUlvE0_clEvEUlfE_EEvSA_T1_T2_EUlP24curandStatePhilox4_32_10E_ZNS1_27distribution_nullary_kernelIff7double2S7_SJ_SE_EEvSA_SG_RKT3_T4_EUlifE0_EEvlNS_15PhiloxCudaStateESF_SG_,@"STO_CUDA_ENTRY STV_DEFAULT"
_ZN2at6native63_GLOBAL__N__11d61d08_30_DistributionLogNormalKernel_cu_e7567be543distribution_elementwise_grid_stride_kernelIfLi4EZNS0_9templates4cuda20normal_and_transformIffPNS_17CUDAGeneratorImplEZZZNS4_17log_normal_kernelIS7_EEvRNS_18TensorIteratorBaseEddT_ENKUlvE_clEvENKUlvE0_clEvEUlfE_EEvSA_T1_T2_EUlP24curandStatePhilox4_32_10E_ZNS1_27distribution_nullary_kernelIff7double2S7_SJ_SE_EEvSA_SG_RKT3_T4_EUlifE0_EEvlNS_15PhiloxCudaStateESF_SG_:
        /* <DEDUP_REMOVED lines=34> */
[----:B------:R-:W-:Y:S01]  /*0220*/  IADD3 R5, PT, PT, R24, 0x3c6ef372, RZ ;  /* 0x3c6ef37218057810 */ /* 0x000fe20007ffe0ff */
[C---:B------:R-:W-:Y:S01]  /*0230*/  VIADD R17, R25.reuse, 0xa9066899 ;  /* 0xa906689919117836 */ /* 0x040fe20000000000 */
        /* <DEDUP_REMOVED lines=17> */
[----:B------:R-:W-:Y:S01]  /*0350*/  IMAD.WIDE.U32 R20, R9, -0x326172a9, RZ ;  /* 0xcd9e8d5709147825 */ /* 0x000fe200078e00ff */
[----:B------:R-:W-:-:S03]  /*0360*/  IADD3 R13, PT, PT, R25, -0x126145ec, RZ ;  /* 0xed9eba14190d7810 */ /* 0x000fc60007ffe0ff */
[----:B------:R-:W-:Y:S01]  /*0370*/  IMAD.WIDE.U32 R8, R8, -0x2daee0ad, RZ ;  /* 0xd2511f5308087825 */ /* 0x000fe200078e00ff */
[----:B------:R-:W-:-:S04]  /*0380*/  LOP3.LUT R11, R11, R12, R21, 0x96, !PT ;  /* 0x0000000c0b0b7212 */ /* 0x000fc800078e9615 */
[----:B------:R-:W-:Y:S01]  /*0390*/  LOP3.LUT R13, R13, R10, R9, 0x96, !PT ;  /* 0x0000000a0d0d7212 */ /* 0x000fe200078e9609 */
[----:B------:R-:W-:Y:S01]  /*03a0*/  IMAD.WIDE.U32 R10, R11, -0x2daee0ad, RZ ;  /* 0xd2511f530b0a7825 */ /* 0x000fe200078e00ff */
[----:B------:R-:W-:-:S03]  /*03b0*/  IADD3 R9, PT, PT, R24, 0x1715609d, RZ ;  /* 0x1715609d18097810 */ /* 0x000fc60007ffe0ff */
[----:B------:R-:W-:Y:S01]  /*03c0*/  IMAD.WIDE.U32 R12, R13, -0x326172a9, RZ ;  /* 0xcd9e8d570d0c7825 */ /* 0x000fe200078e00ff */
[----:B------:R-:W-:Y:S02]  /*03d0*/  LOP3.LUT R17, R17, R8, R11, 0x96, !PT ;  /* 0x0000000811117212 */ /* 0x000fe400078e960b */
[----:B------:R-:W-:Y:S02]  /*03e0*/  IADD3 R11, PT, PT, R24, -0x4ab325aa, RZ ;  /* 0xb54cda56180b7810 */ /* 0x000fe40007ffe0ff */
[----:B------:R-:W-:Y:S01]  /*03f0*/  LOP3.LUT R9, R9, R20, R13, 0x96, !PT ;  /* 0x0000001409097212 */ /* 0x000fe200078e960d */
[----:B------:R-:W-:-:S04]  /*0400*/  IMAD.WIDE.U32 R20, R17, -0x326172a9, RZ ;  /* 0xcd9e8d5711147825 */ /* 0x000fc800078e00ff */
[----:B------:R-:W-:Y:S01]  /*0410*/  IMAD.WIDE.U32 R8, R9, -0x2daee0ad, RZ ;  /* 0xd2511f5309087825 */ /* 0x000fe200078e00ff */
[----:B------:R-:W-:-:S03]  /*0420*/  LOP3.LUT R11, R11, R12, R21, 0x96, !PT ;  /* 0x0000000c0b0b7212 */ /* 0x000fc600078e9615 */
[----:B------:R-:W-:Y:S02]  /*0430*/  VIADD R13, R25, 0x646e171e ;  /* 0x646e171e190d7836 */ /* 0x000fe40000000000 */
[----:B------:R-:W-:-:S03]  /*0440*/  IMAD.WIDE.U32 R50, R11, -0x2daee0ad, RZ ;  /* 0xd2511f530b327825 */ /* 0x000fc600078e00ff */
[----:B------:R-:W-:Y:S01]  /*0450*/  LOP3.LUT R10, R13, R10, R9, 0x96, !PT ;  /* 0x0000000a0d0a7212 */ /* 0x000fe200078e9609 */
[----:B------:R-:W-:Y:S01]  /*0460*/  IMAD.MOV.U32 R12, RZ, RZ, R15 ;  /* 0x000000ffff0c7224 */ /* 0x000fe200078e000f */
[----:B------:R-:W-:Y:S02]  /*0470*/  IADD3 R9, PT, PT, R24, 0x5384540f, RZ ;  /* 0x5384540f18097810 */ /* 0x000fe40007ffe0ff */
[----:B------:R-:W-:Y:S01]  /*0480*/  IADD3 R13, PT, PT, R25, 0x1fd5c5a3, RZ ;  /* 0x1fd5c5a3190d7810 */ /* 0x000fe20007ffe0ff */
[----:B------:R-:W-:-:S03]  /*0490*/  IMAD.WIDE.U32 R10, R10, -0x326172a9, RZ ;  /* 0xcd9e8d570a0a7825 */ /* 0x000fc600078e00ff */
[----:B------:R-:W-:Y:S02]  /*04a0*/  LOP3.LUT R13, R13, R8, R51, 0x96, !PT ;  /* 0x000000080d0d7212 */ /* 0x000fe400078e9633 */
[----:B------:R-:W-:Y:S01]  /*04b0*/  LOP3.LUT R9, R9, R20, R11, 0x96, !PT ;  /* 0x0000001409097212 */ /* 0x000fe200078e960b */
[C---:B------:R-:W-:Y:S02]  /*04c0*/  VIADD R11, R24.reuse, 0xf1bbcdc8 ;  /* 0xf1bbcdc8180b7836 */ /* 0x040fe40000000000 */
[----:B------:R-:W-:Y:S01]  /*04d0*/  IMAD.WIDE.U32 R20, R13, -0x326172a9, RZ ;  /* 0xcd9e8d570d147825 */ /* 0x000fe200078e00ff */
[----:B------:R-:W-:-:S03]  /*04e0*/  IADD3 R13, PT, PT, R24, -0x700cb87f, RZ ;  /* 0x8ff34781180d7810 */ /* 0x000fc60007ffe0ff */
[----:B------:R-:W-:Y:S01]  /*04f0*/  IMAD.WIDE.U32 R48, R9, -0x2daee0ad, RZ ;  /* 0xd2511f5309307825 */ /* 0x000fe200078e00ff */
[----:B------:R-:W-:Y:S02]  /*0500*/  IADD3 R9, PT, PT, R25, -0x24c28bd8, RZ ;  /* 0xdb3d742819097810 */ /* 0x000fe40007ffe0ff */
[----:B------:R-:W-:Y:S02]  /*0510*/  LOP3.LUT R8, R11, R10, R21, 0x96, !PT ;  /* 0x0000000a0b087212 */ /* 0x000fe400078e9615 */
[----:B------:R-:W-:Y:S01]  /*0520*/  LOP3.LUT R50, R9, R50, R49, 0x96, !PT ;  /* 0x0000003209327212 */ /* 0x000fe200078e9631 */
[----:B0-----:R-:W-:Y:S01]  /*0530*/  IMAD R9, R16, UR6, RZ ;  /* 0x0000000610097c24 */ /* 0x001fe2000f8e02ff */
[----:B------:R-:W-:Y:S01]  /*0540*/  MOV R10, R14 ;  /* 0x0000000e000a7202 */ /* 0x000fe20000000f00 */
[----:B------:R-:W-:Y:S01]  /*0550*/  IMAD.HI.U32 R17, R8, -0x2daee0ad, RZ ;  /* 0xd2511f5308117827 */ /* 0x000fe200078e00ff */
[----:B------:R-:W-:-:S03]  /*0560*/  MOV R11, R15 ;  /* 0x0000000f000b7202 */ /* 0x000fc60000000f00 */
[----:B------:R-:W-:Y:S01]  /*0570*/  IMAD.HI.U32 R19, R50, -0x326172a9, RZ ;  /* 0xcd9e8d5732137827 */ /* 0x000fe200078e00ff */
[----:B------:R-:W-:-:S04]  /*0580*/  LOP3.LUT R48, R48, R17, RZ, 0x3c, !PT ;  /* 0x0000001130307212 */ /* 0x000fc800078e3cff */
[----:B------:R-:W-:Y:S01]  /*0590*/  LOP3.LUT R13, R13, R20, R19, 0x96, !PT ;  /* 0x000000140d0d7212 */ /* 0x000fe200078e9613 */
[----:B------:R-:W-:Y:S01]  /*05a0*/  IMAD.SHL.U32 R20, R9, 0x4, RZ ;  /* 0x0000000409147824 */ /* 0x000fe200078e00ff */
[----:B------:R-:W-:Y:S06]  /*05b0*/  BRA.U UP0, `(.L_x_213) ;  /* 0x0000000100547547 */ /* 0x000fec000b800000 */
[----:B------:R-:W0:Y:S01]  /*05c0*/  I2F.U32.RP R15, R20 ;  /* 0x00000014000f7306 */ /* 0x000e220000209000 */
[----:B------:R-:W-:Y:S01]  /*05d0*/  IADD3 R17, PT, PT, RZ, -R20, RZ ;  /* 0x80000014ff117210 */ /* 0x000fe20007ffe0ff */
[----:B------:R-:W-:Y:S01]  /*05e0*/  IMAD.MOV.U32 R21, RZ, RZ, RZ ;  /* 0x000000ffff157224 */ /* 0x000fe200078e00ff */
[----:B------:R-:W-:-:S05]  /*05f0*/  ISETP.NE.U32.AND P2, PT, R20, RZ, PT ;  /* 0x000000ff1400720c */ /* 0x000fca0003f45070 */
        /* <DEDUP_REMOVED lines=17> */
.L_x_213:
[----:B------:R-:W-:-:S07]  /*0710*/  MOV R22, 0x730 ;  /* 0x0000073000167802 */ /* 0x000fce0000000f00 */
[----:B------:R-:W-:Y:S05]  /*0720*/  CALL.REL.NOINC `($__internal_14_$__cuda_sm20_div_s64) ;  /* 0x0000005400d47944 */ /* 0x000fea0003c00000 */
.L_x_214:
[----:B------:R-:W-:-:S05]  /*0730*/  IMAD.WIDE.U32 R16, R16, UR6, RZ ;  /* 0x0000000610107c25 */ /* 0x000fca000f8e00ff */
[C---:B------:R-:W-:Y:S02]  /*0740*/  SHF.L.U64.HI R17, R16.reuse, 0x2, R17 ;  /* 0x0000000210117819 */ /* 0x040fe40000010211 */
[----:B------:R-:W-:-:S03]  /*0750*/  SHF.L.U32 R16, R16, 0x2, RZ ;  /* 0x0000000210107819 */ /* 0x000fc600000006ff */
        /* <DEDUP_REMOVED lines=9> */
[----:B------:R-:W2:Y:S01]  /*07f0*/  MUFU.EX2 R16, R16 ;  /* 0x0000001000107308 */ /* 0x000ea20000000800 */
[----:B------:R-:W-:Y:S01]  /*0800*/  VIADD R19, R25, 0x96a522ad ;  /* 0x96a522ad19137836 */ /* 0x000fe20000000000 */
[----:B------:R-:W-:Y:S01]  /*0810*/  LOP3.LUT R49, R18, 0x3, RZ, 0xc0, !PT ;  /* 0x0000000312317812 */ /* 0x000fe200078ec0ff */
[----:B------:R-:W-:Y:S01]  /*0820*/  IMAD R50, R50, -0x326172a9, RZ ;  /* 0xcd9e8d5732327824 */ /* 0x000fe200078e02ff */
[C---:B------:R-:W-:Y:S01]  /*0830*/  SHF.L.U32 R51, R9.reuse, 0x1, RZ ;  /* 0x0000000109337819 */ /* 0x040fe200000006ff */
[----:B------:R-:W-:Y:S01]  /*0840*/  IMAD R53, R9, 0x3, RZ ;  /* 0x0000000309357824 */ /* 0x000fe200078e02ff */
[----:B------:R-:W-:Y:S01]  /*0850*/  LOP3.LUT R48, R48, R19, RZ, 0x3c, !PT ;  /* 0x0000001330307212 */ /* 0x000fe200078e3cff */
        /* <DEDUP_REMOVED lines=67> */
.L_x_240:
        /* <DEDUP_REMOVED lines=13> */
.L_x_216:
[----:B0-----:R-:W-:Y:S05]  /*0d60*/  BSYNC.RECONVERGENT B0 ;  /* 0x0000000000007941 */ /* 0x001fea0003800200 */
.L_x_215:
        /* <DEDUP_REMOVED lines=68> */
.L_x_217:
        /* <DEDUP_REMOVED lines=9> */
.L_x_218:
        /* <DEDUP_REMOVED lines=89> */
.L_x_220:
[----:B------:R-:W-:Y:S01]  /*17d0*/  MOV R20, 0x0 ;  /* 0x0000000000147802 */ /* 0x000fe20000000f00 */
[----:B------:R-:W-:Y:S01]  /*17e0*/  IMAD.MOV.U32 R21, RZ, RZ, 0x7ff00000 ;  /* 0x7ff00000ff157424 */ /* 0x000fe200078e00ff */
[----:B------:R-:W-:-:S05]  /*17f0*/  LOP3.LUT P0, RZ, R19, 0x7fffffff, RZ, 0xc0, !PT ;  /* 0x7fffffff13ff7812 */ /* 0x000fca000780c0ff */
[----:B------:R-:W-:-:S10]  /*1800*/  DFMA R20, R18, R20, +INF ;  /* 0x7ff000001214742b */ /* 0x000fd40000000014 */
[----:B------:R-:W-:Y:S02]  /*1810*/  FSEL R20, R20, RZ, P0 ;  /* 0x000000ff14147208 */ /* 0x000fe40000000000 */
[----:B------:R-:W-:-:S07]  /*1820*/  FSEL R21, R21, -QNAN , P0 ;  /* 0xfff0000015157808 */ /* 0x000fce0000000000 */
.L_x_221:
[----:B------:R-:W-:Y:S05]  /*1830*/  BSYNC.RECONVERGENT B0 ;  /* 0x0000000000007941 */ /* 0x000fea0003800200 */
.L_x_219:
        /* <DEDUP_REMOVED lines=87> */
[----:B------:R-:W-:Y:S05]  /*1db0*/  CALL.REL.NOINC `($__internal_15_$__cuda_sm20_dsqrt_rn_f64_mediumpath_v1) ;  /* 0x0000004400587944 */ /* 0x000fea0003c00000 */
[----:B------:R-:W-:Y:S01]  /*1dc0*/  IMAD.MOV.U32 R38, RZ, RZ, R20 ;  /* 0x000000ffff267224 */ /* 0x000fe200078e0014 */
[----:B------:R-:W-:-:S07]  /*1dd0*/  MOV R39, R21 ;  /* 0x0000001500277202 */ /* 0x000fce0000000f00 */
.L_x_223:
[----:B------:R-:W-:Y:S05]  /*1de0*/  BSYNC.RECONVERGENT B0 ;  /* 0x0000000000007941 */ /* 0x000fea0003800200 */
.L_x_222:
        /* <DEDUP_REMOVED lines=21> */
[----:B------:R-:W0:Y:S02]  /*1f40*/  @!P0 LDC.64 R18, c[0x0][0x540] ;  /* 0x00015000ff128b82 */ /* 0x000e240000000a00 */
[----:B------:R-:W-:Y:S06]  /*1f50*/  @P1 BRA `(.L_x_226) ;  /* 0x0000000000281947 */ /* 0x000fec0003800000 */
[----:B------:R-:W-:Y:S01]  /*1f60*/  UMOV UR48, 0xf0000000 ;  /* 0xf000000000307882 */ /* 0x000fe20000000000 */
[----:B------:R-:W-:Y:S01]  /*1f70*/  UMOV UR49, 0x380fffff ;  /* 0x380fffff00317882 */ /* 0x000fe20000000000 */
[----:B------:R-:W1:Y:S01]  /*1f80*/  F2F.F32.F64 R21, R38 ;  /* 0x0000002600157310 */ /* 0x000e620000301000 */
[----:B------:R-:W-:-:S14]  /*1f90*/  DSETP.GEU.AND P1, PT, |R38|, UR48, PT ;  /* 0x0000003026007e2a */ /* 0x000fdc000bf2e200 */
[----:B-1----:R-:W-:-:S04]  /*1fa0*/  @!P1 FMUL R21, R21, 1.175494350822287508e-38 ;  /* 0x0080000015159820 */ /* 0x002fc80000400000 */
[----:B------:R-:W-:Y:S02]  /*1fb0*/  FFMA.FTZ R22, R21, R31, R30 ;  /* 0x0000001f15167223 */ /* 0x000fe4000001001e */
[----:B------:R-:W1:Y:S02]  /*1fc0*/  LDC.64 R20, c[0x0][0x540] ;  /* 0x00015000ff147b82 */ /* 0x000e640000000a00 */
[----:B------:R-:W-:-:S04]  /*1fd0*/  FMUL.FTZ R22, R22, 1.4426950216293334961 ;  /* 0x3fb8aa3b16167820 */ /* 0x000fc80000410000 */
[----:B------:R-:W1:Y:S02]  /*1fe0*/  MUFU.EX2 R23, R22 ;  /* 0x0000001600177308 */ /* 0x000e640000000800 */
[----:B-1----:R1:W-:Y:S02]  /*1ff0*/  STG.E desc[UR76][R20.64], R23 ;  /* 0x0000001714007986 */ /* 0x0023e4000c10194c */
.L_x_226:
[----:B------:R-:W-:Y:S05]  /*2000*/  BSYNC.RECONVERGENT B0 ;  /* 0x0000000000007941 */ /* 0x000fea0003800200 */
.L_x_225:
[----:B------:R-:W-:Y:S04]  /*2010*/  BSSY.RECONVERGENT B0, `(.L_x_227) ;  /* 0x000000c000007945 */ /* 0x000fe80003800200 */
[----:B------:R-:W-:Y:S05]  /*2020*/  @P2 BRA `(.L_x_228) ;  /* 0x0000000000282947 */ /* 0x000fea0003800000 */
[----:B------:R-:W-:Y:S01]  /*2030*/  UMOV UR48, 0xf0000000 ;  /* 0xf000000000307882 */ /* 0x000fe20000000000 */
[----:B------:R-:W-:Y:S01]  /*2040*/  UMOV UR49, 0x380fffff ;  /* 0x380fffff00317882 */ /* 0x000fe20000000000 */
[----:B-1----:R-:W1:Y:S01]  /*2050*/  F2F.F32.F64 R21, R32 ;  /* 0x0000002000157310 */ /* 0x002e620000301000 */
[----:B------:R-:W-:-:S14]  /*2060*/  DSETP.GEU.AND P1, PT, |R32|, UR48, PT ;  /* 0x0000003020007e2a */ /* 0x000fdc000bf2e200 */
[----:B-1----:R-:W-:-:S04]  /*2070*/  @!P1 FMUL R21, R21, 1.175494350822287508e-38 ;  /* 0x0080000015159820 */ /* 0x002fc80000400000 */
[----:B------:R-:W-:Y:S02]  /*2080*/  FFMA.FTZ R22, R21, R31, R30 ;  /* 0x0000001f15167223 */ /* 0x000fe4000001001e */
[----:B------:R-:W1:Y:S02]  /*2090*/  LDC.64 R20, c[0x0][0x540] ;  /* 0x00015000ff147b82 */ /* 0x000e640000000a00 */
[----:B------:R-:W-:-:S04]  /*20a0*/  FMUL.FTZ R22, R22, 1.4426950216293334961 ;  /* 0x3fb8aa3b16167820 */ /* 0x000fc80000410000 */
[----:B------:R-:W1:Y:S02]  /*20b0*/  MUFU.EX2 R23, R22 ;  /* 0x0000001600177308 */ /* 0x000e640000000800 */
[----:B-1----:R2:W-:Y:S02]  /*20c0*/  STG.E desc[UR76][R20.64], R23 ;  /* 0x0000001714007986 */ /* 0x0025e4000c10194c */
.L_x_228:
[----:B------:R-:W-:Y:S05]  /*20d0*/  BSYNC.RECONVERGENT B0 ;  /* 0x0000000000007941 */ /* 0x000fea0003800200 */
.L_x_227:
[----:B-12---:R-:W-:Y:S01]  /*20e0*/  IADD3 R21, P1, PT, R53, R10, RZ ;  /* 0x0000000a35157210 */ /* 0x006fe20007f3e0ff */
[----:B0-----:R2:W-:Y:S03]  /*20f0*/  @!P0 STG.E desc[UR76][R18.64], R16 ;  /* 0x0000001012008986 */ /* 0x0015e6000c10194c */
[----:B------:R-:W-:Y:S02]  /*2100*/  ISETP.GE.U32.AND P0, PT, R21, R28, PT ;  /* 0x0000001c1500720c */ /* 0x000fe40003f06070 */
[----:B------:R-:W-:-:S04]  /*2110*/  IADD3.X R20, PT, PT, RZ, R12, RZ, P1, !PT ;  /* 0x0000000cff147210 */ /* 0x000fc80000ffe4ff */
[----:B------:R-:W-:-:S13]  /*2120*/  ISETP.GE.AND.EX P0, PT, R20, R29, PT, P0 ;  /* 0x0000001d1400720c */ /* 0x000fda0003f06300 */
[----:B--2---:R-:W-:Y:S05]  /*2130*/  @P0 BRA `(.L_x_229) ;  /* 0x0000003c00240947 */ /* 0x004fea0003800000 */
[----:B------:R-:W0:Y:S02]  /*2140*/  LDC.64 R18, c[0x0][0x540] ;  /* 0x00015000ff127b82 */ /* 0x000e240000000a00 */
[----:B0-----:R2:W-:Y:S01]  /*2150*/  STG.E desc[UR76][R18.64], R17 ;  /* 0x0000001112007986 */ /* 0x0015e2000c10194c */
[----:B------:R-:W-:Y:S05]  /*2160*/  BRA `(.L_x_229) ;  /* 0x0000003c00187947 */ /* 0x000fea0003800000 */
.L_x_224:
        /* <DEDUP_REMOVED lines=239> */
.L_x_232:
[----:B-1----:R-:W-:Y:S01]  /*3060*/  FFMA.FTZ R35, R35, R21, R20 ;  /* 0x0000001523237223 */ /* 0x002fe20000010014 */
[----:B0-----:R-:W-:-:S03]  /*3070*/  IADD3 R22, P0, PT, R37, R18, RZ ;  /* 0x0000001225167210 */ /* 0x001fc60007f1e0ff */
[----:B------:R-:W-:Y:S01]  /*3080*/  FMUL.FTZ R35, R35, 1.4426950216293334961 ;  /* 0x3fb8aa3b23237820 */ /* 0x000fe20000410000 */
[----:B------:R-:W-:-:S05]  /*3090*/  IADD3.X R23, PT, PT, RZ, R19, RZ, P0, !PT ;  /* 0x00000013ff177210 */ /* 0x000fca00007fe4ff */
[----:B------:R-:W0:Y:S02]  /*30a0*/  MUFU.EX2 R35, R35 ;  /* 0x0000002300237308 */ /* 0x000e240000000800 */
[----:B0-----:R2:W-:Y:S02]  /*30b0*/  STG.E desc[UR76][R22.64], R35 ;  /* 0x0000002316007986 */ /* 0x0015e4000c10194c */
.L_x_231:
[----:B------:R-:W-:Y:S05]  /*30c0*/  BSYNC.RECONVERGENT B0 ;  /* 0x0000000000007941 */ /* 0x000fea0003800200 */
.L_x_230:
        /* <DEDUP_REMOVED lines=239> */
.L_x_235:
[----:B-1----:R-:W-:Y:S01]  /*3fc0*/  FFMA.FTZ R20, R35, R21, R20 ;  /* 0x0000001523147223 */ /* 0x002fe20000010014 */
[----:B0-----:R-:W-:-:S03]  /*3fd0*/  IADD3 R18, P0, PT, R37, R18, RZ ;  /* 0x0000001225127210 */ /* 0x001fc60007f1e0ff */
[----:B------:R-:W-:Y:S01]  /*3fe0*/  FMUL.FTZ R20, R20, 1.4426950216293334961 ;  /* 0x3fb8aa3b14147820 */ /* 0x000fe20000410000 */
[----:B------:R-:W-:-:S03]  /*3ff0*/  IADD3.X R19, PT, PT, RZ, R19, RZ, P0, !PT ;  /* 0x00000013ff137210 */ /* 0x000fc600007fe4ff */
[----:B------:R-:W0:Y:S02]  /*4000*/  MUFU.EX2 R21, R20 ;  /* 0x0000001400157308 */ /* 0x000e240000000800 */
[----:B0-----:R2:W-:Y:S04]  /*4010*/  STG.E desc[UR76][R18.64], R21 ;  /* 0x0000001512007986 */ /* 0x0015e8000c10194c */
.L_x_234:
[----:B------:R-:W-:Y:S05]  /*4020*/  BSYNC.RECONVERGENT B0 ;  /* 0x0000000000007941 */ /* 0x000fea0003800200 */
.L_x_233:
        /* <DEDUP_REMOVED lines=233> */
.L_x_238:
[----:B------:R-:W0:Y:S02]  /*4ec0*/  LDCU.64 UR48, c[0x0][0x540] ;  /* 0x0000a800ff3077ac */ /* 0x000e240008000a00 */
[----:B0-----:R-:W-:-:S04]  /*4ed0*/  IADD3 R18, P0, PT, R18, UR48, RZ ;  /* 0x0000003012127c10 */ /* 0x001fc8000ff1e0ff */
[----:B------:R-:W-:-:S05]  /*4ee0*/  IADD3.X R19, PT, PT, RZ, UR49, RZ, P0, !PT ;  /* 0x00000031ff137c10 */ /* 0x000fca00087fe4ff */
[----:B------:R0:W-:Y:S04]  /*4ef0*/  STG.E desc[UR76][R18.64], R46 ;  /* 0x0000002e12007986 */ /* 0x0001e8000c10194c */
.L_x_237:
[----:B------:R-:W-:Y:S05]  /*4f00*/  BSYNC.RECONVERGENT B0 ;  /* 0x0000000000007941 */ /* 0x000fea0003800200 */
.L_x_236:
        /* <DEDUP_REMOVED lines=232> */
.L_x_239:
[----:B------:R-:W0:Y:S02]  /*5d90*/  LDCU.64 UR48, c[0x0][0x540] ;  /* 0x0000a800ff3077ac */ /* 0x000e240008000a00 */
[----:B0-----:R-:W-:-:S05]  /*5da0*/  IADD3 R18, P0, PT, R18, UR48, RZ ;  /* 0x0000003012127c10 */ /* 0x001fca000ff1e0ff */
[----:B------:R-:W-:-:S05]  /*5db0*/  IMAD.X R19, RZ, RZ, UR49, P0 ;  /* 0x00000031ff137e24 */ /* 0x000fca00080e06ff */
[----:B------:R0:W-:Y:S03]  /*5dc0*/  STG.E desc[UR76][R18.64], R47 ;  /* 0x0000002f12007986 */ /* 0x0001e6000c10194c */
.L_x_229:
        /* <DEDUP_REMOVED lines=11> */
        .weak           $__internal_14_$__cuda_sm20_div_s64
        .type           $__internal_14_$__cuda_sm20_div_s64,@function
        .size           $__internal_14_$__cuda_sm20_div_s64,($__internal_15_$__cuda_sm20_dsqrt_rn_f64_mediumpath_v1 - $__internal_14_$__cuda_sm20_div_s64)
$__internal_14_$__cuda_sm20_div_s64:
        /* <DEDUP_REMOVED lines=73> */
[----:B------:R-:W-:Y:S06]  /*6310*/  RET.REL.NODEC R22 `(_ZN2at6native63_GLOBAL__N__11d61d08_30_DistributionLogNormalKernel_cu_e7567be543distribution_elementwise_grid_stride_kernelIfLi4EZNS0_9templates4cuda20normal_and_transformIffPNS_17CUDAGeneratorImplEZZZNS4_17log_normal_kernelIS7_EEvRNS_18TensorIteratorBaseEddT_ENKUlvE_clEvENKUlvE0_clEvEUlfE_EEvSA_T1_T2_EUlP24curandStatePhilox4_32_10E_ZNS1_27distribution_nullary_kernelIff7double2S7_SJ_SE_EEvSA_SG_RKT3_T4_EUlifE0_EEvlNS_15PhiloxCudaStateESF_SG_) ;  /* 0xffffff9c16387950 */ /* 0x000fec0003c3ffff */
        .weak           $__internal_15_$__cuda_sm20_dsqrt_rn_f64_mediumpath_v1
        .type           $__internal_15_$__cuda_sm20_dsqrt_rn_f64_mediumpath_v1,@function
        .size           $__internal_15_$__cuda_sm20_dsqrt_rn_f64_mediumpath_v1,(.L_x_387 - $__internal_15_$__cuda_sm20_dsqrt_rn_f64_mediumpath_v1)
$__internal_15_$__cuda_sm20_dsqrt_rn_f64_mediumpath_v1:
        /* <DEDUP_REMOVED lines=12> */
.L_x_242:
        /* <DEDUP_REMOVED lines=24> */
.L_x_244:
[----:B------:R-:W-:-:S11]  /*6560*/  DADD R18, R20, R20 ;  /* 0x0000000014127229 */ /* 0x000fd60000000014 */
.L_x_243:
[----:B------:R-:W-:Y:S05]  /*6570*/  BSYNC.RECONVERGENT B1 ;  /* 0x0000000000017941 */ /* 0x000fea0003800200 */
.L_x_241:
[----:B------:R-:W-:Y:S02]  /*6580*/  HFMA2 R39, -RZ, RZ, 0, 0 ;  /* 0x00000000ff277431 */ /* 0x000fe400000001ff */
[----:B------:R-:W-:Y:S01]  /*6590*/  IMAD.MOV.U32 R20, RZ, RZ, R18 ;  /* 0x000000ffff147224 */ /* 0x000fe200078e0012 */
[----:B------:R-:W-:Y:S01]  /*65a0*/  MOV R21, R19 ;  /* 0x0000001300157202 */ /* 0x000fe20000000f00 */
[----:B------:R-:W-:Y:S06]  /*65b0*/  RET.REL.NODEC R38 `(_ZN2at6native63_GLOBAL__N__11d61d08_30_DistributionLogNormalKernel_cu_e7567be543distribution_elementwise_grid_stride_kernelIfLi4EZNS0_9templates4cuda20normal_and_transformIffPNS_17CUDAGeneratorImplEZZZNS4_17log_normal_kernelIS7_EEvRNS_18TensorIteratorBaseEddT_ENKUlvE_clEvENKUlvE0_clEvEUlfE_EEvSA_T1_T2_EUlP24curandStatePhilox4_32_10E_ZNS1_27distribution_nullary_kernelIff7double2S7_SJ_SE_EEvSA_SG_RKT3_T4_EUlifE0_EEvlNS_15PhiloxCudaStateESF_SG_) ;  /* 0xffffff9826907950 */ /* 0x000fec0003c3ffff */
.L_x_245:
        /* <DEDUP_REMOVED lines=12> */
.L_x_387:


//--------------------- .text._ZN2at6native63_GLOBAL__N__11d61d08_30_DistributionLogNormalKernel_cu_e7567be543distribution_elementwise_grid_stride_kernelIfLi4EZNS0_9templates4cuda20normal_and_transformIffPNS_17CUDAGeneratorImplEZZZNS4_17log_normal_kernelIS7_EEvRNS_18TensorIteratorBaseEddT_ENKUlvE_clEvENKUlvE0_clEvEUlfE_EEvSA_T1_T2_EUlP24curandStatePhilox4_32_10E_ZNS1_27distribution_nullary_kernelIff7double2S7_SJ_SE_EEvSA_SG_RKT3_T4_EUlifE_EEvlNS_15PhiloxCudaStateESF_SG_ --------------------------
	.section	.text._ZN2at6native63_GLOBAL__N__11d61d08_30_DistributionLogNormalKernel_cu_e7567be543distribution_elementwise_grid_stride_kernelIfLi4EZNS0_9templates4cuda20normal_and_transformIffPNS_17CUDAGeneratorImplEZZZNS4_17log_normal_kernelIS7_EEvRNS_18TensorIteratorBaseEddT_ENKUlvE_clEvENKUlvE0_clEvEUlfE_EEvSA_T1_T2_EUlP24curandStatePhilox4_32_10E_ZNS1_27distribution_nullary_kernelIff7double2S7_SJ_SE_EEvSA_SG_RKT3_T4_EUlifE_EEvlNS_15PhiloxCudaStateESF_SG_,"ax",@progbits
	.align	128
.text._ZN2at6native63_GLOBAL__N__11d61d08_30_DistributionLogNormalKernel_cu_e7567be543distribution_elementwise_grid_stride_kernelIfLi4EZNS0_9templates4cuda20normal_and_transformIffPNS_17CUDAGeneratorImplEZZZNS4_17log_normal_kernelIS7_EEvRNS_18TensorIteratorBaseEddT_ENKUlvE_clEvENKUlvE0_clEvEUlfE_EEvSA_T1_T2_EUlP24curandStatePhilox4_32_10E_ZNS1_27distribution_nullary_kernelIff7double2S7_SJ_SE_EEvSA_SG_RKT3_T4_EUlifE_EEvlNS_15PhiloxCudaStateESF_SG_:
        .type           _ZN2at6native63_GLOBAL__N__11d61d08_30_DistributionLogNormalKernel_cu_e7567be543distribution_elementwise_grid_stride_kernelIfLi4EZNS0_9templates4cuda20normal_and_transformIffPNS_17CUDAGeneratorImplEZZZNS4_17log_normal_kernelIS7_EEvRNS_18TensorIteratorBaseEddT_ENKUlvE_clEvENKUlvE0_clEvEUlfE_EEvSA_T1_T2_EUlP24curandStatePhilox4_32_10E_ZNS1_27distribution_nullary_kernelIff7double2S7_SJ_SE_EEvSA_SG_RKT3_T4_EUlifE_EEvlNS_15PhiloxCudaStateESF_SG_,@function
        .size           _ZN2at6native63_GLOBAL__N__11d61d08_30_DistributionLogNormalKernel_cu_e7567be543distribution_elementwise_grid_stride_kernelIfLi4EZNS0_9templates4cuda20normal_and_transformIffPNS_17CUDAGeneratorImplEZZZNS4_17log_normal_kernelIS7_EEvRNS_18TensorIteratorBaseEddT_ENKUlvE_clEvENKUlvE0_clEvEUlfE_EEvSA_T1_T2_EUlP24curandStatePhilox4_32_10E_ZNS1_27distribution_nullary_kernelIff7double2S7_SJ_SE_EEvSA_SG_RKT3_T4_EUlifE_EEvlNS_15PhiloxCudaStateESF_SG_,(.L_x_390 - _ZN2at6native63_GLOBAL__N__11d61d08_30_DistributionLogNormalKernel_cu_e7567be543distribution_elementwise_grid_stride_kernelIfLi4EZNS0_9templates4cuda20normal_and_transformIffPNS_17CUDAGeneratorImplEZZZNS4_17log_normal_kernelIS7_EEvRNS_18TensorIteratorBaseEddT_ENKUlvE_clEvENKUlvE0_clEvEUlfE_EEvSA_T1_T2_EUlP24curandStatePhilox4_32_10E_ZNS1_27distribution_nullary_kernelIff7double2S7_SJ_SE_EEvSA_SG_RKT3_T4_EUlifE_EEvlNS_15PhiloxCudaStateESF_SG_)
        .other          _ZN2at6native63_GLOBAL__N__11d61d08_30_DistributionLogNormalKernel_cu_e7567be543distribution_elementwise_grid_stride_kernelIfLi4EZNS0_9templates4cuda20normal_and_transformIffPNS_17CUDAGeneratorImplEZZZNS4_17log_normal_kernelIS7_EEvRNS_18TensorIteratorBaseEddT_ENKUlvE_clEvENKUlvE0_clEvEUlfE_EEvSA_T1_T2_EUlP24curandStatePhilox4_32_10E_ZNS1_27distribution_nullary_kernelIff7double2S7_SJ_SE_EEvSA_SG_RKT3_T4_EUlifE_EEvlNS_15PhiloxCudaStateESF_SG_,@"STO_CUDA_ENTRY STV_DEFAULT"
_ZN2at6native63_GLOBAL__N__11d61d08_30_DistributionLogNormalKernel_cu_e7567be543distribution_elementwise_grid_stride_kernelIfLi4EZNS0_9templates4cuda20normal_and_transformIffPNS_17CUDAGeneratorImplEZZZNS4_17log_normal_kernelIS7_EEvRNS_18TensorIteratorBaseEddT_ENKUlvE_clEvENKUlvE0_clEvEUlfE_EEvSA_T1_T2_EUlP24curandStatePhilox4_32_10E_ZNS1_27distribution_nullary_kernelIff7double2S7_SJ_SE_EEvSA_SG_RKT3_T4_EUlifE_EEvlNS_15PhiloxCudaStateESF_SG_:
        /* <DEDUP_REMOVED lines=12> */
[----:B0-----:R-:W-:Y:S01]  /*00c0*/  IMAD.U32 R20, RZ, RZ, UR4 ;  /* 0x00000004ff147e24 */ /* 0x001fe2000f8e00ff */
[----:B------:R-:W-:-:S06]  /*00d0*/  MOV R21, UR5 ;  /* 0x0000000500157c02 */ /* 0x000fcc0008000f00 */
[----:B------:R-:W2:Y:S01]  /*00e0*/  @P0 LDG.E.64 R20, desc[UR6][R20.64] ;  /* 0x0000000614140981 */ /* 0x000ea2000c1e1b00 */
[----:B------:R-:W0:Y:S01]  /*00f0*/  S2UR UR4, SR_CTAID.X ;  /* 0x00000000000479c3 */ /* 0x000e220000002500 */
[----:B------:R-:W-:Y:S01]  /*0100*/  IMAD.MOV.U32 R9, RZ, RZ, RZ ;  /* 0x000000ffff097224 */ /* 0x000fe200078e00ff */
[----:B------:R-:W0:Y:S06]  /*0110*/  S2R R8, SR_TID.X ;  /* 0x0000000000087919 */ /* 0x000e2c0000002100 */
[----:B------:R-:W0:Y:S01]  /*0120*/  LDC R6, c[0x0][0x360] ;  /* 0x0000d800ff067b82 */ /* 0x000e220000000800 */
[----:B------:R-:W3:Y:S01]  /*0130*/  LDCU UR8, c[0x0][0x370] ;  /* 0x00006e00ff0877ac */ /* 0x000ee20008000800 */
[----:B0-----:R-:W-:Y:S01]  /*0140*/  IMAD.WIDE.U32 R8, R6, UR4, R8 ;  /* 0x0000000406087c25 */ /* 0x001fe2000f8e0008 */
[----:B------:R-:W0:Y:S02]  /*0150*/  LDCU.64 UR4, c[0x0][0x380] ;  /* 0x00007000ff0477ac */ /* 0x000e240008000a00 */
[----:B0-----:R-:W-:-:S04]  /*0160*/  UIADD3 UR4, UP0, UPT, UR4, -0x1, URZ ;  /* 0xffffffff04047890 */ /* 0x001fc8000ff1e0ff */
[----:B------:R-:W-:-:S04]  /*0170*/  UIADD3.X UR5, UPT, UPT, UR5, -0x1, URZ, UP0, !UPT ;  /* 0xffffffff05057890 */ /* 0x000fc800087fe4ff */
[----:B------:R-:W-:Y:S01]  /*0180*/  UISETP.NE.U32.AND UP0, UPT, UR5, URZ, UPT ;  /* 0x000000ff0500728c */ /* 0x000fe2000bf05070 */
[----:B-1----:R-:W-:Y:S01]  /*0190*/  @P0 IADD3 R0, P1, PT, R2, R5, RZ ;  /* 0x0000000502000210 */ /* 0x002fe20007f3e0ff */
[----:B------:R-:W-:-:S04]  /*01a0*/  IMAD.WIDE.U32 R4, R8, -0x326172a9, RZ ;  /* 0xcd9e8d5708047825 */ /* 0x000fc800078e00ff */
[----:B------:R-:W-:Y:S02]  /*01b0*/  @P0 IMAD.X R55, RZ, RZ, R3, P1 ;  /* 0x000000ffff370224 */ /* 0x000fe400008e0603 */
[----:B--2---:R-:W-:-:S03]  /*01c0*/  VIADD R53, R21, 0xbb67ae85 ;  /* 0xbb67ae8515357836 */ /* 0x004fc60000000000 */
[--C-:B------:R-:W-:Y:S01]  /*01d0*/  SHF.R.U64 R54, R0, 0x2, R55.reuse ;  /* 0x0000000200367819 */ /* 0x100fe20000001237 */
[C---:B------:R-:W-:Y:S01]  /*01e0*/  VIADD R51, R20.reuse, 0x3c6ef372 ;  /* 0x3c6ef37214337836 */ /* 0x040fe20000000000 */
[----:B------:R-:W-:Y:S01]  /*01f0*/  SHF.R.U32.HI R55, RZ, 0x2, R55 ;  /* 0x00000002ff377819 */ /* 0x000fe20000011637 */
[----:B------:R-:W-:Y:S01]  /*0200*/  VIADD R50, R21, 0x76cf5d0a ;  /* 0x76cf5d0a15327836 */ /* 0x000fe20000000000 */
[----:B------:R-:W-:Y:S01]  /*0210*/  IADD3 R52, PT, PT, R20, -0x61c88647, RZ ;  /* 0x9e3779b914347810 */ /* 0x000fe20007ffe0ff */
[----:B------:R-:W-:Y:S01]  /*0220*/  IMAD.WIDE.U32 R2, R54, -0x2daee0ad, RZ ;  /* 0xd2511f5336027825 */ /* 0x000fe200078e00ff */
[----:B------:R-:W-:Y:S02]  /*0230*/  LOP3.LUT R10, R55, R5, R20, 0x96, !PT ;  /* 0x00000005370a7212 */ /* 0x000fe400078e9614 */
[----:B------:R-:W-:Y:S01]  /*0240*/  IADD3 R48, PT, PT, R20, -0x255992d5, RZ ;  /* 0xdaa66d2b14307810 */ /* 0x000fe20007ffe0ff */
[C---:B------:R-:W-:Y:S01]  /*0250*/  VIADD R49, R21.reuse, 0x32370b8f ;  /* 0x32370b8f15317836 */ /* 0x040fe20000000000 */
[----:B------:R-:W-:Y:S01]  /*0260*/  LOP3.LUT R12, R21, R3, R9, 0x96, !PT ;  /* 0x00000003150c7212 */ /* 0x000fe200078e9609 */
[----:B------:R-:W-:Y:S01]  /*0270*/  IMAD.WIDE.U32 R10, R10, -0x2daee0ad, RZ ;  /* 0xd2511f530a0a7825 */ /* 0x000fe200078e00ff */
[----:B------:R-:W-:-:S02]  /*0280*/  IADD3 R44, PT, PT, R20, 0x1715609d, RZ ;  /* 0x1715609d142c7810 */ /* 0x000fc40007ffe0ff */
[----:B------:R-:W-:Y:S01]  /*0290*/  IADD3 R18, PT, PT, R20, 0x5384540f, RZ ;  /* 0x5384540f14127810 */ /* 0x000fe20007ffe0ff */
[----:B------:R-:W-:Y:S01]  /*02a0*/  IMAD.WIDE.U32 R12, R12, -0x326172a9, RZ ;  /* 0xcd9e8d570c0c7825 */ /* 0x000fe200078e00ff */
[----:B------:R-:W-:Y:S02]  /*02b0*/  LOP3.LUT R5, R53, R2, R11, 0x96, !PT ;  /* 0x0000000235057212 */ /* 0x000fe400078e960b */
[----:B------:R-:W-:Y:S01]  /*02c0*/  IADD3 R7, PT, PT, R21, -0x695add53, RZ ;  /* 0x96a522ad15077810 */ /* 0x000fe20007ffe0ff */
        /* <DEDUP_REMOVED lines=34> */
[----:B------:R-:W-:Y:S01]  /*04f0*/  IMAD.WIDE.U32 R34, R34, -0x2daee0ad, RZ ;  /* 0xd2511f5322227825 */ /* 0x000fe200078e00ff */
[----:B------:R-:W-:-:S03]  /*0500*/  LOP3.LUT R15, R17, R10, R33, 0x96, !PT ;  /* 0x0000000a110f7212 */ /* 0x000fc600078e9621 */
[----:B------:R-:W-:Y:S02]  /*0510*/  VIADD R16, R21, 0xdb3d7428 ;  /* 0xdb3d742815107836 */ /* 0x000fe40000000000 */
[----:B------:R-:W-:-:S03]  /*0520*/  IMAD.HI.U32 R3, R15, -0x2daee0ad, RZ ;  /* 0xd2511f530f037827 */ /* 0x000fc600078e00ff */
[----:B------:R-:W-:Y:S01]  /*0530*/  LOP3.LUT R33, R16, R2, R35, 0x96, !PT ;  /* 0x0000000210217212 */ /* 0x000fe200078e9623 */
[----:B------:R-:W-:Y:S01]  /*0540*/  VIADD R10, R20, 0x8ff34781 ;  /* 0x8ff34781140a7836 */ /* 0x000fe20000000000 */
[----:B------:R-:W-:Y:S01]  /*0550*/  LOP3.LUT R34, R34, R3, RZ, 0x3c, !PT ;  /* 0x0000000322227212 */ /* 0x000fe200078e3cff */
[----:B---3--:R-:W-:Y:S02]  /*0560*/  IMAD R14, R6, UR8, RZ ;  /* 0x00000008060e7c24 */ /* 0x008fe4000f8e02ff */
[----:B------:R-:W-:-:S04]  /*0570*/  IMAD.HI.U32 R5, R33, -0x326172a9, RZ ;  /* 0xcd9e8d5721057827 */ /* 0x000fc800078e00ff */
[--C-:B------:R-:W-:Y:S01]  /*0580*/  IMAD.MOV.U32 R13, RZ, RZ, R8.reuse ;  /* 0x000000ffff0d7224 */ /* 0x100fe200078e0008 */
[----:B------:R-:W-:Y:S01]  /*0590*/  LOP3.LUT R32, R10, R32, R5, 0x96, !PT ;  /* 0x000000200a207212 */ /* 0x000fe200078e9605 */
[----:B------:R-:W-:Y:S02]  /*05a0*/  IMAD.MOV.U32 R12, RZ, RZ, R8 ;  /* 0x000000ffff0c7224 */ /* 0x000fe400078e0008 */
[----:B------:R-:W-:Y:S01]  /*05b0*/  IMAD.SHL.U32 R8, R14, 0x4, RZ ;  /* 0x000000040e087824 */ /* 0x000fe200078e00ff */
[----:B------:R-:W-:Y:S06]  /*05c0*/  BRA.U UP0, `(.L_x_246) ;  /* 0x0000000100547547 */ /* 0x000fec000b800000 */
[----:B------:R-:W0:Y:S01]  /*05d0*/  I2F.U32.RP R4, R8 ;  /* 0x0000000800047306 */ /* 0x000e220000209000 */
[----:B------:R-:W-:Y:S01]  /*05e0*/  IMAD.MOV R5, RZ, RZ, -R8 ;  /* 0x000000ffff057224 */ /* 0x000fe200078e0a08 */
[----:B------:R-:W-:-:S06]  /*05f0*/  ISETP.NE.U32.AND P2, PT, R8, RZ, PT ;  /* 0x000000ff0800720c */ /* 0x000fcc0003f45070 */
        /* <DEDUP_REMOVED lines=12> */
[----:B------:R-:W-:Y:S01]  /*06c0*/  ISETP.GE.U32.AND P1, PT, R5, R8, PT ;  /* 0x000000080500720c */ /* 0x000fe20003f26070 */
[----:B------:R-:W-:-:S12]  /*06d0*/  IMAD.MOV.U32 R5, RZ, RZ, RZ ;  /* 0x000000ffff057224 */ /* 0x000fd800078e00ff */
[----:B------:R-:W-:Y:S01]  /*06e0*/  @P1 VIADD R3, R3, 0x1 ;  /* 0x0000000103031836 */ /* 0x000fe20000000000 */
[----:B------:R-:W-:-:S04]  /*06f0*/  @!P2 LOP3.LUT R3, RZ, R8, RZ, 0x33, !PT ;  /* 0x00000008ff03a212 */ /* 0x000fc800078e33ff */
[----:B------:R-:W-:Y:S01]  /*0700*/  MOV R4, R3 ;  /* 0x0000000300047202 */ /* 0x000fe20000000f00 */
[----:B------:R-:W-:Y:S06]  /*0710*/  BRA `(.L_x_247) ;  /* 0x0000000000087947 */ /* 0x000fec0003800000 */
.L_x_246:
[----:B------:R-:W-:-:S07]  /*0720*/  MOV R24, 0x740 ;  /* 0x0000074000187802 */ /* 0x000fce0000000f00 */
[----:B------:R-:W-:Y:S05]  /*0730*/  CALL.REL.NOINC `($__internal_16_$__cuda_sm20_div_s64) ;  /* 0x0000001400887944 */ /* 0x000fea0003c00000 */
.L_x_247:
        /* <DEDUP_REMOVED lines=17> */
.L_x_261:
[----:B------:R-:W-:Y:S01]  /*0850*/  IADD3 R54, PT, PT, R54, 0x1, RZ ;  /* 0x0000000136367810 */ /* 0x000fe20007ffe0ff */
[----:B------:R-:W-:Y:S03]  /*0860*/  BSSY.RECONVERGENT B0, `(.L_x_248) ;  /* 0x000000c000007945 */ /* 0x000fe60003800200 */
[C---:B------:R-:W-:Y:S01]  /*0870*/  ISETP.NE.AND P0, PT, R54.reuse, RZ, PT ;  /* 0x000000ff3600720c */ /* 0x040fe20003f05270 */
[----:B----4-:R-:W-:-:S12]  /*0880*/  IMAD.WIDE.U32 R28, R54, -0x2daee0ad, RZ ;  /* 0xd2511f53361c7825 */ /* 0x010fd800078e00ff */
[----:B------:R-:W-:Y:S05]  /*0890*/  @P0 BRA `(.L_x_249) ;  /* 0x0000000000200947 */ /* 0x000fea0003800000 */
[----:B------:R-:W-:-:S05]  /*08a0*/  VIADD R55, R55, 0x1 ;  /* 0x0000000137377836 */ /* 0x000fca0000000000 */
[----:B------:R-:W-:-:S13]  /*08b0*/  ISETP.NE.AND P0, PT, R55, RZ, PT ;  /* 0x000000ff3700720c */ /* 0x000fda0003f05270 */
[----:B------:R-:W-:Y:S02]  /*08c0*/  @!P0 VIADD R12, R12, 0x1 ;  /* 0x000000010c0c8836 */ /* 0x000fe40000000000 */
[----:B------:R-:W-:Y:S02]  /*08d0*/  @!P0 VIADD R0, R9, 0x1 ;  /* 0x0000000109008836 */ /* 0x000fe40000000000 */
[----:B------:R-:W-:Y:S01]  /*08e0*/  @!P0 IMAD.MOV.U32 R55, RZ, RZ, RZ ;  /* 0x000000ffff378224 */ /* 0x000fe200078e00ff */
[----:B------:R-:W-:-:S13]  /*08f0*/  ISETP.NE.AND P1, PT, R12, RZ, !P0 ;  /* 0x000000ff0c00720c */ /* 0x000fda0004725270 */
[----:B------:R-:W-:-:S05]  /*0900*/  @P1 IADD3 R0, PT, PT, R9, RZ, RZ ;  /* 0x000000ff09001210 */ /* 0x000fca0007ffe0ff */
[----:B------:R-:W-:-:S07]  /*0910*/  @!P0 IMAD.MOV.U32 R9, RZ, RZ, R0 ;  /* 0x000000ffff098224 */ /* 0x000fce00078e0000 */
.L_x_249:
[----:B-12---:R-:W-:Y:S05]  /*0920*/  BSYNC.RECONVERGENT B0 ;  /* 0x0000000000007941 */ /* 0x006fea0003800200 */
.L_x_248:
        /* <DEDUP_REMOVED lines=51> */
.L_x_250:
[----:B------:R-:W-:Y:S01]  /*0c60*/  ISETP.NE.AND P0, PT, R3, 0x3, PT ;  /* 0x000000030300780c */ /* 0x000fe20003f05270 */
[----:B------:R-:W-:Y:S01]  /*0c70*/  IMAD.MOV.U32 R32, RZ, RZ, R31 ;  /* 0x000000ffff207224 */ /* 0x000fe200078e001f */
[----:B------:R-:W-:Y:S01]  /*0c80*/  MOV R28, R0 ;  /* 0x00000000001c7202 */ /* 0x000fe20000000f00 */
[----:B------:R-:W-:Y:S02]  /*0c90*/  IMAD.MOV.U32 R33, RZ, RZ, R2 ;  /* 0x000000ffff217224 */ /* 0x000fe400078e0002 */
[----:B------:R-:W-:-:S08]  /*0ca0*/  IMAD.MOV.U32 R29, RZ, RZ, R24 ;  /* 0x000000ffff1d7224 */ /* 0x000fd000078e0018 */
[----:B------:R-:W-:Y:S01]  /*0cb0*/  @P0 IMAD.MOV.U32 R32, RZ, RZ, R34 ;  /* 0x000000ffff200224 */ /* 0x000fe200078e0022 */
[----:B------:R-:W-:Y:S01]  /*0cc0*/  @P0 MOV R28, R24 ;  /* 0x00000018001c0202 */ /* 0x000fe20000000f00 */
[----:B------:R-:W-:Y:S02]  /*0cd0*/  @P0 IMAD.MOV.U32 R33, RZ, RZ, R31 ;  /* 0x000000ffff210224 */ /* 0x000fe400078e001f */
[----:B------:R-:W-:-:S07]  /*0ce0*/  @P0 IMAD.MOV.U32 R29, RZ, RZ, R2 ;  /* 0x000000ffff1d0224 */ /* 0x000fce00078e0002 */
.L_x_251:
[----:B------:R-:W-:Y:S01]  /*0cf0*/  IMAD.WIDE.U32 R26, R33, 0x200000, RZ ;  /* 0x00200000211a7825 */ /* 0x000fe200078e00ff */
[----:B------:R-:W-:Y:S03]  /*0d00*/  BSSY.RECONVERGENT B0, `(.L_x_252) ;  /* 0x000005c000007945 */ /* 0x000fe60003800200 */
[----:B------:R-:W-:Y:S01]  /*0d10*/  IMAD.MOV.U32 R35, RZ, RZ, R27 ;  /* 0x000000ffff237224 */ /* 0x000fe200078e001b */
[----:B------:R-:W-:Y:S01]  /*0d20*/  LOP3.LUT R34, R26, R32, RZ, 0x3c, !PT ;  /* 0x000000201a227212 */ /* 0x000fe200078e3cff */
[----:B------:R-:W-:Y:S02]  /*0d30*/  IMAD.MOV.U32 R38, RZ, RZ, 0x0 ;  /* 0x00000000ff267424 */ /* 0x000fe400078e00ff */
[----:B------:R-:W-:Y:S01]  /*0d40*/  IMAD.MOV.U32 R39, RZ, RZ, 0x3ca00000 ;  /* 0x3ca00000ff277424 */ /* 0x000fe200078e00ff */
[----:B------:R-:W1:Y:S01]  /*0d50*/  I2F.F64.U64 R30, R34 ;  /* 0x00000022001e7312 */ /* 0x000e620000301800 */
[----:B------:R-:W-:-:S04]  /*0d60*/  IMAD.WIDE.U32 R32, R28, 0x200000, RZ ;  /* 0x002000001c207825 */ /* 0x000fc800078e00ff */
[----:B------:R-:W-:Y:S01]  /*0d70*/  IMAD.MOV.U32 R28, RZ, RZ, -0x3ff ;  /* 0xfffffc01ff1c7424 */ /* 0x000fe200078e00ff */
[----:B------:R-:W-:-:S06]  /*0d80*/  LOP3.LUT R32, R32, R29, RZ, 0x3c, !PT ;  /* 0x0000001d20207212 */ /* 0x000fcc00078e3cff */
[----:B------:R-:W2:Y:S01]  /*0d90*/  I2F.F64.U64 R32, R32 ;  /* 0x0000002000207312 */ /* 0x000ea20000301800 */
[----:B-1----:R-:W-:-:S10]  /*0da0*/  DFMA R30, R30, R38, 5.5511151231257827021e-17 ;  /* 0x3c9000001e1e742b */ /* 0x002fd40000000026 */
[----:B------:R-:W-:Y:S01]  /*0db0*/  ISETP.GT.AND P0, PT, R31, 0xfffff, PT ;  /* 0x000fffff1f00780c */ /* 0x000fe20003f04270 */
[--C-:B------:R-:W-:Y:S01]  /*0dc0*/  IMAD.MOV.U32 R27, RZ, RZ, R31.reuse ;  /* 0x000000ffff1b7224 */ /* 0x100fe200078e001f */
[----:B------:R-:W-:Y:S01]  /*0dd0*/  MOV R26, R30 ;  /* 0x0000001e001a7202 */ /* 0x000fe20000000f00 */
[----:B------:R-:W-:Y:S01]  /*0de0*/  IMAD.MOV.U32 R29, RZ, RZ, R31 ;  /* 0x000000ffff1d7224 */ /* 0x000fe200078e001f */
[----:B--2---:R-:W-:Y:S01]  /*0df0*/  DFMA R38, R32, 2.2204460492503130808e-16, R38 ;  /* 0x3cb000002026782b */ /* 0x004fe20000000026 */
[----:B------:R-:W-:-:S08]  /*0e00*/  IMAD.MOV.U32 R40, RZ, RZ, R30 ;  /* 0x000000ffff287224 */ /* 0x000fd000078e001e */
[----:B------:R-:W-:Y:S01]  /*0e10*/  @!P0 DMUL R26, R26, 1.80143985094819840000e+16 ;  /* 0x435000001a1a8828 */ /* 0x000fe20000000000 */
[----:B------:R-:W-:-:S09]  /*0e20*/  @!P0 IMAD.MOV.U32 R28, RZ, RZ, -0x435 ;  /* 0xfffffbcbff1c8424 */ /* 0x000fd200078e00ff */
[----:B------:R-:W-:Y:S01]  /*0e30*/  @!P0 IMAD.MOV.U32 R29, RZ, RZ, R27 ;  /* 0x000000ffff1d8224 */ /* 0x000fe200078e001b */
[----:B------:R-:W-:-:S04]  /*0e40*/  @!P0 MOV R40, R26 ;  /* 0x0000001a00288202 */ /* 0x000fc80000000f00 */
[----:B------:R-:W-:-:S04]  /*0e50*/  IADD3 R31, PT, PT, R29, -0x1, RZ ;  /* 0xffffffff1d1f7810 */ /* 0x000fc80007ffe0ff */
        /* <DEDUP_REMOVED lines=8> */
[----:B------:R-:W-:-:S04]  /*0ee0*/  @P0 VIADD R27, R41, 0xfff00000 ;  /* 0xfff00000291b0836 */ /* 0x000fc80000000000 */
[----:B------:R-:W-:-:S06]  /*0ef0*/  @P0 IMAD.MOV.U32 R41, RZ, RZ, R27 ;  /* 0x000000ffff290224 */ /* 0x000fcc00078e001b */
[C---:B------:R-:W-:Y:S02]  /*0f00*/  DADD R30, R40.reuse, 1 ;  /* 0x3ff00000281e7429 */ /* 0x040fe40000000000 */
[----:B------:R-:W-:-:S04]  /*0f10*/  DADD R40, R40, -1 ;  /* 0xbff0000028287429 */ /* 0x000fc80000000000 */
[----:B------:R-:W1:Y:S02]  /*0f20*/  MUFU.RCP64H R27, R31 ;  /* 0x0000001f001b7308 */ /* 0x000e640000001800 */
[----:B-1----:R-:W-:-:S08]  /*0f30*/  DFMA R36, -R30, R26, 1 ;  /* 0x3ff000001e24742b */ /* 0x002fd0000000011a */
[----:B------:R-:W-:-:S08]  /*0f40*/  DFMA R36, R36, R36, R36 ;  /* 0x000000242424722b */ /* 0x000fd00000000024 */
[----:B------:R-:W-:Y:S01]  /*0f50*/  DFMA R36, R26, R36, R26 ;  /* 0x000000241a24722b */ /* 0x000fe2000000001a */
[----:B------:R-:W-:Y:S01]  /*0f60*/  MOV R26, 0x8b7a8b04 ;  /* 0x8b7a8b04001a7802 */ /* 0x000fe20000000f00 */
[----:B------:R-:W-:-:S06]  /*0f70*/  IMAD.MOV.U32 R27, RZ, RZ, 0x3ed0ee25 ;  /* 0x3ed0ee25ff1b7424 */ /* 0x000fcc00078e00ff */
        /* <DEDUP_REMOVED lines=46> */
.L_x_253:
[----:B------:R-:W-:Y:S01]  /*1260*/  MOV R28, 0x0 ;  /* 0x00000000001c7802 */ /* 0x000fe20000000f00 */
[----:B------:R-:W-:Y:S01]  /*1270*/  IMAD.MOV.U32 R29, RZ, RZ, 0x7ff00000 ;  /* 0x7ff00000ff1d7424 */ /* 0x000fe200078e00ff */
[----:B------:R-:W-:-:S05]  /*1280*/  LOP3.LUT P0, RZ, R27, 0x7fffffff, RZ, 0xc0, !PT ;  /* 0x7fffffff1bff7812 */ /* 0x000fca000780c0ff */
[----:B------:R-:W-:-:S10]  /*1290*/  DFMA R28, R26, R28, +INF ;  /* 0x7ff000001a1c742b */ /* 0x000fd4000000001c */
[----:B------:R-:W-:Y:S02]  /*12a0*/  FSEL R28, R28, RZ, P0 ;  /* 0x000000ff1c1c7208 */ /* 0x000fe40000000000 */
[----:B------:R-:W-:-:S07]  /*12b0*/  FSEL R29, R29, -QNAN , P0 ;  /* 0xfff000001d1d7808 */ /* 0x000fce0000000000 */
.L_x_254:
[----:B------:R-:W-:Y:S05]  /*12c0*/  BSYNC.RECONVERGENT B0 ;  /* 0x0000000000007941 */ /* 0x000fea0003800200 */
.L_x_252:
[----:B------:R-:W-:Y:S01]  /*12d0*/  DMUL R26, RZ, R38 ;  /* 0x00000026ff1a7228 */ /* 0x000fe20000000000 */
[----:B------:R-:W-:Y:S01]  /*12e0*/  IMAD.SHL.U32 R30, R39, 0x2, RZ ;  /* 0x00000002271e7824 */ /* 0x000fe200078e00ff */
[----:B------:R-:W-:Y:S01]  /*12f0*/  UMOV UR4, 0x33145c07 ;  /* 0x33145c0700047882 */ /* 0x000fe20000000000 */
[----:B------:R-:W-:Y:S01]  /*1300*/  UMOV UR5, 0x3ca1a626 ;  /* 0x3ca1a62600057882 */ /* 0x000fe20000000000 */
[----:B------:R-:W-:Y:S01]  /*1310*/  IMAD.MOV.U32 R36, RZ, RZ, -0x3e107ad8 ;  /* 0xc1ef8528ff247424 */ /* 0x000fe200078e00ff */
[----:B------:R-:W-:Y:S01]  /*1320*/  MOV R33, 0x3e5ae5f1 ;  /* 0x3e5ae5f100217802 */ /* 0x000fe20000000f00 */
[----:B------:R-:W-:Y:S01]  /*1330*/  IMAD.MOV.U32 R37, RZ, RZ, 0x3e21eea7 ;  /* 0x3e21eea7ff257424 */ /* 0x000fe200078e00ff */
[----:B------:R-:W-:Y:S01]  /*1340*/  ISETP.GT.U32.AND P0, PT, R30, -0x79800000, PT ;  /* 0x868000001e00780c */ /* 0x000fe20003f04070 */
[----:B------:R-:W-:Y:S01]  /*1350*/  IMAD.MOV.U32 R32, RZ, RZ, 0x2cb0d246 ;  /* 0x2cb0d246ff207424 */ /* 0x000fe200078e00ff */
[----:B------:R-:W-:Y:S01]  /*1360*/  UMOV UR8, 0xf9785eba ;  /* 0xf9785eba00087882 */ /* 0x000fe20000000000 */
[----:B------:R-:W-:Y:S01]  /*1370*/  UMOV UR9, 0x3de5db65 ;  /* 0x3de5db6500097882 */ /* 0x000fe20000000000 */
[----:B------:R-:W-:Y:S01]  /*1380*/  FSEL R27, R27, R39, P0 ;  /* 0x000000271b1b7208 */ /* 0x000fe20000000000 */
[----:B------:R-:W-:Y:S01]  /*1390*/  DMUL R28, R28, -2 ;  /* 0xc00000001c1c7828 */ /* 0x000fe20000000000 */
[----:B------:R-:W-:Y:S01]  /*13a0*/  FSEL R38, R26, R38, P0 ;  /* 0x000000261a267208 */ /* 0x000fe20000000000 */
[----:B------:R-:W-:Y:S02]  /*13b0*/  BSSY.RECONVERGENT B0, `(.L_x_255) ;  /* 0x000004c000007945 */ /* 0x000fe40003800200 */
[----:B------:R-:W-:Y:S01]  /*13c0*/  VIADD R39, R27, 0x100000 ;  /* 0x001000001b277836 */ /* 0x000fe20000000000 */
[----:B------:R-:W-:Y:S01]  /*13d0*/  MOV R26, R38 ;  /* 0x00000026001a7202 */ /* 0x000fe20000000f00 */
[----:B------:R-:W1:Y:S04]  /*13e0*/  MUFU.RSQ64H R59, R29 ;  /* 0x0000001d003b7308 */ /* 0x000e680000001c00 */
[----:B------:R-:W-:-:S04]  /*13f0*/  VIADD R58, R29, 0xfcb00000 ;  /* 0xfcb000001d3a7836 */ /* 0x000fc80000000000 */
[----:B------:R-:W2:Y:S08]  /*1400*/  FRND.F64 R30, R38 ;  /* 0x00000026001e7313 */ /* 0x000eb00000301800 */
[----:B------:R-:W4:Y:S01]  /*1410*/  F2I.S64.F64 R38, R38 ;  /* 0x0000002600267311 */ /* 0x000f220000301900 */
[----:B-1----:R-:W-:Y:S02]  /*1420*/  DMUL R40, R58, R58 ;  /* 0x0000003a3a287228 */ /* 0x002fe40000000000 */
[----:B--2---:R-:W-:-:S06]  /*1430*/  DFMA R30, R30, -0.5, R26 ;  /* 0xbfe000001e1e782b */ /* 0x004fcc000000001a */
[----:B------:R-:W-:Y:S02]  /*1440*/  DFMA R40, R28, -R40, 1 ;  /* 0x3ff000001c28742b */ /* 0x000fe40000000828 */
[----:B------:R-:W-:Y:S01]  /*1450*/  DMUL R34, R30, UR4 ;  /* 0x000000041e227c28 */ /* 0x000fe20008000000 */
[----:B------:R-:W-:Y:S01]  /*1460*/  UMOV UR4, 0x54442d18 ;  /* 0x54442d1800047882 */ /* 0x000fe20000000000 */
[----:B------:R-:W-:Y:S01]  /*1470*/  UMOV UR5, 0x400921fb ;  /* 0x400921fb00057882 */ /* 0x000fe20000000000 */
[----:B----4-:R-:W-:-:S05]  /*1480*/  LOP3.LUT P1, RZ, R38, 0x2, RZ, 0xc0, !PT ;  /* 0x0000000226ff7812 */ /* 0x010fca000782c0ff */
[----:B------:R-:W-:Y:S01]  /*1490*/  DFMA R34, R30, UR4, R34 ;  /* 0x000000041e227c2b */ /* 0x000fe20008000022 */
[----:B------:R-:W-:Y:S01]  /*14a0*/  UMOV UR4, 0x20fd8164 ;  /* 0x20fd816400047882 */ /* 0x000fe20000000000 */
[----:B------:R-:W-:-:S06]  /*14b0*/  UMOV UR5, 0x3da8ff83 ;  /* 0x3da8ff8300057882 */ /* 0x000fcc0000000000 */
        /* <DEDUP_REMOVED lines=39> */
[----:B------:R-:W-:Y:S01]  /*1730*/  IADD3 R57, PT, PT, R31, -0x100000, RZ ;  /* 0xfff000001f397810 */ /* 0x000fe20007ffe0ff */
[----:B------:R-:W-:Y:S01]  /*1740*/  IMAD.MOV.U32 R56, RZ, RZ, R30 ;  /* 0x000000ffff387224 */ /* 0x000fe200078e001e */
[----:B------:R-:W-:Y:S02]  /*1750*/  ISETP.NE.U32.AND.EX P0, PT, RZ, RZ, PT, P0 ;  /* 0x000000ffff00720c */ /* 0x000fe40003f05100 */
        /* <DEDUP_REMOVED lines=8> */
[----:B------:R-:W-:-:S03]  /*17e0*/  @P1 LOP3.LUT R61, R37, 0x80000000, RZ, 0x3c, !PT ;  /* 0x80000000253d1812 */ /* 0x000fc600078e3cff */
[----:B------:R-:W-:Y:S01]  /*17f0*/  @P1 IMAD.MOV.U32 R35, RZ, RZ, R41 ;  /* 0x000000ffff231224 */ /* 0x000fe200078e0029 */
[----:B------:R-:W-:Y:S01]  /*1800*/  DFMA R40, R38, R56, R32 ;  /* 0x000000382628722b */ /* 0x000fe20000000020 */
[----:B------:R-:W-:-:S04]  /*1810*/  @P1 IMAD.MOV.U32 R37, RZ, RZ, R61 ;  /* 0x000000ffff251224 */ /* 0x000fc800078e003d */
[----:B------:R-:W-:Y:S06]  /*1820*/  @!P0 BRA `(.L_x_256) ;  /* 0x0000000000108947 */ /* 0x000fec0003800000 */
[----:B------:R-:W-:-:S07]  /*1830*/  MOV R40, 0x1850 ;  /* 0x0000185000287802 */ /* 0x000fce0000000f00 */
[----:B0--3--:R-:W-:Y:S05]  /*1840*/  CALL.REL.NOINC `($__internal_17_$__cuda_sm20_dsqrt_rn_f64_mediumpath_v1) ;  /* 0x0000000800747944 */ /* 0x009fea0003c00000 */
[----:B------:R-:W-:Y:S01]  /*1850*/  MOV R40, R30 ;  /* 0x0000001e00287202 */ /* 0x000fe20000000f00 */
[----:B------:R-:W-:-:S07]  /*1860*/  IMAD.MOV.U32 R41, RZ, RZ, R31 ;  /* 0x000000ffff297224 */ /* 0x000fce00078e001f */
.L_x_256:
[----:B------:R-:W-:Y:S05]  /*1870*/  BSYNC.RECONVERGENT B0 ;  /* 0x0000000000007941 */ /* 0x000fea0003800200 */
.L_x_255:
        /* <DEDUP_REMOVED lines=28> */
[----:B------:R-:W-:-:S05]  /*1a40*/  LEA.HI.X.SX32 R31, R31, UR13, 0x1, P1 ;  /* 0x0000000d1f1f7c11 */ /* 0x000fca00088f0eff */
[----:B-1----:R2:W-:Y:S04]  /*1a50*/  STG.E desc[UR6][R30.64], R33 ;  /* 0x000000211e007986 */ /* 0x0025e8000c101906 */
.L_x_258:
[----:B------:R-:W-:Y:S05]  /*1a60*/  BSYNC.RECONVERGENT B0 ;  /* 0x0000000000007941 */ /* 0x000fea0003800200 */
.L_x_257:
[----:B------:R-:W-:Y:S04]  /*1a70*/  BSSY.RECONVERGENT B0, `(.L_x_259) ;  /* 0x000000e000007945 */ /* 0x000fe80003800200 */
[----:B------:R-:W-:Y:S05]  /*1a80*/  @P0 BRA `(.L_x_260) ;  /* 0x0000000000300947 */ /* 0x000fea0003800000 */
[----:B------:R-:W-:Y:S01]  /*1a90*/  UMOV UR4, 0xf0000000 ;  /* 0xf000000000047882 */ /* 0x000fe20000000000 */
[----:B------:R-:W-:Y:S01]  /*1aa0*/  UMOV UR5, 0x380fffff ;  /* 0x380fffff00057882 */ /* 0x000fe20000000000 */
[----:B------:R-:W4:Y:S01]  /*1ab0*/  F2F.F32.F64 R27, R36 ;  /* 0x00000024001b7310 */ /* 0x000f220000301000 */
[----:B------:R-:W-:Y:S01]  /*1ac0*/  DSETP.GEU.AND P0, PT, |R36|, UR4, PT ;  /* 0x0000000424007e2a */ /* 0x000fe2000bf0e200 */
[----:B------:R-:W-:-:S13]  /*1ad0*/  IMAD R39, R39, UR10, RZ ;  /* 0x0000000a27277c24 */ /* 0x000fda000f8e02ff */
[----:B----4-:R-:W-:Y:S01]  /*1ae0*/  @!P0 FMUL R27, R27, 1.175494350822287508e-38 ;  /* 0x008000001b1b8820 */ /* 0x010fe20000400000 */
[----:B------:R-:W-:-:S03]  /*1af0*/  IADD3 R26, P0, PT, R39, UR12, RZ ;  /* 0x0000000c271a7c10 */ /* 0x000fc6000ff1e0ff */
[----:B-1----:R-:W-:-:S04]  /*1b00*/  FFMA.FTZ R27, R27, R32, UR11 ;  /* 0x0000000b1b1b7e23 */ /* 0x002fc80008010020 */
[----:B--2---:R-:W-:Y:S01]  /*1b10*/  FMUL.FTZ R30, R27, 1.4426950216293334961 ;  /* 0x3fb8aa3b1b1e7820 */ /* 0x004fe20000410000 */
[----:B------:R-:W-:-:S03]  /*1b20*/  LEA.HI.X.SX32 R27, R39, UR13, 0x1, P0 ;  /* 0x0000000d271b7c11 */ /* 0x000fc600080f0eff */
[----:B------:R-:W1:Y:S02]  /*1b30*/  MUFU.EX2 R31, R30 ;  /* 0x0000001e001f7308 */ /* 0x000e640000000800 */
[----:B-1----:R4:W-:Y:S02]  /*1b40*/  STG.E desc[UR6][R26.64], R31 ;  /* 0x0000001f1a007986 */ /* 0x0029e4000c101906 */
.L_x_260:
[----:B------:R-:W-:Y:S05]  /*1b50*/  BSYNC.RECONVERGENT B0 ;  /* 0x0000000000007941 */ /* 0x000fea0003800200 */
.L_x_259:
[CC--:B------:R-:W-:Y:S01]  /*1b60*/  LEA R25, P1, R14.reuse, R13.reuse, 0x1 ;  /* 0x0000000d0e197211 */ /* 0x0c0fe200078208ff */
[----:B----4-:R-:W-:Y:S01]  /*1b70*/  IMAD R26, R14, 0x3, RZ ;  /* 0x000000030e1a7824 */ /* 0x010fe200078e02ff */
[----:B------:R-:W-:Y:S05]  /*1b80*/  WARPSYNC.ALL ;  /* 0x0000000000007948 */ /* 0x000fea0003800000 */
[----:B--2---:R-:W-:Y:S01]  /*1b90*/  IMAD.X R30, RZ, RZ, R11, P1 ;  /* 0x000000ffff1e7224 */ /* 0x004fe200008e060b */
[----:B------:R-:W-:Y:S01]  /*1ba0*/  ISETP.GE.U32.AND P0, PT, R25, R28, PT ;  /* 0x0000001c1900720c */ /* 0x000fe20003f06070 */
[----:B------:R-:W-:Y:S01]  /*1bb0*/  IMAD.MOV.U32 R33, RZ, RZ, R24 ;  /* 0x000000ffff217224 */ /* 0x000fe200078e0018 */
[----:B------:R-:W-:-:S02]  /*1bc0*/  IADD3 R31, P2, PT, R26, R13, RZ ;  /* 0x0000000d1a1f7210 */ /* 0x000fc40007f5e0ff */
[----:B------:R-:W-:Y:S02]  /*1bd0*/  ISETP.GE.AND.EX P0, PT, R30, R29, PT, P0 ;  /* 0x0000001d1e00720c */ /* 0x000fe40003f06300 */
[----:B------:R-:W-:Y:S02]  /*1be0*/  IADD3.X R26, PT, PT, RZ, R11, RZ, P2, !PT ;  /* 0x0000000bff1a7210 */ /* 0x000fe400017fe4ff */
[----:B------:R-:W-:Y:S02]  /*1bf0*/  ISETP.GE.U32.AND P1, PT, R31, R28, PT ;  /* 0x0000001c1f00720c */ /* 0x000fe40003f26070 */
[----:B------:R-:W-:Y:S02]  /*1c00*/  MOV R34, R0 ;  /* 0x0000000000227202 */ /* 0x000fe40000000f00 */
[----:B------:R-:W-:-:S05]  /*1c10*/  ISETP.GE.AND.EX P1, PT, R26, R29, PT, P1 ;  /* 0x0000001d1a00720c */ /* 0x000fca0003f26310 */
[----:B------:R-:W2:Y:S08]  /*1c20*/  @!P0 LDC R30, c[0x0][0x3b0] ;  /* 0x0000ec00ff1e8b82 */ /* 0x000eb00000000800 */
[----:B------:R-:W4:Y:S08]  /*1c30*/  @!P0 LDC.64 R26, c[0x0][0x3a8] ;  /* 0x0000ea00ff1a8b82 */ /* 0x000f300000000a00 */
[----:B-1----:R-:W1:Y:S01]  /*1c40*/  @!P1 LDC R32, c[0x0][0x3b0] ;  /* 0x0000ec00ff209b82 */ /* 0x002e620000000800 */
[----:B--2---:R-:W-:-:S07]  /*1c50*/  @!P0 IMAD R25, R25, R30, RZ ;  /* 0x0000001e19198224 */ /* 0x004fce00078e02ff */
[----:B------:R-:W2:Y:S01]  /*1c60*/  @!P1 LDC.64 R28, c[0x0][0x3a8] ;  /* 0x0000ea00ff1c9b82 */ /* 0x000ea20000000a00 */
[----:B----4-:R-:W-:-:S04]  /*1c70*/  @!P0 IADD3 R26, P2, PT, R25, R26, RZ ;  /* 0x0000001a191a8210 */ /* 0x010fc80007f5e0ff */
[----:B------:R-:W-:Y:S01]  /*1c80*/  @!P0 LEA.HI.X.SX32 R27, R25, R27, 0x1, P2 ;  /* 0x0000001b191b8211 */ /* 0x000fe200010f0eff */
[----:B-1----:R-:W-:-:S04]  /*1c90*/  @!P1 IMAD R30, R31, R32, RZ ;  /* 0x000000201f1e9224 */ /* 0x002fc800078e02ff */
[----:B0-----:R4:W-:Y:S01]  /*1ca0*/  @!P0 STG.E desc[UR6][R26.64], R5 ;  /* 0x000000051a008986 */ /* 0x0019e2000c101906 */
[----:B------:R-:W-:Y:S01]  /*1cb0*/  IADD3 R13, P0, PT, R8, R13, RZ ;  /* 0x0000000d080d7210 */ /* 0x000fe20007f1e0ff */
[----:B------:R-:W-:-:S04]  /*1cc0*/  IMAD.MOV.U32 R32, RZ, RZ, R2 ;  /* 0x000000ffff207224 */ /* 0x000fc800078e0002 */
[----:B------:R-:W-:Y:S01]  /*1cd0*/  IMAD.X R11, RZ, RZ, R11, P0 ;  /* 0x000000ffff0b7224 */ /* 0x000fe200000e060b */
[----:B------:R-:W-:Y:S02]  /*1ce0*/  ISETP.GE.U32.AND P0, PT, R13, R22, PT ;  /* 0x000000160d00720c */ /* 0x000fe40003f06070 */
[C---:B--2---:R-:W-:Y:S02]  /*1cf0*/  @!P1 IADD3 R28, P3, PT, R30.reuse, R28, RZ ;  /* 0x0000001c1e1c9210 */ /* 0x044fe40007f7e0ff */
[----:B------:R-:W-:Y:S02]  /*1d00*/  ISETP.GE.AND.EX P0, PT, R11, R6, PT, P0 ;  /* 0x000000060b00720c */ /* 0x000fe40003f06300 */
[----:B------:R-:W-:-:S05]  /*1d10*/  @!P1 LEA.HI.X.SX32 R29, R30, R29, 0x1, P3 ;  /* 0x0000001d1e1d9211 */ /* 0x000fca00018f0eff */
[----:B---3--:R4:W-:Y:S01]  /*1d20*/  @!P1 STG.E desc[UR6][R28.64], R4 ;  /* 0x000000041c009986 */ /* 0x0089e2000c101906 */
[----:B------:R-:W-:Y:S06]  /*1d30*/  BAR.SYNC.DEFER_BLOCKING 0x0 ;  /* 0x0000000000007b1d */ /* 0x000fec0000010000 */
[----:B------:R-:W-:Y:S05]  /*1d40*/  @!P0 BRA `(.L_x_261) ;  /* 0xffffffe800c08947 */ /* 0x000fea000383ffff */
[----:B------:R-:W-:Y:S05]  /*1d50*/  EXIT ;  /* 0x000000000000794d */ /* 0x000fea0003800000 */
        .weak           $__internal_16_$__cuda_sm20_div_s64
        .type           $__internal_16_$__cuda_sm20_div_s64,@function
        .size           $__internal_16_$__cuda_sm20_div_s64,($__internal_17_$__cuda_sm20_dsqrt_rn_f64_mediumpath_v1 - $__internal_16_$__cuda_sm20_div_s64)
$__internal_16_$__cuda_sm20_div_s64:
[----:B------:R-:W-:Y:S02]  /*1d60*/  IMAD.MOV.U32 R22, RZ, RZ, R8 ;  /* 0x000000ffff167224 */ /* 0x000fe400078e0008 */
[----:B------:R-:W-:-:S04]  /*1d70*/  IMAD.MOV.U32 R23, RZ, RZ, RZ ;  /* 0x000000ffff177224 */ /* 0x000fc800078e00ff */
        /* <DEDUP_REMOVED lines=8> */
[----:B------:R-:W-:Y:S02]  /*1e00*/  IMAD.X R27, RZ, RZ, ~R3, P0 ;  /* 0x000000ffff1b7224 */ /* 0x000fe400000e0e03 */
[----:B------:R-:W-:Y:S02]  /*1e10*/  IMAD.MOV.U32 R3, RZ, RZ, R4 ;  /* 0x000000ffff037224 */ /* 0x000fe400078e0004 */
[-C--:B------:R-:W-:Y:S02]  /*1e20*/  IMAD R23, R5, R27.reuse, RZ ;  /* 0x0000001b05177224 */ /* 0x080fe400078e02ff */
[----:B------:R-:W-:-:S04]  /*1e30*/  IMAD.WIDE.U32 R2, P0, R4, R27, R2 ;  /* 0x0000001b04027225 */ /* 0x000fc80007800002 */
[----:B------:R-:W-:-:S04]  /*1e40*/  IMAD.HI.U32 R27, R5, R27, RZ ;  /* 0x0000001b051b7227 */ /* 0x000fc800078e00ff */
[----:B------:R-:W-:-:S05]  /*1e50*/  IMAD.HI.U32 R2, P1, R5, R25, R2 ;  /* 0x0000001905027227 */ /* 0x000fca0007820002 */
[----:B------:R-:W-:Y:S02]  /*1e60*/  IADD3 R3, P2, PT, R23, R2, RZ ;  /* 0x0000000217037210 */ /* 0x000fe40007f5e0ff */
[----:B------:R-:W-:Y:S02]  /*1e70*/  IADD3.X R2, PT, PT, R27, R5, RZ, P0, !PT ;  /* 0x000000051b027210 */ /* 0x000fe400007fe4ff */
[----:B------:R-:W-:Y:S01]  /*1e80*/  IADD3 R27, P4, PT, RZ, -UR4, RZ ;  /* 0x80000004ff1b7c10 */ /* 0x000fe2000ff9e0ff */
        /* <DEDUP_REMOVED lines=24> */
[----:B------:R-:W-:-:S05]  /*2010*/  IMAD.X R2, RZ, RZ, R23, P0 ;  /* 0x000000ffff027224 */ /* 0x000fca00000e0617 */
[----:B------:R-:W-:Y:S01]  /*2020*/  IADD3.X R23, PT, PT, RZ, R2, RZ, P2, !PT ;  /* 0x00000002ff177210 */ /* 0x000fe200017fe4ff */
[----:B------:R-:W-:-:S04]  /*2030*/  IMAD.WIDE.U32 R2, R5, R8, RZ ;  /* 0x0000000805027225 */ /* 0x000fc800078e00ff */
[-C--:B------:R-:W-:Y:S01]  /*2040*/  IMAD R3, R23, R8.reuse, R3 ;  /* 0x0000000817037224 */ /* 0x080fe200078e0203 */
[----:B------:R-:W-:Y:S02]  /*2050*/  IADD3 R27, P0, PT, -R2, R27, RZ ;  /* 0x0000001b021b7210 */ /* 0x000fe40007f1e1ff */
[----:B------:R-:W-:Y:S02]  /*2060*/  IADD3 R2, P3, PT, R5, 0x1, RZ ;  /* 0x0000000105027810 */ /* 0x000fe40007f7e0ff */
[----:B------:R-:W-:Y:S01]  /*2070*/  IADD3 R25, P2, PT, -R8, R27, RZ ;  /* 0x0000001b08197210 */ /* 0x000fe20007f5e1ff */
[----:B------:R-:W-:Y:S01]  /*2080*/  IMAD.X R3, R4, 0x1, ~R3, P0 ;  /* 0x0000000104037824 */ /* 0x000fe200000e0e03 */
[----:B------:R-:W-:Y:S01]  /*2090*/  ISETP.GE.U32.AND P0, PT, R27, R8, PT ;  /* 0x000000081b00720c */ /* 0x000fe20003f06070 */
[----:B------:R-:W-:-:S03]  /*20a0*/  IMAD.X R4, RZ, RZ, R23, P3 ;  /* 0x000000ffff047224 */ /* 0x000fc600018e0617 */
[C---:B------:R-:W-:Y:S02]  /*20b0*/  ISETP.GE.U32.AND.EX P0, PT, R3.reuse, RZ, PT, P0 ;  /* 0x000000ff0300720c */ /* 0x040fe40003f06100 */
[----:B------:R-:W-:Y:S02]  /*20c0*/  IADD3.X R22, PT, PT, R3, -0x1, RZ, P2, !PT ;  /* 0xffffffff03167810 */ /* 0x000fe400017fe4ff */
[----:B------:R-:W-:Y:S02]  /*20d0*/  SEL R25, R25, R27, P0 ;  /* 0x0000001b19197207 */ /* 0x000fe40000000000 */
[----:B------:R-:W-:Y:S02]  /*20e0*/  SEL R22, R22, R3, P0 ;  /* 0x0000000316167207 */ /* 0x000fe40000000000 */
[----:B------:R-:W-:Y:S02]  /*20f0*/  SEL R3, R2, R5, P0 ;  /* 0x0000000502037207 */ /* 0x000fe40000000000 */
[----:B------:R-:W-:-:S02]  /*2100*/  ISETP.GE.U32.AND P2, PT, R25, R8, PT ;  /* 0x000000081900720c */ /* 0x000fc40003f46070 */
[----:B------:R-:W-:Y:S02]  /*2110*/  SEL R2, R4, R23, P0 ;  /* 0x0000001704027207 */ /* 0x000fe40000000000 */
[----:B------:R-:W-:Y:S02]  /*2120*/  IADD3 R4, P3, PT, R3, 0x1, RZ ;  /* 0x0000000103047810 */ /* 0x000fe40007f7e0ff */
[----:B------:R-:W-:Y:S02]  /*2130*/  ISETP.GE.U32.AND.EX P0, PT, R22, RZ, PT, P2 ;  /* 0x000000ff1600720c */ /* 0x000fe40003f06120 */
[-C--:B------:R-:W-:Y:S02]  /*2140*/  IADD3.X R5, PT, PT, RZ, R2.reuse, RZ, P3, !PT ;  /* 0x00000002ff057210 */ /* 0x080fe40001ffe4ff */
[----:B------:R-:W-:Y:S02]  /*2150*/  SEL R4, R4, R3, P0 ;  /* 0x0000000304047207 */ /* 0x000fe40000000000 */
[----:B------:R-:W-:-:S02]  /*2160*/  SEL R5, R5, R2, P0 ;  /* 0x0000000205057207 */ /* 0x000fc40000000000 */
[-C--:B------:R-:W-:Y:S02]  /*2170*/  IADD3 R3, P2, PT, RZ, -R4.reuse, RZ ;  /* 0x80000004ff037210 */ /* 0x080fe40007f5e0ff */
[----:B------:R-:W-:Y:S02]  /*2180*/  ISETP.NE.U32.AND P0, PT, R8, RZ, PT ;  /* 0x000000ff0800720c */ /* 0x000fe40003f05070 */
[----:B------:R-:W-:Y:S01]  /*2190*/  SEL R4, R3, R4, !P1 ;  /* 0x0000000403047207 */ /* 0x000fe20004800000 */
[----:B------:R-:W-:Y:S02]  /*21a0*/  IMAD.X R2, RZ, RZ, ~R5, P2 ;  /* 0x000000ffff027224 */ /* 0x000fe400010e0e05 */
[----:B------:R-:W-:Y:S01]  /*21b0*/  HFMA2 R3, -RZ, RZ, 0, 0 ;  /* 0x00000000ff037431 */ /* 0x000fe200000001ff */
[----:B------:R-:W-:Y:S02]  /*21c0*/  ISETP.NE.AND.EX P0, PT, RZ, RZ, PT, P0 ;  /* 0x000000ffff00720c */ /* 0x000fe40003f05300 */
[----:B------:R-:W-:Y:S01]  /*21d0*/  SEL R5, R2, R5, !P1 ;  /* 0x0000000502057207 */ /* 0x000fe20004800000 */
[----:B------:R-:W-:Y:S01]  /*21e0*/  IMAD.MOV.U32 R2, RZ, RZ, R24 ;  /* 0x000000ffff027224 */ /* 0x000fe200078e0018 */
[----:B------:R-:W-:-:S02]  /*21f0*/  SEL R4, R4, 0xffffffff, P0 ;  /* 0xffffffff04047807 */ /* 0x000fc40000000000 */
[----:B------:R-:W-:Y:S01]  /*2200*/  SEL R5, R5, 0xffffffff, P0 ;  /* 0xffffffff05057807 */ /* 0x000fe20000000000 */
[----:B------:R-:W-:Y:S06]  /*2210*/  RET.REL.NODEC R2 `(_ZN2at6native63_GLOBAL__N__11d61d08_30_DistributionLogNormalKernel_cu_e7567be543distribution_elementwise_grid_stride_kernelIfLi4EZNS0_9templates4cuda20normal_and_transformIffPNS_17CUDAGeneratorImplEZZZNS4_17log_normal_kernelIS7_EEvRNS_18TensorIteratorBaseEddT_ENKUlvE_clEvENKUlvE0_clEvEUlfE_EEvSA_T1_T2_EUlP24curandStatePhilox4_32_10E_ZNS1_27distribution_nullary_kernelIff7double2S7_SJ_SE_EEvSA_SG_RKT3_T4_EUlifE_EEvlNS_15PhiloxCudaStateESF_SG_) ;  /* 0xffffffdc02787950 */ /* 0x000fec0003c3ffff */
        .weak           $__internal_17_$__cuda_sm20_dsqrt_rn_f64_mediumpath_v1
        .type           $__internal_17_$__cuda_sm20_dsqrt_rn_f64_mediumpath_v1,@function
        .size           $__internal_17_$__cuda_sm20_dsqrt_rn_f64_mediumpath_v1,(.L_x_390 - $__internal_17_$__cuda_sm20_dsqrt_rn_f64_mediumpath_v1)
$__internal_17_$__cuda_sm20_dsqrt_rn_f64_mediumpath_v1:
        /* <DEDUP_REMOVED lines=12> */
.L_x_263:
        /* <DEDUP_REMOVED lines=24> */
.L_x_265:
[----:B------:R-:W-:-:S11]  /*2460*/  DADD R30, R28, R28 ;  /* 0x000000001c1e7229 */ /* 0x000fd6000000001c */
.L_x_264:
[----:B------:R-:W-:Y:S05]  /*2470*/  BSYNC.RECONVERGENT B1 ;  /* 0x0000000000017941 */ /* 0x000fea0003800200 */
.L_x_262:
[----:B------:R-:W-:-:S04]  /*2480*/  IMAD.MOV.U32 R41, RZ, RZ, 0x0 ;  /* 0x00000000ff297424 */ /* 0x000fc800078e00ff */
[----:B------:R-:W-:Y:S05]  /*2490*/  RET.REL.NODEC R40 `(_ZN2at6native63_GLOBAL__N__11d61d08_30_DistributionLogNormalKernel_cu_e7567be543distribution_elementwise_grid_stride_kernelIfLi4EZNS0_9templates4cuda20normal_and_transformIffPNS_17CUDAGeneratorImplEZZZNS4_17log_normal_kernelIS7_EEvRNS_18TensorIteratorBaseEddT_ENKUlvE_clEvENKUlvE0_clEvEUlfE_EEvSA_T1_T2_EUlP24curandStatePhilox4_32_10E_ZNS1_27distribution_nullary_kernelIff7double2S7_SJ_SE_EEvSA_SG_RKT3_T4_EUlifE_EEvlNS_15PhiloxCudaStateESF_SG_) ;  /* 0xffffffd828d87950 */ /* 0x000fea0003c3ffff */
.L_x_266:
        /* <DEDUP_REMOVED lines=14> */
.L_x_390:


//--------------------- .text._ZN2at6native63_GLOBAL__N__11d61d08_30_DistributionLogNormalKernel_cu_e7567be543distribution_elementwise_grid_stride_kernelIdLi2EZNS0_9templates4cuda20normal_and_transformIddPNS_17CUDAGeneratorImplEZZZNS4_17log_normal_kernelIS7_EEvRNS_18TensorIteratorBaseEddT_ENKUlvE_clEvENKUlvE_clEvEUldE_EEvSA_T1_T2_EUlP24curandStatePhilox4_32_10E0_ZNS1_27distribution_nullary_kernelIdd6float4S7_SJ_SE_EEvSA_SG_RKT3_T4_EUlidE0_EEvlNS_15PhiloxCudaStateESF_SG_ --------------------------
	.section	.text._ZN2at6native63_GLOBAL__N__11d61d08_30_DistributionLogNormalKernel_cu_e7567be543distribution_elementwise_grid_stride_kernelIdLi2EZNS0_9templates4cuda20normal_and_transformIddPNS_17CUDAGeneratorImplEZZZNS4_17log_normal_kernelIS7_EEvRNS_18TensorIteratorBaseEddT_ENKUlvE_clEvENKUlvE_clEvEUldE_EEvSA_T1_T2_EUlP24curandStatePhilox4_32_10E0_ZNS1_27distribution_nullary_kernelIdd6float4S7_SJ_SE_EEvSA_SG_RKT3_T4_EUlidE0_EEvlNS_15PhiloxCudaStateESF_SG_,"ax",@progbits
	.align	128
.text._ZN2at6native63_GLOBAL__N__11d61d08_30_DistributionLogNormalKernel_cu_e7567be543distribution_elementwise_grid_stride_kernelIdLi2EZNS0_9templates4cuda20normal_and_transformIddPNS_17CUDAGeneratorImplEZZZNS4_17log_normal_kernelIS7_EEvRNS_18TensorIteratorBaseEddT_ENKUlvE_clEvENKUlvE_clEvEUldE_EEvSA_T1_T2_EUlP24curandStatePhilox4_32_10E0_ZNS1_27distribution_nullary_kernelIdd6float4S7_SJ_SE_EEvSA_SG_RKT3_T4_EUlidE0_EEvlNS_15PhiloxCudaStateESF_SG_:
        .type           _ZN2at6native63_GLOBAL__N__11d61d08_30_DistributionLogNormalKernel_cu_e7567be543distribution_elementwise_grid_stride_kernelIdLi2EZNS0_9templates4cuda20normal_and_transformIddPNS_17CUDAGeneratorImplEZZZNS4_17log_normal_kernelIS7_EEvRNS_18TensorIteratorBaseEddT_ENKUlvE_clEvENKUlvE_clEvEUldE_EEvSA_T1_T2_EUlP24curandStatePhilox4_32_10E0_ZNS1_27distribution_nullary_kernelIdd6float4S7_SJ_SE_EEvSA_SG_RKT3_T4_EUlidE0_EEvlNS_15PhiloxCudaStateESF_SG_,@function
        .size           _ZN2at6native63_GLOBAL__N__11d61d08_30_DistributionLogNormalKernel_cu_e7567be543distribution_elementwise_grid_stride_kernelIdLi2EZNS0_9templates4cuda20normal_and_transformIddPNS_17CUDAGeneratorImplEZZZNS4_17log_normal_kernelIS7_EEvRNS_18TensorIteratorBaseEddT_ENKUlvE_clEvENKUlvE_clEvEUldE_EEvSA_T1_T2_EUlP24curandStatePhilox4_32_10E0_ZNS1_27distribution_nullary_kernelIdd6float4S7_SJ_SE_EEvSA_SG_RKT3_T4_EUlidE0_EEvlNS_15PhiloxCudaStateESF_SG_,(.L_x_393 - _ZN2at6native63_GLOBAL__N__11d61d08_30_DistributionLogNormalKernel_cu_e7567be543distribution_elementwise_grid_stride_kernelIdLi2EZNS0_9templates4cuda20normal_and_transformIddPNS_17CUDAGeneratorImplEZZZNS4_17log_normal_kernelIS7_EEvRNS_18TensorIteratorBaseEddT_ENKUlvE_clEvENKUlvE_clEvEUldE_EEvSA_T1_T2_EUlP24curandStatePhilox4_32_10E0_ZNS1_27distribution_nullary_kernelIdd6float4S7_SJ_SE_EEvSA_SG_RKT3_T4_EUlidE0_EEvlNS_15PhiloxCudaStateESF_SG_)
        .other          _ZN2at6native63_GLOBAL__N__11d61d08_30_DistributionLogNormalKernel_cu_e7567be543distribution_elementwise_grid_stride_kernelIdLi2EZNS0_9templates4cuda20normal_and_transformIddPNS_17CUDAGeneratorImplEZZZNS4_17log_normal_kernelIS7_EEvRNS_18TensorIteratorBaseEddT_ENKUlvE_clEvENKUlvE_clEvEUldE_EEvSA_T1_T2_EUlP24curandStatePhilox4_32_10E0_ZNS1_27distribution_nullary_kernelIdd6float4S7_SJ_SE_EEvSA_SG_RKT3_T4_EUlidE0_EEvlNS_15PhiloxCudaStateESF_SG_,@"STO_CUDA_ENTRY STV_DEFAULT"
_ZN2at6native63_GLOBAL__N__11d61d08_30_DistributionLogNormalKernel_cu_e7567be543distribution_elementwise_grid_stride_kernelIdLi2EZNS0_9templates4cuda20normal_and_transformIddPNS_17CUDAGeneratorImplEZZZNS4_17log_normal_kernelIS7_EEvRNS_18TensorIteratorBaseEddT_ENKUlvE_clEvENKUlvE_clEvEUldE_EEvSA_T1_T2_EUlP24curandStatePhilox4_32_10E0_ZNS1_27distribution_nullary_kernelIdd6float4S7_SJ_SE_EEvSA_SG_RKT3_T4_EUlidE0_EEvlNS_15PhiloxCudaStateESF_SG_:
        /* <DEDUP_REMOVED lines=22> */
[----:B------:R-:W-:Y:S01]  /*0160*/  IMAD.MOV.U32 R36, RZ, RZ, R41 ;  /* 0x000000ffff247224 */ /* 0x000fe200078e0029 */
[----:B------:R-:W-:Y:S01]  /*0170*/  MOV R37, R40 ;  /* 0x0000002800257202 */ /* 0x000fe20000000f00 */
        /* <DEDUP_REMOVED lines=14> */
[C---:B------:R-:W-:Y:S01]  /*0260*/  LOP3.LUT R12, R19.reuse, R7, R41, 0x96, !PT ;  /* 0x00000007130c7212 */ /* 0x040fe200078e9629 */
[----:B------:R-:W-:Y:S01]  /*0270*/  IMAD.WIDE.U32 R10, R10, -0x2daee0ad, RZ ;  /* 0xd2511f530a0a7825 */ /* 0x000fe200078e00ff */
[----:B------:R-:W-:-:S02]  /*0280*/  IADD3 R7, PT, PT, R19, 0x32370b8f, RZ ;  /* 0x32370b8f13077810 */ /* 0x000fc40007ffe0ff */
[----:B------:R-:W-:Y:S01]  /*0290*/  IADD3 R9, PT, PT, R18, 0x78dde6e4, RZ ;  /* 0x78dde6e412097810 */ /* 0x000fe20007ffe0ff */
        /* <DEDUP_REMOVED lines=13> */
[----:B------:R-:W-:Y:S02]  /*0370*/  LOP3.LUT R22, R7, R14, R13, 0x96, !PT ;  /* 0x0000000e07167212 */ /* 0x000fe400078e960d */
[----:B------:R-:W-:Y:S01]  /*0380*/  IADD3 R13, PT, PT, R18, -0x4ab325aa, RZ ;  /* 0xb54cda56120d7810 */ /* 0x000fe20007ffe0ff */
[----:B------:R-:W-:Y:S01]  /*0390*/  VIADD R10, R19, 0xed9eba14 ;  /* 0xed9eba14130a7836 */ /* 0x000fe20000000000 */
        /* <DEDUP_REMOVED lines=9> */
[----:B------:R-:W-:Y:S02]  /*0430*/  VIADD R12, R18, 0x1715609d ;  /* 0x1715609d120c7836 */ /* 0x000fe40000000000 */
[----:B------:R-:W-:Y:S02]  /*0440*/  VIADD R14, R19, 0x646e171e ;  /* 0x646e171e130e7836 */ /* 0x000fe40000000000 */
[----:B0-----:R-:W-:Y:S01]  /*0450*/  IMAD R17, R28, UR6, RZ ;  /* 0x000000061c117c24 */ /* 0x001fe2000f8e02ff */
[----:B------:R-:W-:Y:S01]  /*0460*/  LOP3.LUT R24, R12, R22, R21, 0x96, !PT ;  /* 0x000000160c187212 */ /* 0x000fe200078e9615 */
[----:B------:R-:W-:-:S03]  /*0470*/  IMAD.WIDE.U32 R22, R23, -0x326172a9, RZ ;  /* 0xcd9e8d5717167825 */ /* 0x000fc600078e00ff */
[----:B------:R-:W-:Y:S01]  /*0480*/  SHF.L.U32 R44, R17, 0x1, RZ ;  /* 0x00000001112c7819 */ /* 0x000fe200000006ff */
[----:B------:R-:W-:Y:S01]  /*0490*/  IMAD.WIDE.U32 R24, R24, -0x2daee0ad, RZ ;  /* 0xd2511f5318187825 */ /* 0x000fe200078e00ff */
[----:B------:R-:W-:-:S04]  /*04a0*/  LOP3.LUT R20, R13, R20, R23, 0x96, !PT ;  /* 0x000000140d147212 */ /* 0x000fc800078e9617 */
[----:B------:R-:W-:Y:S01]  /*04b0*/  LOP3.LUT R42, R14, R16, R25, 0x96, !PT ;  /* 0x000000100e2a7212 */ /* 0x000fe200078e9619 */
[----:B------:R-:W-:-:S04]  /*04c0*/  IMAD.WIDE.U32 R20, R20, -0x2daee0ad, RZ ;  /* 0xd2511f5314147825 */ /* 0x000fc800078e00ff */
[----:B------:R-:W-:Y:S01]  /*04d0*/  IMAD.WIDE.U32 R42, R42, -0x326172a9, RZ ;  /* 0xcd9e8d572a2a7825 */ /* 0x000fe200078e00ff */
[----:B------:R-:W-:-:S03]  /*04e0*/  LOP3.LUT R26, R15, R24, R21, 0x96, !PT ;  /* 0x000000180f1a7212 */ /* 0x000fc600078e9615 */
[----:B------:R-:W-:Y:S02]  /*04f0*/  VIADD R16, R18, 0x5384540f ;  /* 0x5384540f12107836 */ /* 0x000fe40000000000 */
[----:B------:R-:W-:-:S03]  /*0500*/  IMAD.WIDE.U32 R26, R26, -0x326172a9, RZ ;  /* 0xcd9e8d571a1a7825 */ /* 0x000fc600078e00ff */
[----:B------:R-:W-:Y:S02]  /*0510*/  LOP3.LUT R34, R16, R22, R43, 0x96, !PT ;  /* 0x0000001610227212 */ /* 0x000fe400078e962b */
[----:B------:R-:W-:-:S03]  /*0520*/  LOP3.LUT R42, R38, R42, R27, 0x96, !PT ;  /* 0x0000002a262a7212 */ /* 0x000fc600078e961b */
[----:B------:R-:W-:-:S05]  /*0530*/  IMAD.WIDE.U32 R34, R34, -0x2daee0ad, RZ ;  /* 0xd2511f5322227825 */ /* 0x000fca00078e00ff */
[----:B------:R-:W-:Y:S01]  /*0540*/  LOP3.LUT R43, R39, R20, R35, 0x96, !PT ;  /* 0x00000014272b7212 */ /* 0x000fe200078e9623 */
[----:B------:R-:W-:Y:S06]  /*0550*/  BRA.U UP0, `(.L_x_267) ;  /* 0x0000000100507547 */ /* 0x000fec000b800000 */
[----:B------:R-:W0:Y:S01]  /*0560*/  I2F.U32.RP R22, R44 ;  /* 0x0000002c00167306 */ /* 0x000e220000209000 */
[----:B------:R-:W-:Y:S01]  /*0570*/  IADD3 R23, PT, PT, RZ, -R44, RZ ;  /* 0x8000002cff177210 */ /* 0x000fe20007ffe0ff */
[----:B------:R-:W-:Y:S01]  /*0580*/  HFMA2 R25, -RZ, RZ, 0, 0 ;  /* 0x00000000ff197431 */ /* 0x000fe200000001ff */
        /* <DEDUP_REMOVED lines=15> */
[----:B------:R-:W-:Y:S01]  /*0680*/  @!P2 LOP3.LUT R24, RZ, R44, RZ, 0x33, !PT ;  /* 0x0000002cff18a212 */ /* 0x000fe200078e33ff */
[----:B------:R-:W-:Y:S06]  /*0690*/  BRA `(.L_x_268) ;  /* 0x0000000000107947 */ /* 0x000fec0003800000 */
.L_x_267:
[----:B------:R-:W-:-:S07]  /*06a0*/  MOV R24, 0x6c0 ;  /* 0x000006c000187802 */ /* 0x000fce0000000f00 */
[----:B------:R-:W-:Y:S05]  /*06b0*/  CALL.REL.NOINC `($__internal_18_$__cuda_sm20_div_s64) ;  /* 0x0000003800c07944 */ /* 0x000fea0003c00000 */
[----:B------:R-:W-:Y:S01]  /*06c0*/  IMAD.MOV.U32 R24, RZ, RZ, R22 ;  /* 0x000000ffff187224 */ /* 0x000fe200078e0016 */
[----:B------:R-:W-:-:S07]  /*06d0*/  MOV R25, R23 ;  /* 0x0000001700197202 */ /* 0x000fce0000000f00 */
.L_x_268:
[----:B------:R-:W-:-:S04]  /*06e0*/  IMAD.WIDE.U32 R28, R28, UR6, RZ ;  /* 0x000000061c1c7c25 */ /* 0x000fc8000f8e00ff */
[C---:B------:R-:W-:Y:S01]  /*06f0*/  IMAD.SHL.U32 R22, R28.reuse, 0x2, RZ ;  /* 0x000000021c167824 */ /* 0x040fe200078e00ff */
[----:B------:R-:W-:-:S05]  /*0700*/  SHF.L.U64.HI R23, R28, 0x1, R29 ;  /* 0x000000011c177819 */ /* 0x000fca000001021d */
        /* <DEDUP_REMOVED lines=9> */
[----:B------:R-:W-:Y:S01]  /*07a0*/  IMAD.HI.U32 R27, R42, -0x2daee0ad, RZ ;  /* 0xd2511f532a1b7827 */ /* 0x000fe200078e00ff */
[----:B------:R-:W-:Y:S01]  /*07b0*/  LOP3.LUT R48, R48, 0x3, RZ, 0xc0, !PT ;  /* 0x0000000330307812 */ /* 0x000fe200078ec0ff */
[----:B------:R-:W2:Y:S02]  /*07c0*/  LDCU.64 UR74, c[0x0][0x550] ;  /* 0x0000aa00ff4a77ac */ /* 0x000ea40008000a00 */
[----:B------:R-:W-:Y:S01]  /*07d0*/  IMAD.HI.U32 R47, R43, -0x326172a9, RZ ;  /* 0xcd9e8d572b2f7827 */ /* 0x000fe200078e00ff */
[----:B------:R-:W-:Y:S01]  /*07e0*/  LOP3.LUT R34, R34, R27, RZ, 0x3c, !PT ;  /* 0x0000001b22227212 */ /* 0x000fe200078e3cff */
[----:B------:R-:W3:Y:S01]  /*07f0*/  LDCU UR4, c[0x0][0x3a8] ;  /* 0x00007500ff0477ac */ /* 0x000ee20008000800 */
[----:B------:R-:W4:Y:S01]  /*0800*/  LDC.64 R24, c[0x0][0x380] ;  /* 0x0000e000ff187b82 */ /* 0x000f220000000a00 */
[----:B------:R-:W-:Y:S01]  /*0810*/  VIADD R46, R18, 0x8ff34781 ;  /* 0x8ff34781122e7836 */ /* 0x000fe20000000000 */
[----:B------:R-:W1:Y:S04]  /*0820*/  LDCU UR70, c[0x0][0x3ac] ;  /* 0x00007580ff4677ac */ /* 0x000e680008000800 */
[----:B------:R-:W-:Y:S01]  /*0830*/  LOP3.LUT R47, R46, R26, R47, 0x96, !PT ;  /* 0x0000001a2e2f7212 */ /* 0x000fe200078e962f */
[----:B------:R-:W1:Y:S01]  /*0840*/  LDCU UR69, c[0x0][0x4d8] ;  /* 0x00009b00ff4577ac */ /* 0x000e620008000800 */
[----:B0-----:R-:W-:Y:S01]  /*0850*/  UIADD3 UR72, UPT, UPT, UR72, -0x1, URZ ;  /* 0xffffffff48487890 */ /* 0x001fe2000fffe0ff */
[----:B------:R-:W0:Y:S03]  /*0860*/  LDCU UR68, c[0x0][0x3c0] ;  /* 0x00007800ff4477ac */ /* 0x000e260008000800 */
        /* <DEDUP_REMOVED lines=57> */
.L_x_289:
[----:B------:R-:W-:Y:S01]  /*0c00*/  IADD3 R0, PT, PT, R0, 0x1, RZ ;  /* 0x0000000100007810 */ /* 0x000fe20007ffe0ff */
[----:B------:R-:W-:Y:S03]  /*0c10*/  BSSY.RECONVERGENT B0, `(.L_x_269) ;  /* 0x000000c000007945 */ /* 0x000fe60003800200 */
[C---:B------:R-:W-:Y:S01]  /*0c20*/  ISETP.NE.AND P0, PT, R0.reuse, RZ, PT ;  /* 0x000000ff0000720c */ /* 0x040fe20003f05270 */
[----:B------:R-:W-:-:S12]  /*0c30*/  IMAD.WIDE.U32 R32, R0, -0x2daee0ad, RZ ;  /* 0xd2511f5300207825 */ /* 0x000fd800078e00ff */
[----:B--2---:R-:W-:Y:S05]  /*0c40*/  @P0 BRA `(.L_x_270) ;  /* 0x0000000000200947 */ /* 0x004fea0003800000 */
        /* <DEDUP_REMOVED lines=8> */
.L_x_270:
[----:B0-----:R-:W-:Y:S05]  /*0cd0*/  BSYNC.RECONVERGENT B0 ;  /* 0x0000000000007941 */ /* 0x001fea0003800200 */
.L_x_269:
[----:B------:R-:W-:Y:S01]  /*0ce0*/  LOP3.LUT R28, R41, R33, R19, 0x96, !PT ;  /* 0x00000021291c7212 */ /* 0x000fe200078e9613 */
[----:B------:R-:W-:Y:S01]  /*0cf0*/  IMAD.WIDE.U32 R26, R40, -0x326172a9, RZ ;  /* 0xcd9e8d57281a7825 */ /* 0x000fe200078e00ff */
[----:B------:R-:W-:-:S03]  /*0d00*/  ISETP.GT.AND P0, PT, R48, 0x1, PT ;  /* 0x000000013000780c */ /* 0x000fc60003f04270 */
        /* <DEDUP_REMOVED lines=26> */
[----:B------:R-:W-:Y:S02]  /*0eb0*/  LOP3.LUT R30, R13, R30, R27, 0x96, !PT ;  /* 0x0000001e0d1e7212 */ /* 0x000fe400078e961b */
[----:B------:R-:W-:Y:S02]  /*0ec0*/  LOP3.LUT R33, R34, R33, RZ, 0x3c, !PT ;  /* 0x0000002122217212 */ /* 0x000fe400078e3cff */
[----:B------:R-:W-:Y:S01]  /*0ed0*/  LOP3.LUT R26, R16, R26, R29, 0x96, !PT ;  /* 0x0000001a101a7212 */ /* 0x000fe200078e961d */
[----:B------:R-:W-:-:S04]  /*0ee0*/  IMAD.WIDE.U32 R30, R30, -0x2daee0ad, RZ ;  /* 0xd2511f531e1e7825 */ /* 0x000fc800078e00ff */
[----:B------:R-:W-:Y:S01]  /*0ef0*/  IMAD.WIDE.U32 R26, R26, -0x2daee0ad, RZ ;  /* 0xd2511f531a1a7825 */ /* 0x000fe200078e00ff */
[----:B------:R-:W-:-:S03]  /*0f00*/  LOP3.LUT R31, R15, R32, R31, 0x96, !PT ;  /* 0x000000200f1f7212 */ /* 0x000fc600078e961f */
[----:B------:R-:W-:Y:S01]  /*0f10*/  IMAD.MOV.U32 R29, RZ, RZ, R43 ;  /* 0x000000ffff1d7224 */ /* 0x000fe200078e002b */
[----:B------:R-:W-:Y:S01]  /*0f20*/  LOP3.LUT R43, R39, R30, R27, 0x96, !PT ;  /* 0x0000001e272b7212 */ /* 0x000fe200078e961b */
[----:B------:R-:W-:-:S04]  /*0f30*/  IMAD.WIDE.U32 R30, R31, -0x326172a9, RZ ;  /* 0xcd9e8d571f1e7825 */ /* 0x000fc800078e00ff */
[----:B------:R-:W-:-:S04]  /*0f40*/  IMAD.HI.U32 R35, R43, -0x326172a9, RZ ;  /* 0xcd9e8d572b237827 */ /* 0x000fc800078e00ff */
[----:B------:R-:W-:Y:S01]  /*0f50*/  IMAD R32, R42, -0x2daee0ad, RZ ;  /* 0xd2511f532a207824 */ /* 0x000fe200078e02ff */
[----:B------:R-:W-:Y:S01]  /*0f60*/  LOP3.LUT R42, R38, R28, R31, 0x96, !PT ;  /* 0x0000001c262a7212 */ /* 0x000fe200078e961f */
[----:B------:R-:W-:Y:S01]  /*0f70*/  IMAD.MOV.U32 R28, RZ, RZ, R47 ;  /* 0x000000ffff1c7224 */ /* 0x000fe200078e002f */
[----:B------:R-:W-:Y:S01]  /*0f80*/  LOP3.LUT R47, R46, R30, R35, 0x96, !PT ;  /* 0x0000001e2e2f7212 */ /* 0x000fe200078e9623 */
[----:B------:R-:W-:Y:S06]  /*0f90*/  @P0 BRA `(.L_x_271) ;  /* 0x0000000000180947 */ /* 0x000fec0003800000 */
[----:B------:R-:W-:Y:S01]  /*0fa0*/  ISETP.NE.AND P0, PT, R48, RZ, PT ;  /* 0x000000ff3000720c */ /* 0x000fe20003f05270 */
[----:B------:R-:W-:-:S12]  /*0fb0*/  IMAD R29, R29, -0x326172a9, RZ ;  /* 0xcd9e8d571d1d7824 */ /* 0x000fd800078e02ff */
[----:B------:R-:W-:Y:S05]  /*0fc0*/  @!P0 BRA `(.L_x_272) ;  /* 0x0000000000208947 */ /* 0x000fea0003800000 */
[----:B------:R-:W-:Y:S01]  /*0fd0*/  MOV R28, R29 ;  /* 0x0000001d001c7202 */ /* 0x000fe20000000f00 */
[----:B------:R-:W-:Y:S01]  /*0fe0*/  IMAD.MOV.U32 R29, RZ, RZ, R33 ;  /* 0x000000ffff1d7224 */ /* 0x000fe200078e0021 */
[----:B------:R-:W-:Y:S06]  /*0ff0*/  BRA `(.L_x_272) ;  /* 0x0000000000147947 */ /* 0x000fec0003800000 */
.L_x_271:
[----:B------:R-:W-:Y:S01]  /*1000*/  ISETP.NE.AND P0, PT, R48, 0x3, PT ;  /* 0x000000033000780c */ /* 0x000fe20003f05270 */
[----:B------:R-:W-:Y:S01]  /*1010*/  IMAD.MOV.U32 R29, RZ, RZ, R47 ;  /* 0x000000ffff1d7224 */ /* 0x000fe200078e002f */
[----:B------:R-:W-:-:S11]  /*1020*/  MOV R28, R32 ;  /* 0x00000020001c7202 */ /* 0x000fd60000000f00 */
[----:B------:R-:W-:Y:S01]  /*1030*/  @P0 MOV R28, R33 ;  /* 0x00000021001c0202 */ /* 0x000fe20000000f00 */
[----:B------:R-:W-:-:S07]  /*1040*/  @P0 IMAD.MOV.U32 R29, RZ, RZ, R32 ;  /* 0x000000ffff1d0224 */ /* 0x000fce00078e0020 */
.L_x_272:
[----:B------:R-:W-:Y:S01]  /*1050*/  HFMA2 R31, -RZ, RZ, 0.1171875, 0 ;  /* 0x2f800000ff1f7431 */ /* 0x000fe200000001ff */
[----:B------:R-:W-:Y:S01]  /*1060*/  I2FP.F32.U32 R28, R28 ;  /* 0x0000001c001c7245 */ /* 0x000fe20000201000 */
[----:B------:R-:W-:Y:S01]  /*1070*/  IMAD.MOV.U32 R30, RZ, RZ, 0x30c90fdb ;  /* 0x30c90fdbff1e7424 */ /* 0x000fe200078e00ff */
[----:B------:R-:W-:Y:S01]  /*1080*/  I2FP.F32.U32 R29, R29 ;  /* 0x0000001d001d7245 */ /* 0x000fe20000201000 */
[----:B------:R-:W-:-:S04]  /*1090*/  UISETP.NE.AND UP0, UPT, UR4, URZ, UPT ;  /* 0x000000ff0400728c */ /* 0x000fc8000bf05270 */
[----:B------:R-:W-:Y:S01]  /*10a0*/  FFMA.FTZ R29, R29, R30, 7.314590599882819788e-10 ;  /* 0x30490fdb1d1d7423 */ /* 0x000fe2000001001e */
[----:B------:R-:W-:-:S03]  /*10b0*/  FFMA.FTZ R28, R28, R31, 1.1641532182693481445e-10 ;  /* 0x2f0000001c1c7423 */ /* 0x000fc6000001001f */
[----:B------:R-:W-:-:S03]  /*10c0*/  FMUL.RZ R31, R29, 0.15915493667125701904 ;  /* 0x3e22f9831d1f7820 */ /* 0x000fc6000040c000 */
[----:B------:R-:W0:Y:S08]  /*10d0*/  MUFU.LG2 R28, R28 ;  /* 0x0000001c001c7308 */ /* 0x000e300000000c00 */
[----:B------:R-:W-:Y:S08]  /*10e0*/  MUFU.SIN R30, R31 ;  /* 0x0000001f001e7308 */ /* 0x000ff00000000400 */
[----:B------:R-:W-:Y:S01]  /*10f0*/  MUFU.COS R32, R31 ;  /* 0x0000001f00207308 */ /* 0x000fe20000000000 */
[----:B0-----:R-:W-:-:S04]  /*1100*/  FMUL.FTZ R29, R28, 0.69314718246459960938 ;  /* 0x3f3172181c1d7820 */ /* 0x001fc80000410000 */
[----:B------:R-:W-:-:S06]  /*1110*/  FMUL.FTZ R29, R29, -2 ;  /* 0xc00000001d1d7820 */ /* 0x000fcc0000410000 */
[----:B------:R-:W0:Y:S02]  /*1120*/  MUFU.SQRT R29, R29 ;  /* 0x0000001d001d7308 */ /* 0x000e240000002000 */
[C---:B0-----:R-:W-:Y:S01]  /*1130*/  FMUL.FTZ R30, R29.reuse, R30 ;  /* 0x0000001e1d1e7220 */ /* 0x041fe20000410000 */
[----:B------:R-:W-:Y:S01]  /*1140*/  FMUL.FTZ R49, R29, R32 ;  /* 0x000000201d317220 */ /* 0x000fe20000410000 */
[----:B------:R-:W-:Y:S06]  /*1150*/  BRA.U UP0, `(.L_x_273) ;  /* 0x0000000900347547 */ /* 0x000fec000b800000 */
[----:B------:R-:W-:Y:S01]  /*1160*/  ISETP.GE.U32.AND P0, PT, R37, R24, PT ;  /* 0x000000182500720c */ /* 0x000fe20003f06070 */
[----:B------:R-:W-:Y:S03]  /*1170*/  BSSY.RECONVERGENT B0, `(.L_x_274) ;  /* 0x0000044000007945 */ /* 0x000fe60003800200 */
[----:B------:R-:W-:-:S13]  /*1180*/  ISETP.GE.AND.EX P0, PT, R36, R25, PT, P0 ;  /* 0x000000192400720c */ /* 0x000fda0003f06300 */
[----:B------:R-:W-:Y:S05]  /*1190*/  @P0 BRA `(.L_x_275) ;  /* 0x0000000400040947 */ /* 0x000fea0003800000 */
[----:B------:R-:W-:Y:S01]  /*11a0*/  FMUL.FTZ R34, R30, 1 ;  /* 0x3f8000001e227820 */ /* 0x000fe20000410000 */
[----:B------:R-:W-:Y:S01]  /*11b0*/  MOV R30, 0x652b82fe ;  /* 0x652b82fe001e7802 */ /* 0x000fe20000000f00 */
[----:B------:R-:W-:Y:S01]  /*11c0*/  IMAD.MOV.U32 R31, RZ, RZ, 0x3ff71547 ;  /* 0x3ff71547ff1f7424 */ /* 0x000fe200078e00ff */
[----:B------:R-:W-:Y:S01]  /*11d0*/  UMOV UR48, 0xfefa39ef ;  /* 0xfefa39ef00307882 */ /* 0x000fe20000000000 */
[----:B------:R0:W1:Y:S01]  /*11e0*/  F2F.F64.F32 R32, R34 ;  /* 0x0000002200207310 */ /* 0x0000620000201800 */
[----:B------:R-:W-:Y:S01]  /*11f0*/  UMOV UR49, 0x3fe62e42 ;  /* 0x3fe62e4200317882 */ /* 0x000fe20000000000 */
[----:B------:R-:W-:Y:S01]  /*1200*/  BSSY.RECONVERGENT B1, `(.L_x_276) ;  /* 0x0000039000017945 */ /* 0x000fe20003800200 */
[----:B0-----:R-:W0:Y:S01]  /*1210*/  LDC.64 R34, c[0x0][0x540] ;  /* 0x00015000ff227b82 */ /* 0x001e220000000a00 */
[----:B-1----:R-:W-:-:S08]  /*1220*/  DFMA R32, R32, UR74, R22 ;  /* 0x0000004a20207c2b */ /* 0x002fd00008000016 */
[----:B------:R-:W-:Y:S02]  /*1230*/  DFMA R30, R32, R30, 6.75539944105574400000e+15 ;  /* 0x43380000201e742b */ /* 0x000fe4000000001e */
[----:B------:R-:W-:-:S06]  /*1240*/  FSETP.GEU.FTZ.AND P0, PT, |R33|, 4.1917929649353027344, PT ;  /* 0x4086232b2100780b */ /* 0x000fcc0003f1e200 */
[----:B------:R-:W-:-:S08]  /*1250*/  DADD R28, R30, -6.75539944105574400000e+15 ;  /* 0xc33800001e1c7429 */ /* 0x000fd00000000000 */
[----:B------:R-:W-:Y:S01]  /*1260*/  DFMA R50, R28, -UR48, R32 ;  /* 0x800000301c327c2b */ /* 0x000fe20008000020 */
[----:B------:R-:W-:Y:S01]  /*1270*/  UMOV UR48, 0x3b39803f ;  /* 0x3b39803f00307882 */ /* 0x000fe20000000000 */
[----:B------:R-:W-:-:S06]  /*1280*/  UMOV UR49, 0x3c7abc9e ;  /* 0x3c7abc9e00317882 */ /* 0x000fcc0000000000 */
[----:B------:R-:W-:Y:S01]  /*1290*/  DFMA R50, R28, -UR48, R50 ;  /* 0x800000301c327c2b */ /* 0x000fe20008000032 */
[----:B------:R-:W-:Y:S01]  /*12a0*/  UMOV UR48, 0x69ce2bdf ;  /* 0x69ce2bdf00307882 */ /* 0x000fe20000000000 */
[----:B------:R-:W-:Y:S01]  /*12b0*/  MOV R28, 0xfca213ea ;  /* 0xfca213ea001c7802 */ /* 0x000fe20000000f00 */
[----:B------:R-:W-:Y:S01]  /*12c0*/  IMAD.MOV.U32 R29, RZ, RZ, 0x3e928af3 ;  /* 0x3e928af3ff1d7424 */ /* 0x000fe200078e00ff */
[----:B------:R-:W-:-:S05]  /*12d0*/  UMOV UR49, 0x3e5ade15 ;  /* 0x3e5ade1500317882 */ /* 0x000fca0000000000 */
[----:B------:R-:W-:Y:S01]  /*12e0*/  DFMA R28, R50, UR48, R28 ;  /* 0x00000030321c7c2b */ /* 0x000fe2000800001c */
[----:B------:R-:W-:Y:S01]  /*12f0*/  UMOV UR48, 0x62401315 ;  /* 0x6240131500307882 */ /* 0x000fe20000000000 */
[----:B------:R-:W-:-:S06]  /*1300*/  UMOV UR49, 0x3ec71dee ;  /* 0x3ec71dee00317882 */ /* 0x000fcc0000000000 */
[----:B------:R-:W-:Y:S01]  /*1310*/  DFMA R28, R50, R28, UR48 ;  /* 0x00000030321c7e2b */ /* 0x000fe2000800001c */
        /* <DEDUP_REMOVED lines=20> */
[----:B------:R-:W-:-:S08]  /*1460*/  DFMA R28, R50, R28, UR48 ;  /* 0x00000030321c7e2b */ /* 0x000fd0000800001c */
[----:B------:R-:W-:-:S08]  /*1470*/  DFMA R28, R50, R28, 1 ;  /* 0x3ff00000321c742b */ /* 0x000fd0000000001c */
[----:B------:R-:W-:-:S10]  /*1480*/  DFMA R28, R50, R28, 1 ;  /* 0x3ff00000321c742b */ /* 0x000fd4000000001c */
[----:B------:R-:W-:Y:S01]  /*1490*/  LEA R51, R30, R29, 0x14 ;  /* 0x0000001d1e337211 */ /* 0x000fe200078ea0ff */
[----:B------:R-:W-:Y:S01]  /*14a0*/  IMAD.MOV.U32 R50, RZ, RZ, R28 ;  /* 0x000000ffff327224 */ /* 0x000fe200078e001c */
[----:B0-----:R-:W-:Y:S06]  /*14b0*/  @!P0 BRA `(.L_x_277) ;  /* 0x0000000000348947 */ /* 0x001fec0003800000 */
[----:B------:R-:W-:Y:S01]  /*14c0*/  FSETP.GEU.FTZ.AND P0, PT, |R33|, 4.2275390625, PT ;  /* 0x408748002100780b */ /* 0x000fe20003f1e200 */
[C---:B------:R-:W-:Y:S02]  /*14d0*/  DADD R50, R32.reuse, +INF ;  /* 0x7ff0000020327429 */ /* 0x040fe40000000000 */
[----:B------:R-:W-:-:S08]  /*14e0*/  DSETP.GEU.AND P1, PT, R32, RZ, PT ;  /* 0x000000ff2000722a */ /* 0x000fd00003f2e000 */
[----:B------:R-:W-:Y:S02]  /*14f0*/  FSEL R50, R50, RZ, P1 ;  /* 0x000000ff32327208 */ /* 0x000fe40000800000 */
[----:B------:R-:W-:Y:S02]  /*1500*/  @!P0 LEA.HI R31, R30, R30, RZ, 0x1 ;  /* 0x0000001e1e1f8211 */ /* 0x000fe400078f08ff */
[----:B------:R-:W-:Y:S02]  /*1510*/  FSEL R51, R51, RZ, P1 ;  /* 0x000000ff33337208 */ /* 0x000fe40000800000 */
[----:B------:R-:W-:-:S04]  /*1520*/  @!P0 SHF.R.S32.HI R31, RZ, 0x1, R31 ;  /* 0x00000001ff1f8819 */ /* 0x000fc8000001141f */
[----:B------:R-:W-:Y:S01]  /*1530*/  @!P0 IADD3 R30, PT, PT, R30, -R31, RZ ;  /* 0x8000001f1e1e8210 */ /* 0x000fe20007ffe0ff */
[----:B------:R-:W-:-:S03]  /*1540*/  @!P0 IMAD R31, R31, 0x100000, R29 ;  /* 0x001000001f1f8824 */ /* 0x000fc600078e021d */
[----:B------:R-:W-:Y:S02]  /*1550*/  @!P0 LEA R29, R30, 0x3ff00000, 0x14 ;  /* 0x3ff000001e1d8811 */ /* 0x000fe400078ea0ff */
[----:B------:R-:W-:Y:S01]  /*1560*/  @!P0 MOV R30, R28 ;  /* 0x0000001c001e8202 */ /* 0x000fe20000000f00 */
[----:B------:R-:W-:-:S06]  /*1570*/  @!P0 IMAD.MOV.U32 R28, RZ, RZ, RZ ;  /* 0x000000ffff1c8224 */ /* 0x000fcc00078e00ff */
[----:B------:R-:W-:-:S11]  /*1580*/  @!P0 DMUL R50, R30, R28 ;  /* 0x0000001c1e328228 */ /* 0x000fd60000000000 */
.L_x_277:
[----:B------:R-:W-:Y:S05]  /*1590*/  BSYNC.RECONVERGENT B1 ;  /* 0x0000000000017941 */ /* 0x000fea0003800200 */
.L_x_276:
[----:B------:R0:W-:Y:S02]  /*15a0*/  STG.E.64 desc[UR76][R34.64], R50 ;  /* 0x0000003222007986 */ /* 0x0001e4000c101b4c */
.L_x_275:
[----:B------:R-:W-:Y:S05]  /*15b0*/  BSYNC.RECONVERGENT B0 ;  /* 0x0000000000007941 */ /* 0x000fea0003800200 */
.L_x_274:
[----:B------:R-:W-:-:S04]  /*15c0*/  IADD3 R29, P1, PT, R17, R37, RZ ;  /* 0x00000025111d7210 */ /* 0x000fc80007f3e0ff */
[----:B------:R-:W-:Y:S02]  /*15d0*/  ISETP.GE.U32.AND P0, PT, R29, R24, PT ;  /* 0x000000181d00720c */ /* 0x000fe40003f06070 */
[----:B------:R-:W-:-:S04]  /*15e0*/  IADD3.X R28, PT, PT, RZ, R36, RZ, P1, !PT ;  /* 0x00000024ff1c7210 */ /* 0x000fc80000ffe4ff */
[----:B------:R-:W-:-:S13]  /*15f0*/  ISETP.GE.AND.EX P0, PT, R28, R25, PT, P0 ;  /* 0x000000191c00720c */ /* 0x000fda0003f06300 */
[----:B------:R-:W-:Y:S05]  /*1600*/  @P0 BRA `(.L_x_278) ;  /* 0x0000002800c40947 */ /* 0x000fea0003800000 */
[----:B------:R-:W-:Y:S01]  /*1610*/  FMUL.FTZ R49, R49, 1 ;  /* 0x3f80000031317820 */ /* 0x000fe20000410000 */
[----:B------:R-:W-:Y:S01]  /*1620*/  IMAD.MOV.U32 R32, RZ, RZ, 0x652b82fe ;  /* 0x652b82feff207424 */ /* 0x000fe200078e00ff */
[----:B------:R-:W-:Y:S01]  /*1630*/  MOV R33, 0x3ff71547 ;  /* 0x3ff7154700217802 */ /* 0x000fe20000000f00 */
[----:B------:R-:W-:Y:S01]  /*1640*/  UMOV UR48, 0xfefa39ef ;  /* 0xfefa39ef00307882 */ /* 0x000fe20000000000 */
[----:B0-----:R-:W0:Y:S01]  /*1650*/  F2F.F64.F32 R34, R49 ;  /* 0x0000003100227310 */ /* 0x001e220000201800 */
[----:B------:R-:W-:Y:S01]  /*1660*/  UMOV UR49, 0x3fe62e42 ;  /* 0x3fe62e4200317882 */ /* 0x000fe20000000000 */
[----:B------:R-:W-:Y:S01]  /*1670*/  BSSY.RECONVERGENT B0, `(.L_x_279) ;  /* 0x0000039000007945 */ /* 0x000fe20003800200 */
[----:B0-----:R-:W-:-:S08]  /*1680*/  DFMA R34, R34, UR74, R22 ;  /* 0x0000004a22227c2b */ /* 0x001fd00008000016 */
        /* <DEDUP_REMOVED lines=8> */
[----:B------:R-:W-:Y:S01]  /*1710*/  IMAD.MOV.U32 R28, RZ, RZ, -0x35dec16 ;  /* 0xfca213eaff1c7424 */ /* 0x000fe200078e00ff */
[----:B------:R-:W-:Y:S01]  /*1720*/  MOV R29, 0x3e928af3 ;  /* 0x3e928af3001d7802 */ /* 0x000fe20000000f00 */
[----:B------:R-:W-:-:S05]  /*1730*/  UMOV UR49, 0x3e5ade15 ;  /* 0x3e5ade1500317882 */ /* 0x000fca0000000000 */
[----:B------:R-:W-:Y:S01]  /*1740*/  DFMA R28, R50, UR48, R28 ;  /* 0x00000030321c7c2b */ /* 0x000fe2000800001c */
[----:B------:R-:W-:Y:S01]  /*1750*/  UMOV UR48, 0x62401315 ;  /* 0x6240131500307882 */ /* 0x000fe20000000000 */
[----:B------:R-:W-:-:S06]  /*1760*/  UMOV UR49, 0x3ec71dee ;  /* 0x3ec71dee00317882 */ /* 0x000fcc0000000000 */
[C---:B------:R-:W-:Y:S01]  /*1770*/  DFMA R30, R50.reuse, R28, UR48 ;  /* 0x00000030321e7e2b */ /* 0x040fe2000800001c */
[----:B------:R-:W-:Y:S01]  /*1780*/  UMOV UR48, 0x7c89eb71 ;  /* 0x7c89eb7100307882 */ /* 0x000fe20000000000 */
[----:B------:R-:W-:Y:S01]  /*1790*/  UMOV UR49, 0x3efa0199 ;  /* 0x3efa019900317882 */ /* 0x000fe20000000000 */
[----:B------:R-:W0:Y:S05]  /*17a0*/  LDC.64 R28, c[0x0][0x540] ;  /* 0x00015000ff1c7b82 */ /* 0x000e2a0000000a00 */
        /* <DEDUP_REMOVED lines=21> */
[----:B------:R-:W-:Y:S01]  /*1900*/  IMAD R51, R32, 0x100000, R31 ;  /* 0x0010000020337824 */ /* 0x000fe200078e021f */
[----:B------:R-:W-:Y:S01]  /*1910*/  MOV R50, R30 ;  /* 0x0000001e00327202 */ /* 0x000fe20000000f00 */
[----:B0-----:R-:W-:Y:S06]  /*1920*/  @!P0 BRA `(.L_x_280) ;  /* 0x0000000000348947 */ /* 0x001fec0003800000 */
[----:B------:R-:W-:Y:S01]  /*1930*/  FSETP.GEU.FTZ.AND P0, PT, |R35|, 4.2275390625, PT ;  /* 0x408748002300780b */ /* 0x000fe20003f1e200 */
[C---:B------:R-:W-:Y:S02]  /*1940*/  DADD R50, R34.reuse, +INF ;  /* 0x7ff0000022327429 */ /* 0x040fe40000000000 */
[----:B------:R-:W-:-:S08]  /*1950*/  DSETP.GEU.AND P1, PT, R34, RZ, PT ;  /* 0x000000ff2200722a */ /* 0x000fd00003f2e000 */
[----:B------:R-:W-:Y:S02]  /*1960*/  FSEL R50, R50, RZ, P1 ;  /* 0x000000ff32327208 */ /* 0x000fe40000800000 */
[----:B------:R-:W-:Y:S02]  /*1970*/  @!P0 LEA.HI R33, R32, R32, RZ, 0x1 ;  /* 0x0000002020218211 */ /* 0x000fe400078f08ff */
[----:B------:R-:W-:Y:S02]  /*1980*/  FSEL R51, R51, RZ, P1 ;  /* 0x000000ff33337208 */ /* 0x000fe40000800000 */
[----:B------:R-:W-:-:S05]  /*1990*/  @!P0 SHF.R.S32.HI R33, RZ, 0x1, R33 ;  /* 0x00000001ff218819 */ /* 0x000fca0000011421 */
[----:B------:R-:W-:Y:S01]  /*19a0*/  @!P0 IMAD.IADD R32, R32, 0x1, -R33 ;  /* 0x0000000120208824 */ /* 0x000fe200078e0a21 */
[----:B------:R-:W-:-:S04]  /*19b0*/  @!P0 LEA R33, R33, R31, 0x14 ;  /* 0x0000001f21218211 */ /* 0x000fc800078ea0ff */
[----:B------:R-:W-:Y:S01]  /*19c0*/  @!P0 LEA R31, R32, 0x3ff00000, 0x14 ;  /* 0x3ff00000201f8811 */ /* 0x000fe200078ea0ff */
[----:B------:R-:W-:Y:S01]  /*19d0*/  @!P0 IMAD.MOV.U32 R32, RZ, RZ, R30 ;  /* 0x000000ffff208224 */ /* 0x000fe200078e001e */
[----:B------:R-:W-:-:S06]  /*19e0*/  @!P0 MOV R30, RZ ;  /* 0x000000ff001e8202 */ /* 0x000fcc0000000f00 */
[----:B------:R-:W-:-:S11]  /*19f0*/  @!P0 DMUL R50, R32, R30 ;  /* 0x0000001e20328228 */ /* 0x000fd60000000000 */
.L_x_280:
[----:B------:R-:W-:Y:S05]  /*1a00*/  BSYNC.RECONVERGENT B0 ;  /* 0x0000000000007941 */ /* 0x000fea0003800200 */
.L_x_279:
[----:B------:R2:W-:Y:S01]  /*1a10*/  STG.E.64 desc[UR76][R28.64], R50 ;  /* 0x000000321c007986 */ /* 0x0005e2000c101b4c */
[----:B------:R-:W-:Y:S05]  /*1a20*/  BRA `(.L_x_278) ;  /* 0x0000002400bc7947 */ /* 0x000fea0003800000 */
.L_x_273:
[----:B------:R-:W-:Y:S01]  /*1a30*/  ISETP.GE.U32.AND P0, PT, R37, R24, PT ;  /* 0x000000182500720c */ /* 0x000fe20003f06070 */
[----:B------:R-:W-:Y:S03]  /*1a40*/  BSSY.RECONVERGENT B0, `(.L_x_281) ;  /* 0x0000136000007945 */ /* 0x000fe60003800200 */
[----:B------:R-:W-:-:S13]  /*1a50*/  ISETP.GE.AND.EX P0, PT, R36, R25, PT, P0 ;  /* 0x000000192400720c */ /* 0x000fda0003f06300 */
[----:B------:R-:W-:Y:S05]  /*1a60*/  @P0 BRA `(.L_x_282) ;  /* 0x0000001000cc0947 */ /* 0x000fea0003800000 */
[----:B------:R-:W-:Y:S01]  /*1a70*/  MOV R29, R37 ;  /* 0x00000025001d7202 */ /* 0x000fe20000000f00 */
[----:B------:R-:W-:Y:S01]  /*1a80*/  IMAD.MOV.U32 R28, RZ, RZ, RZ ;  /* 0x000000ffff1c7224 */ /* 0x000fe200078e00ff */
[----:B------:R-:W-:-:S03]  /*1a90*/  UISETP.NE.AND UP0, UPT, UR72, URZ, UPT ;  /* 0x000000ff4800728c */ /* 0x000fc6000bf05270 */
[----:B------:R-:W-:-:S05]  /*1aa0*/  IMAD.HI.U32 R28, R37, UR34, R28 ;  /* 0x00000022251c7c27 */ /* 0x000fca000f8e001c */
[----:B------:R-:W-:-:S05]  /*1ab0*/  SHF.R.U32.HI R31, RZ, UR35, R28 ;  /* 0x00000023ff1f7c19 */ /* 0x000fca000801161c */
[----:B------:R-:W-:-:S04]  /*1ac0*/  IMAD.MOV R50, RZ, RZ, -R31 ;  /* 0x000000ffff327224 */ /* 0x000fc800078e0a1f */
[----:B------:R-:W-:-:S04]  /*1ad0*/  IMAD R50, R50, UR70, R37 ;  /* 0x0000004632327c24 */ /* 0x000fc8000f8e0225 */
[----:B------:R-:W-:Y:S01]  /*1ae0*/  IMAD R50, R50, UR69, RZ ;  /* 0x0000004532327c24 */ /* 0x000fe2000f8e02ff */
        /* <DEDUP_REMOVED lines=70> */
[----:B------:R-:W-:-:S05]  /*1f50*/  SHF.R.U32.HI R31, RZ, UR49, R28 ;  /* 0x00000031ff1f7c19 */ /* 0x000fca000801161c */
[----:B------:R-:W-:-:S04]  /*1f60*/  IMAD.MOV R29, RZ, RZ, -R31 ;  /* 0x000000ffff1d7224 */ /* 0x000fc800078e0a1f */
        /* <DEDUP_REMOVED lines=161> */
.L_x_283:
[----:B------:R-:W-:Y:S01]  /*2980*/  FMUL.FTZ R51, R30, 1 ;  /* 0x3f8000001e337820 */ /* 0x000fe20000410000 */
[----:B------:R-:W-:Y:S01]  /*2990*/  MOV R28, 0x652b82fe ;  /* 0x652b82fe001c7802 */ /* 0x000fe20000000f00 */
[----:B------:R-:W-:Y:S01]  /*29a0*/  IMAD.MOV.U32 R29, RZ, RZ, 0x3ff71547 ;  /* 0x3ff71547ff1d7424 */ /* 0x000fe200078e00ff */
[----:B------:R-:W-:Y:S01]  /*29b0*/  UMOV UR48, 0xfefa39ef ;  /* 0xfefa39ef00307882 */ /* 0x000fe20000000000 */
[----:B------:R-:W0:Y:S01]  /*29c0*/  F2F.F64.F32 R32, R51 ;  /* 0x0000003300207310 */ /* 0x000e220000201800 */
        /* <DEDUP_REMOVED lines=12> */
[----:B------:R-:W-:Y:S01]  /*2a90*/  UMOV UR49, 0x3e5ade15 ;  /* 0x3e5ade1500317882 */ /* 0x000fe20000000000 */
[----:B------:R-:W-:-:S06]  /*2aa0*/  MOV R31, 0x3e928af3 ;  /* 0x3e928af3001f7802 */ /* 0x000fcc0000000f00 */
        /* <DEDUP_REMOVED lines=29> */
[----:B------:R-:W-:Y:S06]  /*2c80*/  @!P0 BRA `(.L_x_285) ;  /* 0x0000000000308947 */ /* 0x000fec0003800000 */
        /* <DEDUP_REMOVED lines=10> */
[----:B------:R-:W-:-:S06]  /*2d30*/  @!P0 MOV R28, RZ ;  /* 0x000000ff001c8202 */ /* 0x000fcc0000000f00 */
[----:B------:R-:W-:-:S11]  /*2d40*/  @!P0 DMUL R34, R30, R28 ;  /* 0x0000001c1e228228 */ /* 0x000fd60000000000 */
.L_x_285:
[----:B------:R-:W-:Y:S05]  /*2d50*/  BSYNC.RECONVERGENT B1 ;  /* 0x0000000000017941 */ /* 0x000fea0003800200 */
.L_x_284:
[----:B------:R-:W0:Y:S02]  /*2d60*/  LDCU.64 UR48, c[0x0][0x540] ;  /* 0x0000a800ff3077ac */ /* 0x000e240008000a00 */
[----:B0-----:R-:W-:-:S04]  /*2d70*/  IADD3 R50, P0, PT, R50, UR48, RZ ;  /* 0x0000003032327c10 */ /* 0x001fc8000ff1e0ff */
[----:B------:R-:W-:-:S05]  /*2d80*/  IADD3.X R51, PT, PT, RZ, UR49, RZ, P0, !PT ;  /* 0x00000031ff337c10 */ /* 0x000fca00087fe4ff */
[----:B------:R0:W-:Y:S04]  /*2d90*/  STG.E.64 desc[UR76][R50.64], R34 ;  /* 0x0000002232007986 */ /* 0x0001e8000c101b4c */
.L_x_282:
[----:B------:R-:W-:Y:S05]  /*2da0*/  BSYNC.RECONVERGENT B0 ;  /* 0x0000000000007941 */ /* 0x000fea0003800200 */
.L_x_281:
[----:B------:R-:W-:-:S04]  /*2db0*/  IADD3 R29, P1, PT, R17, R37, RZ ;  /* 0x00000025111d7210 */ /* 0x000fc80007f3e0ff */
[----:B------:R-:W-:Y:S01]  /*2dc0*/  ISETP.GE.U32.AND P0, PT, R29, R24, PT ;  /* 0x000000181d00720c */ /* 0x000fe20003f06070 */
[----:B------:R-:W-:-:S05]  /*2dd0*/  IMAD.X R28, RZ, RZ, R36, P1 ;  /* 0x000000ffff1c7224 */ /* 0x000fca00008e0624 */
[----:B------:R-:W-:-:S13]  /*2de0*/  ISETP.GE.AND.EX P0, PT, R28, R25, PT, P0 ;  /* 0x000000191c00720c */ /* 0x000fda0003f06300 */
[----:B------:R-:W-:Y:S05]  /*2df0*/  @P0 BRA `(.L_x_278) ;  /* 0x0000001000c80947 */ /* 0x000fea0003800000 */
[----:B------:R-:W-:Y:S01]  /*2e00*/  MOV R28, RZ ;  /* 0x000000ff001c7202 */ /* 0x000fe20000000f00 */
[----:B------:R-:W-:-:S04]  /*2e10*/  UISETP.NE.AND UP0, UPT, UR72, URZ, UPT ;  /* 0x000000ff4800728c */ /* 0x000fc8000bf05270 */
[----:B------:R-:W-:-:S05]  /*2e20*/  IMAD.HI.U32 R28, R29, UR34, R28 ;  /* 0x000000221d1c7c27 */ /* 0x000fca000f8e001c */
[----:B------:R-:W-:-:S04]  /*2e30*/  SHF.R.U32.HI R30, RZ, UR35, R28 ;  /* 0x00000023ff1e7c19 */ /* 0x000fc8000801161c */
[----:B0-----:R-:W-:-:S05]  /*2e40*/  IADD3 R50, PT, PT, -R30, RZ, RZ ;  /* 0x000000ff1e327210 */ /* 0x001fca0007ffe1ff */
[----:B------:R-:W-:-:S04]  /*2e50*/  IMAD R50, R50, UR70, R29 ;  /* 0x0000004632327c24 */ /* 0x000fc8000f8e021d */
[----:B------:R-:W-:Y:S01]  /*2e60*/  IMAD R50, R50, UR69, RZ ;  /* 0x0000004532327c24 */ /* 0x000fe2000f8e02ff */
        /* <DEDUP_REMOVED lines=233> */
.L_x_286:
[----:B------:R-:W-:Y:S01]  /*3d00*/  FMUL.FTZ R49, R49, 1 ;  /* 0x3f80000031317820 */ /* 0x000fe20000410000 */
[----:B------:R-:W-:Y:S01]  /*3d10*/  IMAD.MOV.U32 R32, RZ, RZ, 0x652b82fe ;  /* 0x652b82feff207424 */ /* 0x000fe200078e00ff */
[----:B------:R-:W-:Y:S01]  /*3d20*/  MOV R33, 0x3ff71547 ;  /* 0x3ff7154700217802 */ /* 0x000fe20000000f00 */
        /* <DEDUP_REMOVED lines=43> */
[----:B------:R-:W-:Y:S02]  /*3fe0*/  LEA R35, R32, R31, 0x14 ;  /* 0x0000001f20237211 */ /* 0x000fe400078ea0ff */
        /* <DEDUP_REMOVED lines=9> */
[----:B------:R-:W-:Y:S01]  /*4080*/  @!P0 LEA R31, R33, R31, 0x14 ;  /* 0x0000001f211f8211 */ /* 0x000fe200078ea0ff */
[----:B------:R-:W-:-:S05]  /*4090*/  @!P0 IMAD.IADD R28, R32, 0x1, -R33 ;  /* 0x00000001201c8824 */ /* 0x000fca00078e0a21 */
[----:B------:R-:W-:Y:S02]  /*40a0*/  @!P0 LEA R29, R28, 0x3ff00000, 0x14 ;  /* 0x3ff000001c1d8811 */ /* 0x000fe400078ea0ff */
[----:B------:R-:W-:-:S06]  /*40b0*/  @!P0 MOV R28, RZ ;  /* 0x000000ff001c8202 */ /* 0x000fcc0000000f00 */
[----:B------:R-:W-:-:S11]  /*40c0*/  @!P0 DMUL R34, R30, R28 ;  /* 0x0000001c1e228228 */ /* 0x000fd60000000000 */
.L_x_288:
[----:B------:R-:W-:Y:S05]  /*40d0*/  BSYNC.RECONVERGENT B0 ;  /* 0x0000000000007941 */ /* 0x000fea0003800200 */
.L_x_287:
[----:B------:R-:W0:Y:S02]  /*40e0*/  LDCU.64 UR48, c[0x0][0x540] ;  /* 0x0000a800ff3077ac */ /* 0x000e240008000a00 */
[----:B0-----:R-:W-:-:S05]  /*40f0*/  IADD3 R50, P0, PT, R50, UR48, RZ ;  /* 0x0000003032327c10 */ /* 0x001fca000ff1e0ff */
[----:B------:R-:W-:-:S05]  /*4100*/  IMAD.X R51, RZ, RZ, UR49, P0 ;  /* 0x00000031ff337e24 */ /* 0x000fca00080e06ff */
[----:B------:R1:W-:Y:S03]  /*4110*/  STG.E.64 desc[UR76][R50.64], R34 ;  /* 0x0000002232007986 */ /* 0x0003e6000c101b4c */
.L_x_278:
[----:B------:R-:W-:Y:S01]  /*4120*/  IADD3 R37, P0, PT, R44, R37, RZ ;  /* 0x000000252c257210 */ /* 0x000fe20007f1e0ff */
[----:B------:R-:W-:Y:S01]  /*4130*/  IMAD.HI.U32 R27, R42, -0x2daee0ad, RZ ;  /* 0xd2511f532a1b7827 */ /* 0x000fe200078e00ff */
[----:B------:R-:W-:Y:S05]  /*4140*/  WARPSYNC.ALL ;  /* 0x0000000000007948 */ /* 0x000fea0003800000 */
[----:B------:R-:W-:Y:S01]  /*4150*/  IADD3.X R36, PT, PT, RZ, R36, RZ, P0, !PT ;  /* 0x00000024ff247210 */ /* 0x000fe200007fe4ff */
[----:B------:R-:W-:Y:S01]  /*4160*/  BAR.SYNC.DEFER_BLOCKING 0x0 ;  /* 0x0000000000007b1d */ /* 0x000fe20000010000 */
[----:B------:R-:W-:Y:S02]  /*4170*/  ISETP.GE.U32.AND P0, PT, R37, R20, PT ;  /* 0x000000142500720c */ /* 0x000fe40003f06070 */
[----:B01----:R-:W-:-:S02]  /*4180*/  LOP3.LUT R34, R26, R27, RZ, 0x3c, !PT ;  /* 0x0000001b1a227212 */ /* 0x003fc400078e3cff */
[----:B------:R-:W-:-:S13]  /*4190*/  ISETP.GE.AND.EX P0, PT, R36, R45, PT, P0 ;  /* 0x0000002d2400720c */ /* 0x000fda0003f06300 */
[----:B------:R-:W-:Y:S05]  /*41a0*/  @!P0 BRA `(.L_x_289) ;  /* 0xffffffc800948947 */ /* 0x000fea000383ffff */
[----:B------:R-:W-:Y:S05]  /*41b0*/  EXIT ;  /* 0x000000000000794d */ /* 0x000fea0003800000 */
        .weak           $__internal_18_$__cuda_sm20_div_s64
        .type           $__internal_18_$__cuda_sm20_div_s64,@function
        .size           $__internal_18_$__cuda_sm20_div_s64,(.L_x_393 - $__internal_18_$__cuda_sm20_div_s64)
$__internal_18_$__cuda_sm20_div_s64:
[----:B------:R-:W-:-:S04]  /*41c0*/  MOV R45, RZ ;  /* 0x000000ff002d7202 */ /* 0x000fc80000000f00 */
        /* <DEDUP_REMOVED lines=24> */
[----:B------:R-:W-:-:S03]  /*4350*/  SEL R23, R23, UR4, !P1 ;  /* 0x0000000417177c07 */ /* 0x000fc6000c800000 */
[----:B------:R-:W-:-:S04]  /*4360*/  IMAD.WIDE.U32 R20, P0, R21, R22, R20 ;  /* 0x0000001615147225 */ /* 0x000fc80007800014 */
[----:B------:R-:W-:-:S04]  /*4370*/  IMAD.HI.U32 R30, R25, R22, RZ ;  /* 0x00000016191e7227 */ /* 0x000fc800078e00ff */
[----:B------:R-:W-:Y:S01]  /*4380*/  IMAD.HI.U32 R20, P2, R25, R29, R20 ;  /* 0x0000001d19147227 */ /* 0x000fe20007840014 */
[----:B------:R-:W-:-:S03]  /*4390*/  IADD3.X R29, PT, PT, RZ, ~UR5, RZ, P4, !PT ;  /* 0x80000005ff1d7c10 */ /* 0x000fc6000a7fe4ff */
[----:B------:R-:W-:-:S05]  /*43a0*/  IMAD R21, R25, R22, RZ ;  /* 0x0000001619157224 */ /* 0x000fca00078e02ff */
[----:B------:R-:W-:Y:S01]  /*43b0*/  IADD3 R22, P3, PT, R21, R20, RZ ;  /* 0x0000001415167210 */ /* 0x000fe20007f7e0ff */
[----:B------:R-:W-:Y:S01]  /*43c0*/  IMAD.X R21, R30, 0x1, R25, P0 ;  /* 0x000000011e157824 */ /* 0x000fe200000e0619 */
[----:B------:R-:W-:-:S03]  /*43d0*/  SEL R25, R29, UR5, !P1 ;  /* 0x000000051d197c07 */ /* 0x000fc6000c800000 */
[----:B------:R-:W-:Y:S01]  /*43e0*/  IMAD.HI.U32 R20, R22, R23, RZ ;  /* 0x0000001716147227 */ /* 0x000fe200078e00ff */
[----:B------:R-:W-:-:S03]  /*43f0*/  IADD3.X R30, PT, PT, RZ, RZ, R21, P3, P2 ;  /* 0x000000ffff1e7210 */ /* 0x000fc60001fe4415 */
[----:B------:R-:W-:Y:S02]  /*4400*/  HFMA2 R21, -RZ, RZ, 0, 0 ;  /* 0x00000000ff157431 */ /* 0x000fe400000001ff */
        /* <DEDUP_REMOVED lines=23> */
[----:B------:R-:W-:Y:S02]  /*4580*/  ISETP.GE.U32.AND.EX P0, PT, R23, RZ, PT, P2 ;  /* 0x000000ff1700720c */ /* 0x000fe40003f06120 */
[----:B------:R-:W-:Y:S01]  /*4590*/  MOV R25, 0x0 ;  /* 0x0000000000197802 */ /* 0x000fe20000000f00 */
[----:B------:R-:W-:Y:S01]  /*45a0*/  IMAD.X R23, RZ, RZ, R20, P3 ;  /* 0x000000ffff177224 */ /* 0x000fe200018e0614 */
[----:B------:R-:W-:-:S04]  /*45b0*/  SEL R22, R22, R29, P0 ;  /* 0x0000001d16167207 */ /* 0x000fc80000000000 */
[----:B------:R-:W-:Y:S02]  /*45c0*/  SEL R23, R23, R20, P0 ;  /* 0x0000001417177207 */ /* 0x000fe40000000000 */
[-C--:B------:R-:W-:Y:S02]  /*45d0*/  IADD3 R21, P2, PT, RZ, -R22.reuse, RZ ;  /* 0x80000016ff157210 */ /* 0x080fe40007f5e0ff */
[----:B------:R-:W-:Y:S02]  /*45e0*/  ISETP.NE.U32.AND P0, PT, R44, RZ, PT ;  /* 0x000000ff2c00720c */ /* 0x000fe40003f05070 */
[----:B------:R-:W-:Y:S02]  /*45f0*/  IADD3.X R20, PT, PT, RZ, ~R23, RZ, P2, !PT ;  /* 0x80000017ff147210 */ /* 0x000fe400017fe4ff */
[----:B------:R-:W-:Y:S02]  /*4600*/  ISETP.NE.AND.EX P0, PT, RZ, RZ, PT, P0 ;  /* 0x000000ffff00720c */ /* 0x000fe40003f05300 */
[----:B------:R-:W-:-:S02]  /*4610*/  SEL R22, R21, R22, !P1 ;  /* 0x0000001615167207 */ /* 0x000fc40004800000 */
[----:B------:R-:W-:Y:S02]  /*4620*/  SEL R23, R20, R23, !P1 ;  /* 0x0000001714177207 */ /* 0x000fe40004800000 */
[----:B------:R-:W-:Y:S02]  /*4630*/  SEL R22, R22, 0xffffffff, P0 ;  /* 0xffffffff16167807 */ /* 0x000fe40000000000 */
[----:B------:R-:W-:Y:S01]  /*4640*/  SEL R23, R23, 0xffffffff, P0 ;  /* 0xffffffff17177807 */ /* 0x000fe20000000000 */
[----:B------:R-:W-:Y:S06]  /*4650*/  RET.REL.NODEC R24 `(_ZN2at6native63_GLOBAL__N__11d61d08_30_DistributionLogNormalKernel_cu_e7567be543distribution_elementwise_grid_stride_kernelIdLi2EZNS0_9templates4cuda20normal_and_transformIddPNS_17CUDAGeneratorImplEZZZNS4_17log_normal_kernelIS7_EEvRNS_18TensorIteratorBaseEddT_ENKUlvE_clEvENKUlvE_clEvEUldE_EEvSA_T1_T2_EUlP24curandStatePhilox4_32_10E0_ZNS1_27distribution_nullary_kernelIdd6float4S7_SJ_SE_EEvSA_SG_RKT3_T4_EUlidE0_EEvlNS_15PhiloxCudaStateESF_SG_) ;  /* 0xffffffb818687950 */ /* 0x000fec0003c3ffff */
.L_x_290:
        /* <DEDUP_REMOVED lines=10> */
.L_x_393:


//--------------------- .text._ZN2at6native63_GLOBAL__N__11d61d08_30_DistributionLogNormalKernel_cu_e7567be543distribution_elementwise_grid_stride_kernelIdLi2EZNS0_9templates4cuda20normal_and_transformIddPNS_17CUDAGeneratorImplEZZZNS4_17log_normal_kernelIS7_EEvRNS_18TensorIteratorBaseEddT_ENKUlvE_clEvENKUlvE_clEvEUldE_EEvSA_T1_T2_EUlP24curandStatePhilox4_32_10E0_ZNS1_27distribution_nullary_kernelIdd6float4S7_SJ_SE_EEvSA_SG_RKT3_T4_EUlidE_EEvlNS_15PhiloxCudaStateESF_SG_ --------------------------
	.section	.text._ZN2at6native63_GLOBAL__N__11d61d08_30_DistributionLogNormalKernel_cu_e7567be543distribution_elementwise_grid_stride_kernelIdLi2EZNS0_9templates4cuda20normal_and_transformIddPNS_17CUDAGeneratorImplEZZZNS4_17log_normal_kernelIS7_EEvRNS_18TensorIteratorBaseEddT_ENKUlvE_clEvENKUlvE_clEvEUldE_EEvSA_T1_T2_EUlP24curandStatePhilox4_32_10E0_ZNS1_27distribution_nullary_kernelIdd6float4S7_SJ_SE_EEvSA_SG_RKT3_T4_EUlidE_EEvlNS_15PhiloxCudaStateESF_SG_,"ax",@progbits
	.align	128
.text._ZN2at6native63_GLOBAL__N__11d61d08_30_DistributionLogNormalKernel_cu_e7567be543distribution_elementwise_grid_stride_kernelIdLi2EZNS0_9templates4cuda20normal_and_transformIddPNS_17CUDAGeneratorImplEZZZNS4_17log_normal_kernelIS7_EEvRNS_18TensorIteratorBaseEddT_ENKUlvE_clEvENKUlvE_clEvEUldE_EEvSA_T1_T2_EUlP24curandStatePhilox4_32_10E0_ZNS1_27distribution_nullary_kernelIdd6float4S7_SJ_SE_EEvSA_SG_RKT3_T4_EUlidE_EEvlNS_15PhiloxCudaStateESF_SG_:
        .type           _ZN2at6native63_GLOBAL__N__11d61d08_30_DistributionLogNormalKernel_cu_e7567be543distribution_elementwise_grid_stride_kernelIdLi2EZNS0_9templates4cuda20normal_and_transformIddPNS_17CUDAGeneratorImplEZZZNS4_17log_normal_kernelIS7_EEvRNS_18TensorIteratorBaseEddT_ENKUlvE_clEvENKUlvE_clEvEUldE_EEvSA_T1_T2_EUlP24curandStatePhilox4_32_10E0_ZNS1_27distribution_nullary_kernelIdd6float4S7_SJ_SE_EEvSA_SG_RKT3_T4_EUlidE_EEvlNS_15PhiloxCudaStateESF_SG_,@function
        .size           _ZN2at6native63_GLOBAL__N__11d61d08_30_DistributionLogNormalKernel_cu_e7567be543distribution_elementwise_grid_stride_kernelIdLi2EZNS0_9templates4cuda20normal_and_transformIddPNS_17CUDAGeneratorImplEZZZNS4_17log_normal_kernelIS7_EEvRNS_18TensorIteratorBaseEddT_ENKUlvE_clEvENKUlvE_clEvEUldE_EEvSA_T1_T2_EUlP24curandStatePhilox4_32_10E0_ZNS1_27distribution_nullary_kernelIdd6float4S7_SJ_SE_EEvSA_SG_RKT3_T4_EUlidE_EEvlNS_15PhiloxCudaStateESF_SG_,(.L_x_395 - _ZN2at6native63_GLOBAL__N__11d61d08_30_DistributionLogNormalKernel_cu_e7567be543distribution_elementwise_grid_stride_kernelIdLi2EZNS0_9templates4cuda20normal_and_transformIddPNS_17CUDAGeneratorImplEZZZNS4_17log_normal_kernelIS7_EEvRNS_18TensorIteratorBaseEddT_ENKUlvE_clEvENKUlvE_clEvEUldE_EEvSA_T1_T2_EUlP24curandStatePhilox4_32_10E0_ZNS1_27distribution_nullary_kernelIdd6float4S7_SJ_SE_EEvSA_SG_RKT3_T4_EUlidE_EEvlNS_15PhiloxCudaStateESF_SG_)
        .other          _ZN2at6native63_GLOBAL__N__11d61d08_30_DistributionLogNormalKernel_cu_e7567be543distribution_elementwise_grid_stride_kernelIdLi2EZNS0_9templates4cuda20normal_and_transformIddPNS_17CUDAGeneratorImplEZZZNS4_17log_normal_kernelIS7_EEvRNS_18TensorIteratorBaseEddT_ENKUlvE_clEvENKUlvE_clEvEUldE_EEvSA_T1_T2_EUlP24curandStatePhilox4_32_10E0_ZNS1_27distribution_nullary_kernelIdd6float4S7_SJ_SE_EEvSA_SG_RKT3_T4_EUlidE_EEvlNS_15PhiloxCudaStateESF_SG_,@"STO_CUDA_ENTRY STV_DEFAULT"
_ZN2at6native63_GLOBAL__N__11d61d08_30_DistributionLogNormalKernel_cu_e7567be543distribution_elementwise_grid_stride_kernelIdLi2EZNS0_9templates4cuda20normal_and_transformIddPNS_17CUDAGeneratorImplEZZZNS4_17log_normal_kernelIS7_EEvRNS_18TensorIteratorBaseEddT_ENKUlvE_clEvENKUlvE_clEvEUldE_EEvSA_T1_T2_EUlP24curandStatePhilox4_32_10E0_ZNS1_27distribution_nullary_kernelIdd6float4S7_SJ_SE_EEvSA_SG_RKT3_T4_EUlidE_EEvlNS_15PhiloxCudaStateESF_SG_:
        /* <DEDUP_REMOVED lines=21> */
[----:B------:R-:W0:Y:S03]  /*0150*/  LDCU.64 UR4, c[0x0][0x380] ;  /* 0x00007000ff0477ac */ /* 0x000e260008000a00 */
[----:B------:R-:W-:-:S02]  /*0160*/  IMAD.MOV.U32 R37, RZ, RZ, R20 ;  /* 0x000000ffff257224 */ /* 0x000fc400078e0014 */
[----:B------:R-:W-:-:S04]  /*0170*/  IMAD.WIDE.U32 R8, R20, -0x326172a9, RZ ;  /* 0xcd9e8d5714087825 */ /* 0x000fc800078e00ff */
[----:B------:R-:W-:Y:S02]  /*0180*/  IMAD.MOV.U32 R36, RZ, RZ, R21 ;  /* 0x000000ffff247224 */ /* 0x000fe400078e0015 */
        /* <DEDUP_REMOVED lines=11> */
[----:B------:R-:W-:Y:S01]  /*0240*/  IADD3 R4, PT, PT, R18, -0x61c88647, RZ ;  /* 0x9e3779b912047810 */ /* 0x000fe20007ffe0ff */
[----:B------:R-:W-:Y:S01]  /*0250*/  IMAD.WIDE.U32 R6, R0, -0x2daee0ad, RZ ;  /* 0xd2511f5300067825 */ /* 0x000fe200078e00ff */
[----:B------:R-:W-:Y:S02]  /*0260*/  LOP3.LUT R10, R2, R9, R18, 0x96, !PT ;  /* 0x00000009020a7212 */ /* 0x000fe400078e9612 */
[C---:B------:R-:W-:Y:S01]  /*0270*/  IADD3 R39, PT, PT, R18.reuse, -0xe443238, RZ ;  /* 0xf1bbcdc812277810 */ /* 0x040fe20007ffe0ff */
        /* <DEDUP_REMOVED lines=31> */
[----:B------:R-:W-:-:S03]  /*0470*/  LOP3.LUT R42, R13, R26, R23, 0x96, !PT ;  /* 0x0000001a0d2a7212 */ /* 0x000fc600078e9617 */
[C---:B------:R-:W-:Y:S02]  /*0480*/  VIADD R14, R19.reuse, 0x646e171e ;  /* 0x646e171e130e7836 */ /* 0x040fe40000000000 */
[----:B------:R-:W-:Y:S02]  /*0490*/  VIADD R15, R19, 0x1fd5c5a3 ;  /* 0x1fd5c5a3130f7836 */ /* 0x000fe40000000000 */
[----:B------:R-:W-:Y:S01]  /*04a0*/  IMAD.WIDE.U32 R42, R42, -0x2daee0ad, RZ ;  /* 0xd2511f532a2a7825 */ /* 0x000fe200078e00ff */
[----:B------:R-:W-:Y:S02]  /*04b0*/  LOP3.LUT R40, R14, R16, R25, 0x96, !PT ;  /* 0x000000100e287212 */ /* 0x000fe400078e9619 */
[----:B------:R-:W-:Y:S01]  /*04c0*/  IADD3 R16, PT, PT, R18, 0x5384540f, RZ ;  /* 0x5384540f12107810 */ /* 0x000fe20007ffe0ff */
[----:B---3--:R-:W-:Y:S01]  /*04d0*/  IMAD R17, R28, UR8, RZ ;  /* 0x000000081c117c24 */ /* 0x008fe2000f8e02ff */
[----:B------:R-:W-:Y:S01]  /*04e0*/  LOP3.LUT R32, R15, R24, R43, 0x96, !PT ;  /* 0x000000180f207212 */ /* 0x000fe200078e962b */
[----:B------:R-:W-:-:S03]  /*04f0*/  IMAD.WIDE.U32 R40, R40, -0x326172a9, RZ ;  /* 0xcd9e8d5728287825 */ /* 0x000fc600078e00ff */
[----:B------:R-:W-:Y:S01]  /*0500*/  SHF.L.U32 R44, R17, 0x1, RZ ;  /* 0x00000001112c7819 */ /* 0x000fe200000006ff */
[----:B------:R-:W-:Y:S01]  /*0510*/  IMAD.WIDE.U32 R32, R32, -0x326172a9, RZ ;  /* 0xcd9e8d5720207825 */ /* 0x000fe200078e00ff */
[----:B------:R-:W-:-:S03]  /*0520*/  LOP3.LUT R24, R16, R22, R41, 0x96, !PT ;  /* 0x0000001610187212 */ /* 0x000fc600078e9629 */
[----:B------:R-:W-:Y:S01]  /*0530*/  VIADD R41, R19, 0xdb3d7428 ;  /* 0xdb3d742813297836 */ /* 0x000fe20000000000 */
[----:B------:R-:W-:Y:S01]  /*0540*/  LOP3.LUT R40, R39, R40, R33, 0x96, !PT ;  /* 0x0000002827287212 */ /* 0x000fe200078e9621 */
[----:B------:R-:W-:-:S04]  /*0550*/  IMAD.WIDE.U32 R24, R24, -0x2daee0ad, RZ ;  /* 0xd2511f5318187825 */ /* 0x000fc800078e00ff */
[----:B------:R-:W-:Y:S01]  /*0560*/  IMAD.MOV.U32 R43, RZ, RZ, R21 ;  /* 0x000000ffff2b7224 */ /* 0x000fe200078e0015 */
        /* <DEDUP_REMOVED lines=18> */
[----:B------:R-:W-:-:S13]  /*0690*/  ISETP.GE.U32.AND P1, PT, R21, R44, PT ;  /* 0x0000002c1500720c */ /* 0x000fda0003f26070 */
[----:B------:R-:W-:Y:S01]  /*06a0*/  @P1 VIADD R26, R26, 0x1 ;  /* 0x000000011a1a1836 */ /* 0x000fe20000000000 */
[----:B------:R-:W-:Y:S01]  /*06b0*/  @!P2 LOP3.LUT R26, RZ, R44, RZ, 0x33, !PT ;  /* 0x0000002cff1aa212 */ /* 0x000fe200078e33ff */
[----:B------:R-:W-:Y:S06]  /*06c0*/  BRA `(.L_x_292) ;  /* 0x0000000000087947 */ /* 0x000fec0003800000 */
.L_x_291:
[----:B------:R-:W-:-:S07]  /*06d0*/  MOV R30, 0x6f0 ;  /* 0x000006f0001e7802 */ /* 0x000fce0000000f00 */
[----:B------:R-:W-:Y:S05]  /*06e0*/  CALL.REL.NOINC `($__internal_19_$__cuda_sm20_div_s64) ;  /* 0x0000001000047944 */ /* 0x000fea0003c00000 */
.L_x_292:
[----:B------:R-:W-:-:S04]  /*06f0*/  IMAD.WIDE.U32 R28, R28, UR8, RZ ;  /* 0x000000081c1c7c25 */ /* 0x000fc8000f8e00ff */
[C---:B------:R-:W-:Y:S01]  /*0700*/  IMAD.SHL.U32 R22, R28.reuse, 0x2, RZ ;  /* 0x000000021c167824 */ /* 0x040fe200078e00ff */
[----:B------:R-:W-:-:S05]  /*0710*/  SHF.L.U64.HI R23, R28, 0x1, R29 ;  /* 0x000000011c177819 */ /* 0x000fca000001021d */
[----:B------:R-:W-:Y:S02]  /*0720*/  IMAD R29, R23, R26, RZ ;  /* 0x0000001a171d7224 */ /* 0x000fe400078e02ff */
[----:B------:R-:W-:-:S04]  /*0730*/  IMAD.WIDE.U32 R20, R26, R22, R22 ;  /* 0x000000161a147225 */ /* 0x000fc800078e0016 */
[----:B------:R-:W-:Y:S01]  /*0740*/  IMAD R29, R27, R22, R29 ;  /* 0x000000161b1d7224 */ /* 0x000fe200078e021d */
[----:B------:R-:W-:-:S03]  /*0750*/  ISETP.GE.U32.AND P0, PT, R37, R20, PT ;  /* 0x000000142500720c */ /* 0x000fc60003f06070 */
[----:B------:R-:W-:-:S05]  /*0760*/  IMAD.IADD R47, R21, 0x1, R29 ;  /* 0x00000001152f7824 */ /* 0x000fca00078e021d */
[----:B------:R-:W-:-:S13]  /*0770*/  ISETP.GE.AND.EX P0, PT, R36, R47, PT, P0 ;  /* 0x0000002f2400720c */ /* 0x000fda0003f06300 */
[----:B------:R-:W-:Y:S05]  /*0780*/  @P0 EXIT ;  /* 0x000000000000094d */ /* 0x000fea0003800000 */
[----:B------:R-:W0:Y:S01]  /*0790*/  LDC.64 R22, c[0x0][0x380] ;  /* 0x0000e000ff167b82 */ /* 0x000e220000000a00 */
[----:B------:R-:W-:Y:S01]  /*07a0*/  IMAD.HI.U32 R33, R40, -0x2daee0ad, RZ ;  /* 0xd2511f5328217827 */ /* 0x000fe200078e00ff */
[----:B------:R-:W-:Y:S01]  /*07b0*/  LOP3.LUT R46, R46, 0x3, RZ, 0xc0, !PT ;  /* 0x000000032e2e7812 */ /* 0x000fe200078ec0ff */
[----:B------:R-:W1:Y:S01]  /*07c0*/  LDCU UR4, c[0x0][0x3b0] ;  /* 0x00007600ff0477ac */ /* 0x000e620008000800 */
[----:B------:R-:W-:Y:S01]  /*07d0*/  IADD3 R48, PT, PT, R19, -0x695add53, RZ ;  /* 0x96a522ad13307810 */ /* 0x000fe20007ffe0ff */
[----:B------:R-:W-:Y:S01]  /*07e0*/  IMAD.HI.U32 R25, R42, -0x326172a9, RZ ;  /* 0xcd9e8d572a197827 */ /* 0x000fe200078e00ff */
[----:B------:R-:W-:Y:S01]  /*07f0*/  LOP3.LUT R33, R24, R33, RZ, 0x3c, !PT ;  /* 0x0000002118217212 */ /* 0x000fe200078e3cff */
[----:B------:R-:W2:Y:S03]  /*0800*/  LDCU.64 UR10, c[0x0][0x3c0] ;  /* 0x00007800ff0a77ac */ /* 0x000ea60008000a00 */
[----:B------:R-:W-:Y:S01]  /*0810*/  LOP3.LUT R32, R45, R32, R25, 0x96, !PT ;  /* 0x000000202d207212 */ /* 0x000fe200078e9619 */
[----:B------:R-:W3:Y:S06]  /*0820*/  LDCU.64 UR8, c[0x0][0x3a8] ;  /* 0x00007500ff0877ac */ /* 0x000eec0008000a00 */
.L_x_304:
[----:B------:R-:W-:Y:S01]  /*0830*/  VIADD R0, R0, 0x1 ;  /* 0x0000000100007836 */ /* 0x000fe20000000000 */
[----:B------:R-:W-:Y:S03]  /*0840*/  BSSY.RECONVERGENT B0, `(.L_x_293) ;  /* 0x000000c000007945 */ /* 0x000fe60003800200 */
[C---:B------:R-:W-:Y:S01]  /*0850*/  IMAD.WIDE.U32 R30, R0.reuse, -0x2daee0ad, RZ ;  /* 0xd2511f53001e7825 */ /* 0x040fe200078e00ff */
[----:B------:R-:W-:-:S13]  /*0860*/  ISETP.NE.AND P0, PT, R0, RZ, PT ;  /* 0x000000ff0000720c */ /* 0x000fda0003f05270 */
[----:B01----:R-:W-:Y:S05]  /*0870*/  @P0 BRA `(.L_x_294) ;  /* 0x0000000000200947 */ /* 0x003fea0003800000 */
        /* <DEDUP_REMOVED lines=8> */
.L_x_294:
[----:B-123--:R-:W-:Y:S05]  /*0900*/  BSYNC.RECONVERGENT B0 ;  /* 0x0000000000007941 */ /* 0x00efea0003800200 */
.L_x_293:
[----:B------:R-:W-:Y:S01]  /*0910*/  LOP3.LUT R26, R43, R31, R19, 0x96, !PT ;  /* 0x0000001f2b1a7212 */ /* 0x000fe200078e9613 */
[----:B------:R-:W-:Y:S01]  /*0920*/  IMAD.WIDE.U32 R24, R38, -0x326172a9, RZ ;  /* 0xcd9e8d5726187825 */ /* 0x000fe200078e00ff */
[----:B------:R-:W-:Y:S02]  /*0930*/  ISETP.GT.AND P0, PT, R46, 0x1, PT ;  /* 0x000000012e00780c */ /* 0x000fe40003f04270 */
[----:B------:R-:W-:Y:S01]  /*0940*/  LOP3.LUT R33, R33, R48, RZ, 0x3c, !PT ;  /* 0x0000003021217212 */ /* 0x000fe200078e3cff */
        /* <DEDUP_REMOVED lines=35> */
[----:B------:R-:W-:Y:S02]  /*0b80*/  LOP3.LUT R40, R39, R26, R29, 0x96, !PT ;  /* 0x0000001a27287212 */ /* 0x000fe400078e961d */
        /* <DEDUP_REMOVED lines=8> */
.L_x_295:
[----:B------:R-:W-:Y:S01]  /*0c10*/  ISETP.NE.AND P0, PT, R46, 0x3, PT ;  /* 0x000000032e00780c */ /* 0x000fe20003f05270 */
[----:B------:R-:W-:Y:S01]  /*0c20*/  IMAD.MOV.U32 R32, RZ, RZ, R30 ;  /* 0x000000ffff207224 */ /* 0x000fe200078e001e */
[----:B------:R-:W-:-:S11]  /*0c30*/  MOV R26, R49 ;  /* 0x00000031001a7202 */ /* 0x000fd60000000f00 */
[----:B------:R-:W-:Y:S02]  /*0c40*/  @P0 IMAD.MOV.U32 R32, RZ, RZ, R33 ;  /* 0x000000ffff200224 */ /* 0x000fe400078e0021 */
[----:B------:R-:W-:-:S07]  /*0c50*/  @P0 IMAD.MOV.U32 R26, RZ, RZ, R30 ;  /* 0x000000ffff1a0224 */ /* 0x000fce00078e001e */
.L_x_296:
[----:B------:R-:W-:Y:S01]  /*0c60*/  HFMA2 R28, -RZ, RZ, 0.1171875, 0 ;  /* 0x2f800000ff1c7431 */ /* 0x000fe200000001ff */
[----:B------:R-:W-:Y:S01]  /*0c70*/  I2FP.F32.U32 R27, R32 ;  /* 0x00000020001b7245 */ /* 0x000fe20000201000 */
[----:B------:R-:W-:Y:S01]  /*0c80*/  BSSY.RECONVERGENT B0, `(.L_x_297) ;  /* 0x0000051000007945 */ /* 0x000fe20003800200 */
[----:B0-----:R-:W-:Y:S02]  /*0c90*/  ISETP.GE.U32.AND P0, PT, R37, R22, PT ;  /* 0x000000162500720c */ /* 0x001fe40003f06070 */
[----:B------:R-:W-:Y:S01]  /*0ca0*/  I2FP.F32.U32 R51, R26 ;  /* 0x0000001a00337245 */ /* 0x000fe20000201000 */
[----:B------:R-:W-:Y:S01]  /*0cb0*/  IMAD.MOV.U32 R26, RZ, RZ, 0x30c90fdb ;  /* 0x30c90fdbff1a7424 */ /* 0x000fe200078e00ff */
[----:B------:R-:W-:Y:S01]  /*0cc0*/  ISETP.GE.AND.EX P0, PT, R36, R23, PT, P0 ;  /* 0x000000172400720c */ /* 0x000fe20003f06300 */
[----:B------:R-:W-:Y:S02]  /*0cd0*/  FFMA.FTZ R27, R27, R28, 1.1641532182693481445e-10 ;  /* 0x2f0000001b1b7423 */ /* 0x000fe4000001001c */
[----:B------:R-:W-:-:S04]  /*0ce0*/  FFMA.FTZ R51, R51, R26, 7.314590599882819788e-10 ;  /* 0x30490fdb33337423 */ /* 0x000fc8000001001a */
[----:B------:R-:W0:Y:S02]  /*0cf0*/  MUFU.LG2 R27, R27 ;  /* 0x0000001b001b7308 */ /* 0x000e240000000c00 */
[----:B0-----:R-:W-:-:S04]  /*0d00*/  FMUL.FTZ R28, R27, 0.69314718246459960938 ;  /* 0x3f3172181b1c7820 */ /* 0x001fc80000410000 */
[----:B------:R-:W-:-:S04]  /*0d10*/  FMUL.FTZ R28, R28, -2 ;  /* 0xc00000001c1c7820 */ /* 0x000fc80000410000 */
[----:B------:R0:W1:Y:S01]  /*0d20*/  MUFU.SQRT R50, R28 ;  /* 0x0000001c00327308 */ /* 0x0000620000002000 */
[----:B------:R-:W-:Y:S05]  /*0d30*/  @P0 BRA `(.L_x_298) ;  /* 0x0000000400140947 */ /* 0x000fea0003800000 */
[----:B------:R-:W-:Y:S01]  /*0d40*/  FMUL.RZ R31, R51, 0.15915493667125701904 ;  /* 0x3e22f983331f7820 */ /* 0x000fe2000040c000 */
[----:B------:R-:W2:Y:S01]  /*0d50*/  LDC.64 R32, c[0x0][0x3b8] ;  /* 0x0000ee00ff207b82 */ /* 0x000ea20000000a00 */
[----:B0-----:R-:W-:Y:S01]  /*0d60*/  IMAD.MOV.U32 R28, RZ, RZ, 0x652b82fe ;  /* 0x652b82feff1c7424 */ /* 0x001fe200078e00ff */
[----:B------:R-:W-:Y:S01]  /*0d70*/  MOV R29, 0x3ff71547 ;  /* 0x3ff71547001d7802 */ /* 0x000fe20000000f00 */
[----:B------:R-:W1:Y:S01]  /*0d80*/  MUFU.SIN R27, R31 ;  /* 0x0000001f001b7308 */ /* 0x000e620000000400 */
[----:B------:R-:W-:Y:S01]  /*0d90*/  UMOV UR12, 0xfefa39ef ;  /* 0xfefa39ef000c7882 */ /* 0x000fe20000000000 */
[----:B------:R-:W-:Y:S01]  /*0da0*/  UMOV UR13, 0x3fe62e42 ;  /* 0x3fe62e42000d7882 */ /* 0x000fe20000000000 */
[----:B------:R-:W-:Y:S01]  /*0db0*/  BSSY.RECONVERGENT B1, `(.L_x_299) ;  /* 0x000003c000017945 */ /* 0x000fe20003800200 */
[----:B-1----:R-:W-:-:S04]  /*0dc0*/  FMUL.FTZ R30, R50, R27 ;  /* 0x0000001b321e7220 */ /* 0x002fc80000410000 */
[----:B------:R-:W2:Y:S02]  /*0dd0*/  F2F.F64.F32 R26, R30 ;  /* 0x0000001e001a7310 */ /* 0x000ea40000201800 */
[----:B--2---:R-:W-:-:S08]  /*0de0*/  DFMA R32, R26, UR10, R32 ;  /* 0x0000000a1a207c2b */ /* 0x004fd00008000020 */
        /* <DEDUP_REMOVED lines=9> */
[----:B------:R-:W-:Y:S01]  /*0e80*/  UMOV UR13, 0x3e5ade15 ;  /* 0x3e5ade15000d7882 */ /* 0x000fe20000000000 */
[----:B------:R-:W-:-:S06]  /*0e90*/  IMAD.MOV.U32 R27, RZ, RZ, 0x3e928af3 ;  /* 0x3e928af3ff1b7424 */ /* 0x000fcc00078e00ff */
[----:B------:R-:W-:Y:S01]  /*0ea0*/  DFMA R26, R34, UR12, R26 ;  /* 0x0000000c221a7c2b */ /* 0x000fe2000800001a */
[----:B------:R-:W-:Y:S01]  /*0eb0*/  UMOV UR12, 0x62401315 ;  /* 0x62401315000c7882 */ /* 0x000fe20000000000 */
[----:B------:R-:W-:-:S06]  /*0ec0*/  UMOV UR13, 0x3ec71dee ;  /* 0x3ec71dee000d7882 */ /* 0x000fcc0000000000 */
[----:B------:R-:W-:Y:S01]  /*0ed0*/  DFMA R30, R34, R26, UR12 ;  /* 0x0000000c221e7e2b */ /* 0x000fe2000800001a */
[----:B------:R-:W-:Y:S01]  /*0ee0*/  UMOV UR12, 0x7c89eb71 ;  /* 0x7c89eb71000c7882 */ /* 0x000fe20000000000 */
[----:B------:R-:W-:Y:S01]  /*0ef0*/  UMOV UR13, 0x3efa0199 ;  /* 0x3efa0199000d7882 */ /* 0x000fe20000000000 */
[----:B------:R-:W-:-:S05]  /*0f00*/  IMAD R27, R37, UR4, RZ ;  /* 0x00000004251b7c24 */ /* 0x000fca000f8e02ff */
[----:B------:R-:W-:Y:S01]  /*0f10*/  DFMA R30, R34, R30, UR12 ;  /* 0x0000000c221e7e2b */ /* 0x000fe2000800001e */
[----:B------:R-:W-:Y:S01]  /*0f20*/  UMOV UR12, 0x14761f65 ;  /* 0x14761f65000c7882 */ /* 0x000fe20000000000 */
[----:B------:R-:W-:Y:S01]  /*0f30*/  UMOV UR13, 0x3f2a01a0 ;  /* 0x3f2a01a0000d7882 */ /* 0x000fe20000000000 */
[----:B------:R-:W-:-:S04]  /*0f40*/  IADD3 R26, P1, PT, R27, UR8, RZ ;  /* 0x000000081b1a7c10 */ /* 0x000fc8000ff3e0ff */
[----:B------:R-:W-:Y:S01]  /*0f50*/  LEA.HI.X.SX32 R27, R27, UR9, 0x1, P1 ;  /* 0x000000091b1b7c11 */ /* 0x000fe200088f0eff */
        /* <DEDUP_REMOVED lines=30> */
[----:B------:R-:W-:Y:S01]  /*1140*/  @!P0 LEA R29, R28, 0x3ff00000, 0x14 ;  /* 0x3ff000001c1d8811 */ /* 0x000fe200078ea0ff */
[----:B------:R-:W-:-:S06]  /*1150*/  @!P0 IMAD.MOV.U32 R28, RZ, RZ, RZ ;  /* 0x000000ffff1c8224 */ /* 0x000fcc00078e00ff */
[----:B------:R-:W-:-:S11]  /*1160*/  @!P0 DMUL R34, R30, R28 ;  /* 0x0000001c1e228228 */ /* 0x000fd60000000000 */
.L_x_300:
[----:B------:R-:W-:Y:S05]  /*1170*/  BSYNC.RECONVERGENT B1 ;  /* 0x0000000000017941 */ /* 0x000fea0003800200 */
.L_x_299:
[----:B------:R2:W-:Y:S02]  /*1180*/  STG.E.64 desc[UR6][R26.64], R34 ;  /* 0x000000221a007986 */ /* 0x0005e4000c101b06 */
.L_x_298:
[----:B------:R-:W-:Y:S05]  /*1190*/  BSYNC.RECONVERGENT B0 ;  /* 0x0000000000007941 */ /* 0x000fea0003800200 */
.L_x_297:
[----:B--2---:R-:W-:-:S04]  /*11a0*/  IADD3 R35, P1, PT, R17, R37, RZ ;  /* 0x0000002511237210 */ /* 0x004fc80007f3e0ff */
[----:B------:R-:W-:Y:S01]  /*11b0*/  ISETP.GE.U32.AND P0, PT, R35, R22, PT ;  /* 0x000000162300720c */ /* 0x000fe20003f06070 */
[----:B------:R-:W-:-:S05]  /*11c0*/  IMAD.X R26, RZ, RZ, R36, P1 ;  /* 0x000000ffff1a7224 */ /* 0x000fca00008e0624 */
[----:B------:R-:W-:-:S13]  /*11d0*/  ISETP.GE.AND.EX P0, PT, R26, R23, PT, P0 ;  /* 0x000000171a00720c */ /* 0x000fda0003f06300 */
[----:B------:R-:W-:Y:S05]  /*11e0*/  @P0 BRA `(.L_x_301) ;  /* 0x0000000400180947 */ /* 0x000fea0003800000 */
[----:B------:R-:W-:Y:S01]  /*11f0*/  FMUL.RZ R51, R51, 0.15915493667125701904 ;  /* 0x3e22f98333337820 */ /* 0x000fe2000040c000 */
[----:B------:R-:W2:Y:S01]  /*1200*/  LDC.64 R30, c[0x0][0x3b8] ;  /* 0x0000ee00ff1e7b82 */ /* 0x000ea20000000a00 */
[----:B0-----:R-:W-:Y:S01]  /*1210*/  MOV R28, 0x652b82fe ;  /* 0x652b82fe001c7802 */ /* 0x001fe20000000f00 */
[----:B------:R-:W-:Y:S01]  /*1220*/  IMAD.MOV.U32 R29, RZ, RZ, 0x3ff71547 ;  /* 0x3ff71547ff1d7424 */ /* 0x000fe200078e00ff */
[----:B------:R-:W1:Y:S01]  /*1230*/  MUFU.COS R27, R51 ;  /* 0x00000033001b7308 */ /* 0x000e620000000000 */
[----:B------:R-:W-:Y:S01]  /*1240*/  UMOV UR12, 0xfefa39ef ;  /* 0xfefa39ef000c7882 */ /* 0x000fe20000000000 */
[----:B------:R-:W-:Y:S01]  /*1250*/  UMOV UR13, 0x3fe62e42 ;  /* 0x3fe62e42000d7882 */ /* 0x000fe20000000000 */
[----:B------:R-:W-:Y:S01]  /*1260*/  IMAD R35, R35, UR4, RZ ;  /* 0x0000000423237c24 */ /* 0x000fe2000f8e02ff */
        /* <DEDUP_REMOVED lines=41> */
[----:B------:R-:W-:Y:S01]  /*1500*/  DFMA R26, R32, R26, 1 ;  /* 0x3ff00000201a742b */ /* 0x000fe2000000001a */
[----:B------:R-:W-:-:S04]  /*1510*/  IADD3 R32, P1, PT, R35, UR8, RZ ;  /* 0x0000000823207c10 */ /* 0x000fc8000ff3e0ff */
[----:B------:R-:W-:-:S05]  /*1520*/  LEA.HI.X.SX32 R33, R35, UR9, 0x1, P1 ;  /* 0x0000000923217c11 */ /* 0x000fca00088f0eff */
[----:B------:R-:W-:Y:S02]  /*1530*/  IMAD R35, R28, 0x100000, R27 ;  /* 0x001000001c237824 */ /* 0x000fe400078e021b */
        /* <DEDUP_REMOVED lines=11> */
[----:B------:R-:W-:Y:S01]  /*15f0*/  @!P0 LEA R27, R28, 0x3ff00000, 0x14 ;  /* 0x3ff000001c1b8811 */ /* 0x000fe200078ea0ff */
[----:B------:R-:W-:Y:S01]  /*1600*/  @!P0 IMAD.MOV.U32 R28, RZ, RZ, R26 ;  /* 0x000000ffff1c8224 */ /* 0x000fe200078e001a */
[----:B------:R-:W-:-:S06]  /*1610*/  @!P0 MOV R26, RZ ;  /* 0x000000ff001a8202 */ /* 0x000fcc0000000f00 */
[----:B------:R-:W-:-:S11]  /*1620*/  @!P0 DMUL R34, R28, R26 ;  /* 0x0000001a1c228228 */ /* 0x000fd60000000000 */
.L_x_303:
[----:B------:R-:W-:Y:S05]  /*1630*/  BSYNC.RECONVERGENT B0 ;  /* 0x0000000000007941 */ /* 0x000fea0003800200 */
.L_x_302:
[----:B------:R2:W-:Y:S02]  /*1640*/  STG.E.64 desc[UR6][R32.64], R34 ;  /* 0x0000002220007986 */ /* 0x0005e4000c101b06 */
.L_x_301:
[----:B------:R-:W-:Y:S01]  /*1650*/  IADD3 R37, P0, PT, R44, R37, RZ ;  /* 0x000000252c257210 */ /* 0x000fe20007f1e0ff */
[----:B--2---:R-:W-:Y:S01]  /*1660*/  IMAD.HI.U32 R33, R40, -0x2daee0ad, RZ ;  /* 0xd2511f5328217827 */ /* 0x004fe200078e00ff */
[----:B------:R-:W-:Y:S05]  /*1670*/  WARPSYNC.ALL ;  /* 0x0000000000007948 */ /* 0x000fea0003800000 */
[----:B------:R-:W-:Y:S01]  /*1680*/  IMAD.X R36, RZ, RZ, R36, P0 ;  /* 0x000000ffff247224 */ /* 0x000fe200000e0624 */
[----:B------:R-:W-:Y:S01]  /*1690*/  BAR.SYNC.DEFER_BLOCKING 0x0 ;  /* 0x0000000000007b1d */ /* 0x000fe20000010000 */
[----:B------:R-:W-:Y:S01]  /*16a0*/  ISETP.GE.U32.AND P0, PT, R37, R20, PT ;  /* 0x000000142500720c */ /* 0x000fe20003f06070 */
[----:B------:R-:W-:Y:S01]  /*16b0*/  IMAD.MOV.U32 R32, RZ, RZ, R49 ;  /* 0x000000ffff207224 */ /* 0x000fe200078e0031 */
[----:B------:R-:W-:-:S02]  /*16c0*/  LOP3.LUT R33, R24, R33, RZ, 0x3c, !PT ;  /* 0x0000002118217212 */ /* 0x000fc400078e3cff */
[----:B------:R-:W-:-:S13]  /*16d0*/  ISETP.GE.AND.EX P0, PT, R36, R47, PT, P0 ;  /* 0x0000002f2400720c */ /* 0x000fda0003f06300 */
[----:B------:R-:W-:Y:S05]  /*16e0*/  @!P0 BRA `(.L_x_304) ;  /* 0xfffffff000508947 */ /* 0x000fea000383ffff */
[----:B------:R-:W-:Y:S05]  /*16f0*/  EXIT ;  /* 0x000000000000794d */ /* 0x000fea0003800000 */
        .weak           $__internal_19_$__cuda_sm20_div_s64
        .type           $__internal_19_$__cuda_sm20_div_s64,@function
        .size           $__internal_19_$__cuda_sm20_div_s64,(.L_x_395 - $__internal_19_$__cuda_sm20_div_s64)
$__internal_19_$__cuda_sm20_div_s64:
        /* <DEDUP_REMOVED lines=10> */
[----:B------:R-:W-:-:S04]  /*17a0*/  IMAD.HI.U32 R20, R22, R29, RZ ;  /* 0x0000001d16147227 */ /* 0x000fc800078e00ff */
[----:B------:R-:W-:Y:S02]  /*17b0*/  IMAD.MOV.U32 R21, RZ, RZ, R22 ;  /* 0x000000ffff157224 */ /* 0x000fe400078e0016 */
        /* <DEDUP_REMOVED lines=30> */
[----:B------:R-:W-:-:S03]  /*19a0*/  IADD3 R29, P2, PT, R29, R20, RZ ;  /* 0x000000141d1d7210 */ /* 0x000fc60007f5e0ff */
[----:B------:R-:W-:-:S04]  /*19b0*/  IMAD.X R20, RZ, RZ, R26, P0 ;  /* 0x000000ffff147224 */ /* 0x000fc800000e061a */
        /* <DEDUP_REMOVED lines=15> */
[----:B------:R-:W-:Y:S01]  /*1ab0*/  SEL R20, R22, R31, P0 ;  /* 0x0000001f16147207 */ /* 0x000fe20000000000 */
[----:B------:R-:W-:Y:S01]  /*1ac0*/  IMAD.MOV.U32 R31, RZ, RZ, 0x0 ;  /* 0x00000000ff1f7424 */ /* 0x000fe200078e00ff */
[----:B------:R-:W-:-:S02]  /*1ad0*/  IADD3 R26, P3, PT, R29, 0x1, RZ ;  /* 0x000000011d1a7810 */ /* 0x000fc40007f7e0ff */
[----:B------:R-:W-:-:S03]  /*1ae0*/  ISETP.GE.U32.AND.EX P0, PT, R23, RZ, PT, P2 ;  /* 0x000000ff1700720c */ /* 0x000fc60003f06120 */
        /* <DEDUP_REMOVED lines=11> */
[----:B------:R-:W-:Y:S06]  /*1ba0*/  RET.REL.NODEC R30 `(_ZN2at6native63_GLOBAL__N__11d61d08_30_DistributionLogNormalKernel_cu_e7567be543distribution_elementwise_grid_stride_kernelIdLi2EZNS0_9templates4cuda20normal_and_transformIddPNS_17CUDAGeneratorImplEZZZNS4_17log_normal_kernelIS7_EEvRNS_18TensorIteratorBaseEddT_ENKUlvE_clEvENKUlvE_clEvEUldE_EEvSA_T1_T2_EUlP24curandStatePhilox4_32_10E0_ZNS1_27distribution_nullary_kernelIdd6float4S7_SJ_SE_EEvSA_SG_RKT3_T4_EUlidE_EEvlNS_15PhiloxCudaStateESF_SG_) ;  /* 0xffffffe41e147950 */ /* 0x000fec0003c3ffff */
.L_x_305:
        /* <DEDUP_REMOVED lines=13> */
.L_x_395:


//--------------------- .text._ZN2at6native63_GLOBAL__N__11d61d08_30_DistributionLogNormalKernel_cu_e7567be543distribution_elementwise_grid_stride_kernelIdLi2EZNS0_9templates4cuda20normal_and_transformIddPNS_17CUDAGeneratorImplEZZZNS4_17log_normal_kernelIS7_EEvRNS_18TensorIteratorBaseEddT_ENKUlvE_clEvENKUlvE_clEvEUldE_EEvSA_T1_T2_EUlP24curandStatePhilox4_32_10E_ZNS1_27distribution_nullary_kernelIdd7double2S7_SJ_SE_EEvSA_SG_RKT3_T4_EUlidE0_EEvlNS_15PhiloxCudaStateESF_SG_ --------------------------
	.section	.text._ZN2at6native63_GLOBAL__N__11d61d08_30_DistributionLogNormalKernel_cu_e7567be543distribution_elementwise_grid_stride_kernelIdLi2EZNS0_9templates4cuda20normal_and_transformIddPNS_17CUDAGeneratorImplEZZZNS4_17log_normal_kernelIS7_EEvRNS_18TensorIteratorBaseEddT_ENKUlvE_clEvENKUlvE_clEvEUldE_EEvSA_T1_T2_EUlP24curandStatePhilox4_32_10E_ZNS1_27distribution_nullary_kernelIdd7double2S7_SJ_SE_EEvSA_SG_RKT3_T4_EUlidE0_EEvlNS_15PhiloxCudaStateESF_SG_,"ax",@progbits
	.align	128
.text._ZN2at6native63_GLOBAL__N__11d61d08_30_DistributionLogNormalKernel_cu_e7567be543distribution_elementwise_grid_stride_kernelIdLi2EZNS0_9templates4cuda20normal_and_transformIddPNS_17CUDAGeneratorImplEZZZNS4_17log_normal_kernelIS7_EEvRNS_18TensorIteratorBaseEddT_ENKUlvE_clEvENKUlvE_clEvEUldE_EEvSA_T1_T2_EUlP24curandStatePhilox4_32_10E_ZNS1_27distribution_nullary_kernelIdd7double2S7_SJ_SE_EEvSA_SG_RKT3_T4_EUlidE0_EEvlNS_15PhiloxCudaStateESF_SG_:
        .type           _ZN2at6native63_GLOBAL__N__11d61d08_30_DistributionLogNormalKernel_cu_e7567be543distribution_elementwise_grid_stride_kernelIdLi2EZNS0_9templates4cuda20normal_and_transformIddPNS_17CUDAGeneratorImplEZZZNS4_17log_normal_kernelIS7_EEvRNS_18TensorIteratorBaseEddT_ENKUlvE_clEvENKUlvE_clEvEUldE_EEvSA_T1_T2_EUlP24curandStatePhilox4_32_10E_ZNS1_27distribution_nullary_kernelIdd7double2S7_SJ_SE_EEvSA_SG_RKT3_T4_EUlidE0_EEvlNS_15PhiloxCudaStateESF_SG_,@function
        .size           _ZN2at6native63_GLOBAL__N__11d61d08_30_DistributionLogNormalKernel_cu_e7567be543distribution_elementwise_grid_stride_kernelIdLi2EZNS0_9templates4cuda20normal_and_transformIddPNS_17CUDAGeneratorImplEZZZNS4_17log_normal_kernelIS7_EEvRNS_18TensorIteratorBaseEddT_ENKUlvE_clEvENKUlvE_clEvEUldE_EEvSA_T1_T2_EUlP24curandStatePhilox4_32_10E_ZNS1_27distribution_nullary_kernelIdd7double2S7_SJ_SE_EEvSA_SG_RKT3_T4_EUlidE0_EEvlNS_15PhiloxCudaStateESF_SG_,(.L_x_397 - _ZN2at6native63_GLOBAL__N__11d61d08_30_DistributionLogNormalKernel_cu_e7567be543distribution_elementwise_grid_stride_kernelIdLi2EZNS0_9templates4cuda20normal_and_transformIddPNS_17CUDAGeneratorImplEZZZNS4_17log_normal_kernelIS7_EEvRNS_18TensorIteratorBaseEddT_ENKUlvE_clEvENKUlvE_clEvEUldE_EEvSA_T1_T2_EUlP24curandStatePhilox4_32_10E_ZNS1_27distribution_nullary_kernelIdd7double2S7_SJ_SE_EEvSA_SG_RKT3_T4_EUlidE0_EEvlNS_15PhiloxCudaStateESF_SG_)
        .other          _ZN2at6native63_GLOBAL__N__11d61d08_30_DistributionLogNormalKernel_cu_e7567be543distribution_elementwise_grid_stride_kernelIdLi2EZNS0_9templates4cuda20normal_and_transformIddPNS_17CUDAGeneratorImplEZZZNS4_17log_normal_kernelIS7_EEvRNS_18TensorIteratorBaseEddT_ENKUlvE_clEvENKUlvE_clEvEUldE_EEvSA_T1_T2_EUlP24curandStatePhilox4_32_10E_ZNS1_27distribution_nullary_kernelIdd7double2S7_SJ_SE_EEvSA_SG_RKT3_T4_EUlidE0_EEvlNS_15PhiloxCudaStateESF_SG_,@"STO_CUDA_ENTRY STV_DEFAULT"
_ZN2at6native63_GLOBAL__N__11d61d08_30_DistributionLogNormalKernel_cu_e7567be543distribution_elementwise_grid_stride_kernelIdLi2EZNS0_9templates4cuda20normal_and_transformIddPNS_17CUDAGeneratorImplEZZZNS4_17log_normal_kernelIS7_EEvRNS_18TensorIteratorBaseEddT_ENKUlvE_clEvENKUlvE_clEvEUldE_EEvSA_T1_T2_EUlP24curandStatePhilox4_32_10E_ZNS1_27distribution_nullary_kernelIdd7double2S7_SJ_SE_EEvSA_SG_RKT3_T4_EUlidE0_EEvlNS_15PhiloxCudaStateESF_SG_:
        /* <DEDUP_REMOVED lines=75> */
[----:B------:R-:W-:-:S04]  /*04b0*/  LOP3.LUT R19, R19, R20, R51, 0x96, !PT ;  /* 0x0000001413137212 */ /* 0x000fc800078e9633 */
[----:B------:R-:W-:Y:S01]  /*04c0*/  LOP3.LUT R17, R17, R16, R13, 0x96, !PT ;  /* 0x0000001011117212 */ /* 0x000fe200078e960d */
[----:B------:R-:W-:Y:S01]  /*04d0*/  IMAD.WIDE.U32 R46, R19, -0x326172a9, RZ ;  /* 0xcd9e8d57132e7825 */ /* 0x000fe200078e00ff */
[----:B------:R-:W-:-:S03]  /*04e0*/  IADD3 R13, PT, PT, R14, -0xe443238, RZ ;  /* 0xf1bbcdc80e0d7810 */ /* 0x000fc60007ffe0ff */
[----:B------:R-:W-:Y:S01]  /*04f0*/  IMAD.WIDE.U32 R48, R17, -0x2daee0ad, RZ ;  /* 0xd2511f5311307825 */ /* 0x000fe200078e00ff */
[----:B------:R-:W-:-:S03]  /*0500*/  LOP3.LUT R12, R13, R12, R47, 0x96, !PT ;  /* 0x0000000c0d0c7212 */ /* 0x000fc600078e962f */
[----:B------:R-:W-:Y:S02]  /*0510*/  VIADD R17, R15, 0xdb3d7428 ;  /* 0xdb3d74280f117836 */ /* 0x000fe40000000000 */
[----:B------:R-:W-:-:S03]  /*0520*/  IMAD.HI.U32 R19, R12, -0x2daee0ad, RZ ;  /* 0xd2511f530c137827 */ /* 0x000fc600078e00ff */
[----:B------:R-:W-:Y:S01]  /*0530*/  LOP3.LUT R50, R17, R50, R49, 0x96, !PT ;  /* 0x0000003211327212 */ /* 0x000fe200078e9631 */
[----:B0-----:R-:W-:Y:S01]  /*0540*/  IMAD R13, R18, UR6, RZ ;  /* 0x00000006120d7c24 */ /* 0x001fe2000f8e02ff */
[----:B------:R-:W-:Y:S02]  /*0550*/  IADD3 R17, PT, PT, R14, -0x700cb87f, RZ ;  /* 0x8ff347810e117810 */ /* 0x000fe40007ffe0ff */
[----:B------:R-:W-:Y:S01]  /*0560*/  LOP3.LUT R48, R48, R19, RZ, 0x3c, !PT ;  /* 0x0000001330307212 */ /* 0x000fe200078e3cff */
[----:B------:R-:W-:-:S04]  /*0570*/  IMAD.HI.U32 R16, R50, -0x326172a9, RZ ;  /* 0xcd9e8d5732107827 */ /* 0x000fc800078e00ff */
[----:B------:R-:W-:Y:S01]  /*0580*/  IMAD.SHL.U32 R19, R13, 0x2, RZ ;  /* 0x000000020d137824 */ /* 0x000fe200078e00ff */
        /* <DEDUP_REMOVED lines=8> */
[----:B0-----:R-:W-:Y:S02]  /*0610*/  HFMA2 R16, -RZ, RZ, 0, 0 ;  /* 0x00000000ff107431 */ /* 0x001fe400000001ff */
[----:B-1----:R-:W-:-:S04]  /*0620*/  IMAD R21, R21, R17, RZ ;  /* 0x0000001115157224 */ /* 0x002fc800078e02ff */
[----:B------:R-:W-:Y:S01]  /*0630*/  IMAD.HI.U32 R17, R17, R21, R16 ;  /* 0x0000001511117227 */ /* 0x000fe200078e0010 */
[----:B------:R-:W-:-:S05]  /*0640*/  MOV R21, RZ ;  /* 0x000000ff00157202 */ /* 0x000fca0000000f00 */
[----:B------:R-:W-:-:S04]  /*0650*/  IMAD.HI.U32 R17, R17, UR4, RZ ;  /* 0x0000000411117c27 */ /* 0x000fc8000f8e00ff */
[----:B------:R-:W-:-:S04]  /*0660*/  IMAD.MOV R24, RZ, RZ, -R17 ;  /* 0x000000ffff187224 */ /* 0x000fc800078e0a11 */
[----:B------:R-:W-:-:S05]  /*0670*/  IMAD R24, R19, R24, UR4 ;  /* 0x0000000413187e24 */ /* 0x000fca000f8e0218 */
[----:B------:R-:W-:-:S13]  /*0680*/  ISETP.GE.U32.AND P0, PT, R24, R19, PT ;  /* 0x000000131800720c */ /* 0x000fda0003f06070 */
[----:B------:R-:W-:Y:S01]  /*0690*/  @P0 IADD3 R24, PT, PT, -R19, R24, RZ ;  /* 0x0000001813180210 */ /* 0x000fe20007ffe1ff */
[----:B------:R-:W-:-:S03]  /*06a0*/  @P0 VIADD R17, R17, 0x1 ;  /* 0x0000000111110836 */ /* 0x000fc60000000000 */
[----:B------:R-:W-:-:S13]  /*06b0*/  ISETP.GE.U32.AND P1, PT, R24, R19, PT ;  /* 0x000000131800720c */ /* 0x000fda0003f26070 */
[----:B------:R-:W-:Y:S02]  /*06c0*/  @P1 IADD3 R17, PT, PT, R17, 0x1, RZ ;  /* 0x0000000111111810 */ /* 0x000fe40007ffe0ff */
[----:B------:R-:W-:-:S05]  /*06d0*/  @!P2 LOP3.LUT R17, RZ, R19, RZ, 0x33, !PT ;  /* 0x00000013ff11a212 */ /* 0x000fca00078e33ff */
[----:B------:R-:W-:Y:S01]  /*06e0*/  IMAD.MOV.U32 R20, RZ, RZ, R17 ;  /* 0x000000ffff147224 */ /* 0x000fe200078e0011 */
[----:B------:R-:W-:Y:S06]  /*06f0*/  BRA `(.L_x_307) ;  /* 0x0000000000087947 */ /* 0x000fec0003800000 */
.L_x_306:
[----:B------:R-:W-:-:S07]  /*0700*/  MOV R24, 0x720 ;  /* 0x0000072000187802 */ /* 0x000fce0000000f00 */
[----:B------:R-:W-:Y:S05]  /*0710*/  CALL.REL.NOINC `($__internal_20_$__cuda_sm20_div_s64) ;  /* 0x0000004400ac7944 */ /* 0x000fea0003c00000 */
.L_x_307:
        /* <DEDUP_REMOVED lines=12> */
[----:B------:R-:W-:Y:S01]  /*07e0*/  VIADD R23, R15, 0x96a522ad ;  /* 0x96a522ad0f177836 */ /* 0x000fe20000000000 */
[----:B------:R-:W-:Y:S01]  /*07f0*/  LOP3.LUT R49, R22, 0x3, RZ, 0xc0, !PT ;  /* 0x0000000316317812 */ /* 0x000fe200078ec0ff */
[----:B------:R-:W-:Y:S01]  /*0800*/  IMAD R50, R50, -0x326172a9, RZ ;  /* 0xcd9e8d5732327824 */ /* 0x000fe200078e02ff */
[----:B------:R-:W2:Y:S02]  /*0810*/  LDCU.64 UR74, c[0x0][0x550] ;  /* 0x0000aa00ff4a77ac */ /* 0x000ea40008000a00 */
[----:B------:R-:W-:Y:S02]  /*0820*/  LOP3.LUT R48, R48, R23, RZ, 0x3c, !PT ;  /* 0x0000001730307212 */ /* 0x000fe400078e3cff */
[----:B------:R-:W3:Y:S01]  /*0830*/  LDC.64 R20, c[0x0][0x380] ;  /* 0x0000e000ff147b82 */ /* 0x000ee20000000a00 */
[----:B------:R-:W4:Y:S01]  /*0840*/  LDCU UR4, c[0x0][0x3a8] ;  /* 0x00007500ff0477ac */ /* 0x000f220008000800 */
        /* <DEDUP_REMOVED lines=61> */
.L_x_333:
[----:B------:R-:W-:Y:S01]  /*0c20*/  IADD3 R0, PT, PT, R0, 0x1, RZ ;  /* 0x0000000100007810 */ /* 0x000fe20007ffe0ff */
[----:B------:R-:W-:Y:S03]  /*0c30*/  BSSY.RECONVERGENT B0, `(.L_x_308) ;  /* 0x000000c000007945 */ /* 0x000fe60003800200 */
[C---:B------:R-:W-:Y:S01]  /*0c40*/  ISETP.NE.AND P0, PT, R0.reuse, RZ, PT ;  /* 0x000000ff0000720c */ /* 0x040fe20003f05270 */
[----:B------:R-:W-:-:S12]  /*0c50*/  IMAD.WIDE.U32 R24, R0, -0x2daee0ad, RZ ;  /* 0xd2511f5300187825 */ /* 0x000fd800078e00ff */
[----:B01----:R-:W-:Y:S05]  /*0c60*/  @P0 BRA `(.L_x_309) ;  /* 0x0000000000200947 */ /* 0x003fea0003800000 */
        /* <DEDUP_REMOVED lines=8> */
.L_x_309:
[----:B0-----:R-:W-:Y:S05]  /*0cf0*/  BSYNC.RECONVERGENT B0 ;  /* 0x0000000000007941 */ /* 0x001fea0003800200 */
.L_x_308:
        /* <DEDUP_REMOVED lines=43> */
[----:B------:R-:W-:Y:S02]  /*0fb0*/  IMAD R29, R12, -0x2daee0ad, RZ ;  /* 0xd2511f530c1d7824 */ /* 0x000fe400078e02ff */
[----:B------:R-:W-:Y:S01]  /*0fc0*/  IMAD.WIDE.U32 R22, R22, -0x326172a9, RZ ;  /* 0xcd9e8d5716167825 */ /* 0x000fe200078e00ff */
[----:B------:R-:W-:Y:S02]  /*0fd0*/  LOP3.LUT R12, R27, R28, R25, 0x96, !PT ;  /* 0x0000001c1b0c7212 */ /* 0x000fe400078e9619 */
[----:B------:R-:W-:Y:S01]  /*0fe0*/  IADD3 R28, PT, PT, R15, -0x695add53, RZ ;  /* 0x96a522ad0f1c7810 */ /* 0x000fe20007ffe0ff */
[----:B------:R-:W-:Y:S01]  /*0ff0*/  IMAD.MOV.U32 R25, RZ, RZ, R46 ;  /* 0x000000ffff197224 */ /* 0x000fe200078e002e */
[----:B------:R-:W-:Y:S01]  /*1000*/  LOP3.LUT R46, R31, R24, R23, 0x96, !PT ;  /* 0x000000181f2e7212 */ /* 0x000fe200078e9617 */
[----:B------:R-:W-:-:S04]  /*1010*/  IMAD.HI.U32 R27, R12, -0x2daee0ad, RZ ;  /* 0xd2511f530c1b7827 */ /* 0x000fc800078e00ff */
[----:B------:R-:W-:Y:S01]  /*1020*/  IMAD.MOV.U32 R23, RZ, RZ, R50 ;  /* 0x000000ffff177224 */ /* 0x000fe200078e0032 */
[----:B------:R-:W-:Y:S01]  /*1030*/  MOV R50, R22 ;  /* 0x0000001600327202 */ /* 0x000fe20000000f00 */
[----:B------:R-:W-:Y:S01]  /*1040*/  IMAD.MOV.U32 R24, RZ, RZ, R48 ;  /* 0x000000ffff187224 */ /* 0x000fe200078e0030 */
        /* <DEDUP_REMOVED lines=8> */
[----:B------:R-:W-:Y:S01]  /*10d0*/  MOV R22, R46 ;  /* 0x0000002e00167202 */ /* 0x000fe20000000f00 */
[----:B------:R-:W-:Y:S01]  /*10e0*/  IMAD.MOV.U32 R23, RZ, RZ, R24 ;  /* 0x000000ffff177224 */ /* 0x000fe200078e0018 */
[----:B------:R-:W-:Y:S06]  /*10f0*/  BRA `(.L_x_311) ;  /* 0x0000000000247947 */ /* 0x000fec0003800000 */
.L_x_310:
[----:B------:R-:W-:Y:S01]  /*1100*/  ISETP.NE.AND P0, PT, R49, 0x3, PT ;  /* 0x000000033100780c */ /* 0x000fe20003f05270 */
[----:B------:R-:W-:Y:S01]  /*1110*/  IMAD.MOV.U32 R23, RZ, RZ, R46 ;  /* 0x000000ffff177224 */ /* 0x000fe200078e002e */
[----:B------:R-:W-:Y:S01]  /*1120*/  MOV R25, R29 ;  /* 0x0000001d00197202 */ /* 0x000fe20000000f00 */
[----:B------:R-:W-:Y:S01]  /*1130*/  IMAD.MOV.U32 R22, RZ, RZ, R48 ;  /* 0x000000ffff167224 */ /* 0x000fe200078e0030 */
[----:B------:R-:W-:-:S09]  /*1140*/  MOV R27, R50 ;  /* 0x00000032001b7202 */ /* 0x000fd20000000f00 */
[----:B------:R-:W-:Y:S01]  /*1150*/  @P0 MOV R25, R24 ;  /* 0x0000001800190202 */ /* 0x000fe20000000f00 */
[----:B------:R-:W-:Y:S01]  /*1160*/  @P0 IMAD.MOV.U32 R23, RZ, RZ, R29 ;  /* 0x000000ffff170224 */ /* 0x000fe200078e001d */
[----:B------:R-:W-:Y:S01]  /*1170*/  @P0 MOV R27, R46 ;  /* 0x0000002e001b0202 */ /* 0x000fe20000000f00 */
[----:B------:R-:W-:-:S07]  /*1180*/  @P0 IMAD.MOV.U32 R22, RZ, RZ, R50 ;  /* 0x000000ffff160224 */ /* 0x000fce00078e0032 */
.L_x_311:
[----:B------:R-:W-:-:S04]  /*1190*/  IMAD.WIDE.U32 R30, R23, 0x200000, RZ ;  /* 0x00200000171e7825 */ /* 0x000fc800078e00ff */
[----:B------:R-:W-:Y:S01]  /*11a0*/  HFMA2 R38, -RZ, RZ, 0, 0 ;  /* 0x00000000ff267431 */ /* 0x000fe200000001ff */
[----:B------:R-:W-:Y:S01]  /*11b0*/  BSSY.RECONVERGENT B0, `(.L_x_312) ;  /* 0x000005c000007945 */ /* 0x000fe20003800200 */
[----:B------:R-:W-:Y:S01]  /*11c0*/  IMAD.MOV.U32 R39, RZ, RZ, 0x3ca00000 ;  /* 0x3ca00000ff277424 */ /* 0x000fe200078e00ff */
[----:B------:R-:W-:Y:S01]  /*11d0*/  LOP3.LUT R30, R30, R25, RZ, 0x3c, !PT ;  /* 0x000000191e1e7212 */ /* 0x000fe200078e3cff */
[----:B------:R-:W-:-:S03]  /*11e0*/  IMAD.WIDE.U32 R28, R22, 0x200000, RZ ;  /* 0x00200000161c7825 */ /* 0x000fc600078e00ff */
[----:B------:R-:W0:Y:S01]  /*11f0*/  I2F.F64.U64 R24, R30 ;  /* 0x0000001e00187312 */ /* 0x000e220000301800 */
[----:B------:R-:W-:Y:S01]  /*1200*/  IMAD.MOV.U32 R26, RZ, RZ, -0x3ff ;  /* 0xfffffc01ff1a7424 */ /* 0x000fe200078e00ff */
[----:B------:R-:W-:-:S06]  /*1210*/  LOP3.LUT R28, R28, R27, RZ, 0x3c, !PT ;  /* 0x0000001b1c1c7212 */ /* 0x000fcc00078e3cff */
        /* <DEDUP_REMOVED lines=9> */
[----:B------:R-:W-:Y:S02]  /*12b0*/  @!P0 IMAD.MOV.U32 R27, RZ, RZ, R23 ;  /* 0x000000ffff1b8224 */ /* 0x000fe400078e0017 */
[----:B------:R-:W-:-:S03]  /*12c0*/  @!P0 IMAD.MOV.U32 R24, RZ, RZ, R22 ;  /* 0x000000ffff188224 */ /* 0x000fc600078e0016 */
[----:B------:R-:W-:-:S04]  /*12d0*/  IADD3 R25, PT, PT, R27, -0x1, RZ ;  /* 0xffffffff1b197810 */ /* 0x000fc80007ffe0ff */
[----:B------:R-:W-:-:S13]  /*12e0*/  ISETP.GT.U32.AND P1, PT, R25, 0x7feffffe, PT ;  /* 0x7feffffe1900780c */ /* 0x000fda0003f24070 */
[----:B------:R-:W-:Y:S05]  /*12f0*/  @P1 BRA `(.L_x_313) ;  /* 0x0000000400041947 */ /* 0x000fea0003800000 */
[C---:B------:R-:W-:Y:S01]  /*1300*/  LOP3.LUT R22, R27.reuse, 0xfffff, RZ, 0xc0, !PT ;  /* 0x000fffff1b167812 */ /* 0x040fe200078ec0ff */
[----:B------:R-:W-:Y:S01]  /*1310*/  UMOV UR48, 0x3ae80f1e ;  /* 0x3ae80f1e00307882 */ /* 0x000fe20000000000 */
[----:B------:R-:W-:Y:S01]  /*1320*/  UMOV UR49, 0x3eb1380b ;  /* 0x3eb1380b00317882 */ /* 0x000fe20000000000 */
[----:B------:R-:W-:Y:S01]  /*1330*/  LEA.HI R26, R27, R26, RZ, 0xc ;  /* 0x0000001a1b1a7211 */ /* 0x000fe200078f60ff */
[----:B------:R-:W-:Y:S01]  /*1340*/  IMAD.MOV.U32 R27, RZ, RZ, 0x43300000 ;  /* 0x43300000ff1b7424 */ /* 0x000fe200078e00ff */
[----:B------:R-:W-:Y:S02]  /*1350*/  LOP3.LUT R23, R22, 0x3ff00000, RZ, 0xfc, !PT ;  /* 0x3ff0000016177812 */ /* 0x000fe400078efcff */
[----:B------:R-:W-:Y:S01]  /*1360*/  MOV R22, R24 ;  /* 0x0000001800167202 */ /* 0x000fe20000000f00 */
[----:B------:R-:W-:Y:S01]  /*1370*/  IMAD.MOV.U32 R24, RZ, RZ, RZ ;  /* 0x000000ffff187224 */ /* 0x000fe200078e00ff */
[----:B------:R-:W-:-:S13]  /*1380*/  ISETP.GE.U32.AND P0, PT, R23, 0x3ff6a09f, PT ;  /* 0x3ff6a09f1700780c */ /* 0x000fda0003f06070 */
[----:B------:R-:W-:Y:S01]  /*1390*/  @P0 VIADD R25, R23, 0xfff00000 ;  /* 0xfff0000017190836 */ /* 0x000fe20000000000 */
[----:B------:R-:W-:-:S04]  /*13a0*/  @P0 IADD3 R26, PT, PT, R26, 0x1, RZ ;  /* 0x000000011a1a0810 */ /* 0x000fc80007ffe0ff */
        /* <DEDUP_REMOVED lines=8> */
[----:B------:R-:W-:Y:S01]  /*1430*/  MOV R24, 0x8b7a8b04 ;  /* 0x8b7a8b0400187802 */ /* 0x000fe20000000f00 */
[----:B------:R-:W-:-:S06]  /*1440*/  IMAD.MOV.U32 R25, RZ, RZ, 0x3ed0ee25 ;  /* 0x3ed0ee25ff197424 */ /* 0x000fcc00078e00ff */
        /* <DEDUP_REMOVED lines=44> */
.L_x_313:
[----:B------:R-:W-:Y:S01]  /*1710*/  MOV R24, 0x0 ;  /* 0x0000000000187802 */ /* 0x000fe20000000f00 */
[----:B------:R-:W-:Y:S01]  /*1720*/  IMAD.MOV.U32 R25, RZ, RZ, 0x7ff00000 ;  /* 0x7ff00000ff197424 */ /* 0x000fe200078e00ff */
[----:B------:R-:W-:-:S05]  /*1730*/  LOP3.LUT P0, RZ, R23, 0x7fffffff, RZ, 0xc0, !PT ;  /* 0x7fffffff17ff7812 */ /* 0x000fca000780c0ff */
[----:B------:R-:W-:-:S10]  /*1740*/  DFMA R24, R22, R24, +INF ;  /* 0x7ff000001618742b */ /* 0x000fd40000000018 */
[----:B------:R-:W-:Y:S02]  /*1750*/  FSEL R24, R24, RZ, P0 ;  /* 0x000000ff18187208 */ /* 0x000fe40000000000 */
[----:B------:R-:W-:-:S07]  /*1760*/  FSEL R25, R25, -QNAN , P0 ;  /* 0xfff0000019197808 */ /* 0x000fce0000000000 */
.L_x_314:
[----:B------:R-:W-:Y:S05]  /*1770*/  BSYNC.RECONVERGENT B0 ;  /* 0x0000000000007941 */ /* 0x000fea0003800200 */
.L_x_312:
[----:B------:R-:W-:Y:S01]  /*1780*/  DMUL R22, RZ, R38 ;  /* 0x00000026ff167228 */ /* 0x000fe20000000000 */
[----:B------:R-:W-:Y:S01]  /*1790*/  SHF.L.U32 R26, R39, 0x1, RZ ;  /* 0x00000001271a7819 */ /* 0x000fe200000006ff */
[----:B------:R-:W-:Y:S01]  /*17a0*/  UMOV UR48, 0x33145c07 ;  /* 0x33145c0700307882 */ /* 0x000fe20000000000 */
[----:B------:R-:W-:Y:S01]  /*17b0*/  UMOV UR49, 0x3ca1a626 ;  /* 0x3ca1a62600317882 */ /* 0x000fe20000000000 */
[----:B------:R-:W-:Y:S01]  /*17c0*/  IMAD.MOV.U32 R32, RZ, RZ, -0x3e107ad8 ;  /* 0xc1ef8528ff207424 */ /* 0x000fe200078e00ff */
[----:B------:R-:W-:Y:S01]  /*17d0*/  ISETP.GT.U32.AND P0, PT, R26, -0x79800000, PT ;  /* 0x868000001a00780c */ /* 0x000fe20003f04070 */
[----:B------:R-:W-:Y:S01]  /*17e0*/  IMAD.MOV.U32 R28, RZ, RZ, 0x2cb0d246 ;  /* 0x2cb0d246ff1c7424 */ /* 0x000fe200078e00ff */
[----:B------:R-:W-:Y:S01]  /*17f0*/  MOV R33, 0x3e21eea7 ;  /* 0x3e21eea700217802 */ /* 0x000fe20000000f00 */
[----:B------:R-:W-:Y:S01]  /*1800*/  DMUL R24, R24, -2 ;  /* 0xc000000018187828 */ /* 0x000fe20000000000 */
[----:B------:R-:W-:Y:S01]  /*1810*/  MOV R29, 0x3e5ae5f1 ;  /* 0x3e5ae5f1001d7802 */ /* 0x000fe20000000f00 */
[----:B------:R-:W-:Y:S01]  /*1820*/  HFMA2 R40, -RZ, RZ, 0, 0 ;  /* 0x00000000ff287431 */ /* 0x000fe200000001ff */
[----:B------:R-:W-:Y:S01]  /*1830*/  FSEL R23, R23, R39, P0 ;  /* 0x0000002717177208 */ /* 0x000fe20000000000 */
[----:B------:R-:W-:Y:S01]  /*1840*/  IMAD.MOV.U32 R41, RZ, RZ, 0x3fd80000 ;  /* 0x3fd80000ff297424 */ /* 0x000fe200078e00ff */
[----:B------:R-:W-:Y:S01]  /*1850*/  FSEL R38, R22, R38, P0 ;  /* 0x0000002616267208 */ /* 0x000fe20000000000 */
[----:B------:R-:W-:Y:S02]  /*1860*/  BSSY.RECONVERGENT B0, `(.L_x_315) ;  /* 0x000004c000007945 */ /* 0x000fe40003800200 */
[----:B------:R-:W-:Y:S01]  /*1870*/  VIADD R39, R23, 0x100000 ;  /* 0x0010000017277836 */ /* 0x000fe20000000000 */
[----:B------:R-:W-:-:S03]  /*1880*/  MOV R22, R38 ;  /* 0x0000002600167202 */ /* 0x000fc60000000f00 */
        /* <DEDUP_REMOVED lines=11> */
[----:B------:R-:W-:-:S04]  /*1940*/  VIADD R26, R25, 0xfcb00000 ;  /* 0xfcb00000191a7836 */ /* 0x000fc80000000000 */
        /* <DEDUP_REMOVED lines=36> */
[----:B------:R-:W-:Y:S02]  /*1b90*/  IADD3 R39, PT, PT, R31, -0x100000, RZ ;  /* 0xfff000001f277810 */ /* 0x000fe40007ffe0ff */
[----:B------:R-:W-:Y:S01]  /*1ba0*/  DFMA R32, R36, R32, 1 ;  /* 0x3ff000002420742b */ /* 0x000fe20000000020 */
[----:B------:R-:W-:Y:S01]  /*1bb0*/  LOP3.LUT R36, R38, 0x1, RZ, 0xc0, !PT ;  /* 0x0000000126247812 */ /* 0x000fe200078ec0ff */
[----:B------:R-:W-:-:S03]  /*1bc0*/  IMAD.MOV.U32 R38, RZ, RZ, R30 ;  /* 0x000000ffff267224 */ /* 0x000fc600078e001e */
        /* <DEDUP_REMOVED lines=13> */
[----:B------:R-:W-:-:S03]  /*1ca0*/  @P1 LOP3.LUT R51, R41, 0x80000000, RZ, 0x3c, !PT ;  /* 0x8000000029331812 */ /* 0x000fc600078e3cff */
[----:B------:R-:W-:Y:S01]  /*1cb0*/  @P1 IMAD.MOV.U32 R35, RZ, RZ, R53 ;  /* 0x000000ffff231224 */ /* 0x000fe200078e0035 */
[----:B------:R-:W-:-:S05]  /*1cc0*/  @P1 MOV R41, R51 ;  /* 0x0000003300291202 */ /* 0x000fca0000000f00 */
[----:B------:R-:W-:Y:S05]  /*1cd0*/  @!P0 BRA `(.L_x_316) ;  /* 0x0000000000108947 */ /* 0x000fea0003800000 */
[----:B------:R-:W-:-:S07]  /*1ce0*/  MOV R32, 0x1d00 ;  /* 0x00001d0000207802 */ /* 0x000fce0000000f00 */
[----:B------:R-:W-:Y:S05]  /*1cf0*/  CALL.REL.NOINC `($__internal_21_$__cuda_sm20_dsqrt_rn_f64_mediumpath_v1) ;  /* 0x0000003400607944 */ /* 0x000fea0003c00000 */
[----:B------:R-:W-:Y:S01]  /*1d00*/  MOV R32, R26 ;  /* 0x0000001a00207202 */ /* 0x000fe20000000f00 */
[----:B------:R-:W-:-:S07]  /*1d10*/  IMAD.MOV.U32 R33, RZ, RZ, R27 ;  /* 0x000000ffff217224 */ /* 0x000fce00078e001b */
.L_x_316:
[----:B------:R-:W-:Y:S05]  /*1d20*/  BSYNC.RECONVERGENT B0 ;  /* 0x0000000000007941 */ /* 0x000fea0003800200 */
.L_x_315:
[----:B------:R-:W0:Y:S01]  /*1d30*/  FRND.F64.TRUNC R26, R22 ;  /* 0x00000016001a7313 */ /* 0x000e22000030d800 */
[----:B------:R-:W-:Y:S01]  /*1d40*/  DMUL R24, RZ, R22 ;  /* 0x00000016ff187228 */ /* 0x000fe20000000000 */
[----:B------:R-:W-:Y:S01]  /*1d50*/  UISETP.NE.AND UP0, UPT, UR4, URZ, UPT ;  /* 0x000000ff0400728c */ /* 0x000fe2000bf05270 */
[----:B------:R-:W-:Y:S02]  /*1d60*/  DADD R34, RZ, R34 ;  /* 0x00000000ff227229 */ /* 0x000fe40000000022 */
[----:B0-----:R-:W-:-:S06]  /*1d70*/  DSETP.NEU.AND P0, PT, R22, R26, PT ;  /* 0x0000001a1600722a */ /* 0x001fcc0003f0d000 */
[----:B------:R-:W-:Y:S02]  /*1d80*/  FSEL R28, R24, R40, !P0 ;  /* 0x00000028181c7208 */ /* 0x000fe40004000000 */
[----:B------:R-:W-:Y:S01]  /*1d90*/  FSEL R29, R25, R41, !P0 ;  /* 0x00000029191d7208 */ /* 0x000fe20004000000 */
[----:B------:R-:W-:-:S05]  /*1da0*/  DMUL R24, R34, R32 ;  /* 0x0000002022187228 */ /* 0x000fca0000000000 */
[----:B------:R-:W-:Y:S01]  /*1db0*/  DMUL R28, R32, R28 ;  /* 0x0000001c201c7228 */ /* 0x000fe20000000000 */
[----:B------:R-:W-:Y:S10]  /*1dc0*/  BRA.U UP0, `(.L_x_317) ;  /* 0x0000000900247547 */ /* 0x000ff4000b800000 */
[----:B------:R-:W-:Y:S01]  /*1dd0*/  ISETP.GE.U32.AND P0, PT, R43, R20, PT ;  /* 0x000000142b00720c */ /* 0x000fe20003f06070 */
[----:B------:R-:W-:Y:S03]  /*1de0*/  BSSY.RECONVERGENT B0, `(.L_x_318) ;  /* 0x0000042000007945 */ /* 0x000fe60003800200 */
[----:B------:R-:W-:-:S13]  /*1df0*/  ISETP.GE.AND.EX P0, PT, R42, R21, PT, P0 ;  /* 0x000000152a00720c */ /* 0x000fda0003f06300 */
[----:B------:R-:W-:Y:S05]  /*1e00*/  @P0 BRA `(.L_x_319) ;  /* 0x0000000000fc0947 */ /* 0x000fea0003800000 */
[----:B------:R-:W-:Y:S01]  /*1e10*/  DFMA R28, R28, UR74, R18 ;  /* 0x0000004a1c1c7c2b */ /* 0x000fe20008000012 */
[----:B------:R-:W-:Y:S01]  /*1e20*/  MOV R26, 0x652b82fe ;  /* 0x652b82fe001a7802 */ /* 0x000fe20000000f00 */
[----:B------:R-:W-:Y:S01]  /*1e30*/  IMAD.MOV.U32 R27, RZ, RZ, 0x3ff71547 ;  /* 0x3ff71547ff1b7424 */ /* 0x000fe200078e00ff */
[----:B------:R-:W-:Y:S01]  /*1e40*/  UMOV UR48, 0xfefa39ef ;  /* 0xfefa39ef00307882 */ /* 0x000fe20000000000 */
[----:B------:R-:W-:Y:S01]  /*1e50*/  UMOV UR49, 0x3fe62e42 ;  /* 0x3fe62e4200317882 */ /* 0x000fe20000000000 */
[----:B------:R-:W0:Y:S01]  /*1e60*/  LDC.64 R30, c[0x0][0x540] ;  /* 0x00015000ff1e7b82 */ /* 0x000e220000000a00 */
[----:B------:R-:W-:Y:S02]  /*1e70*/  BSSY.RECONVERGENT B1, `(.L_x_320) ;  /* 0x0000037000017945 */ /* 0x000fe40003800200 */
        /* <DEDUP_REMOVED lines=54> */
.L_x_321:
[----:B------:R-:W-:Y:S05]  /*21e0*/  BSYNC.RECONVERGENT B1 ;  /* 0x0000000000017941 */ /* 0x000fea0003800200 */
.L_x_320:
[----:B------:R0:W-:Y:S02]  /*21f0*/  STG.E.64 desc[UR76][R30.64], R32 ;  /* 0x000000201e007986 */ /* 0x0001e4000c101b4c */
.L_x_319:
[----:B------:R-:W-:Y:S05]  /*2200*/  BSYNC.RECONVERGENT B0 ;  /* 0x0000000000007941 */ /* 0x000fea0003800200 */
.L_x_318:
[----:B------:R-:W-:-:S04]  /*2210*/  IADD3 R23, P1, PT, R13, R43, RZ ;  /* 0x0000002b0d177210 */ /* 0x000fc80007f3e0ff */
[----:B------:R-:W-:Y:S02]  /*2220*/  ISETP.GE.U32.AND P0, PT, R23, R20, PT ;  /* 0x000000141700720c */ /* 0x000fe40003f06070 */
[----:B------:R-:W-:-:S04]  /*2230*/  IADD3.X R22, PT, PT, RZ, R42, RZ, P1, !PT ;  /* 0x0000002aff167210 */ /* 0x000fc80000ffe4ff */
[----:B------:R-:W-:-:S13]  /*2240*/  ISETP.GE.AND.EX P0, PT, R22, R21, PT, P0 ;  /* 0x000000151600720c */ /* 0x000fda0003f06300 */
[----:B------:R-:W-:Y:S05]  /*2250*/  @P0 BRA `(.L_x_322) ;  /* 0x0000002800b00947 */ /* 0x000fea0003800000 */
[----:B------:R-:W-:Y:S01]  /*2260*/  DFMA R28, R24, UR74, R18 ;  /* 0x0000004a181c7c2b */ /* 0x000fe20008000012 */
[----:B------:R-:W-:Y:S01]  /*2270*/  IMAD.MOV.U32 R26, RZ, RZ, 0x652b82fe ;  /* 0x652b82feff1a7424 */ /* 0x000fe200078e00ff */
[----:B------:R-:W-:Y:S01]  /*2280*/  MOV R27, 0x3ff71547 ;  /* 0x3ff71547001b7802 */ /* 0x000fe20000000f00 */
[----:B------:R-:W-:Y:S01]  /*2290*/  UMOV UR48, 0xfefa39ef ;  /* 0xfefa39ef00307882 */ /* 0x000fe20000000000 */
[----:B------:R-:W-:Y:S01]  /*22a0*/  UMOV UR49, 0x3fe62e42 ;  /* 0x3fe62e4200317882 */ /* 0x000fe20000000000 */
[----:B------:R-:W-:Y:S03]  /*22b0*/  BSSY.RECONVERGENT B0, `(.L_x_323) ;  /* 0x0000038000007945 */ /* 0x000fe60003800200 */
[----:B------:R-:W-:Y:S02]  /*22c0*/  DFMA R26, R28, R26, 6.75539944105574400000e+15 ;  /* 0x433800001c1a742b */ /* 0x000fe4000000001a */
[----:B------:R-:W-:-:S06]  /*22d0*/  FSETP.GEU.FTZ.AND P0, PT, |R29|, 4.1917929649353027344, PT ;  /* 0x4086232b1d00780b */ /* 0x000fcc0003f1e200 */
[----:B------:R-:W-:-:S08]  /*22e0*/  DADD R22, R26, -6.75539944105574400000e+15 ;  /* 0xc33800001a167429 */ /* 0x000fd00000000000 */
[----:B0-----:R-:W-:Y:S01]  /*22f0*/  DFMA R30, R22, -UR48, R28 ;  /* 0x80000030161e7c2b */ /* 0x001fe2000800001c */
        /* <DEDUP_REMOVED lines=51> */
.L_x_324:
[----:B------:R-:W-:Y:S05]  /*2630*/  BSYNC.RECONVERGENT B0 ;  /* 0x0000000000007941 */ /* 0x000fea0003800200 */
.L_x_323:
[----:B------:R2:W-:Y:S01]  /*2640*/  STG.E.64 desc[UR76][R22.64], R30 ;  /* 0x0000001e16007986 */ /* 0x0005e2000c101b4c */
[----:B------:R-:W-:Y:S05]  /*2650*/  BRA `(.L_x_322) ;  /* 0x0000002400b07947 */ /* 0x000fea0003800000 */
.L_x_317:
        /* <DEDUP_REMOVED lines=241> */
[----:B------:R-:W-:-:S05]  /*3570*/  SHF.R.U32.HI R22, RZ, UR49, R22 ;  /* 0x00000031ff167c19 */ /* 0x000fca0008011616 */
[----:B------:R-:W-:-:S04]  /*3580*/  IMAD.MOV R22, RZ, RZ, -R22 ;  /* 0x000000ffff167224 */ /* 0x000fc800078e0a16 */
[----:B------:R-:W-:-:S04]  /*3590*/  IMAD R23, R22, UR31, R27 ;  /* 0x0000001f16177c24 */ /* 0x000fc8000f8e021b */
[----:B------:R-:W-:-:S07]  /*35a0*/  IMAD R32, R23, UR32, R32 ;  /* 0x0000002017207c24 */ /* 0x000fce000f8e0220 */
.L_x_327:
[----:B------:R-:W-:Y:S01]  /*35b0*/  DFMA R22, R28, UR74, R18 ;  /* 0x0000004a1c167c2b */ /* 0x000fe20008000012 */
[----:B------:R-:W-:Y:S01]  /*35c0*/  UMOV UR48, 0xfefa39ef ;  /* 0xfefa39ef00307882 */ /* 0x000fe20000000000 */
[----:B------:R-:W-:Y:S01]  /*35d0*/  MOV R28, 0x652b82fe ;  /* 0x652b82fe001c7802 */ /* 0x000fe20000000f00 */
[----:B------:R-:W-:Y:S01]  /*35e0*/  IMAD.MOV.U32 R29, RZ, RZ, 0x3ff71547 ;  /* 0x3ff71547ff1d7424 */ /* 0x000fe200078e00ff */
[----:B------:R-:W-:Y:S01]  /*35f0*/  UMOV UR49, 0x3fe62e42 ;  /* 0x3fe62e4200317882 */ /* 0x000fe20000000000 */
[----:B------:R-:W-:Y:S04]  /*3600*/  BSSY.RECONVERGENT B1, `(.L_x_328) ;  /* 0x0000039000017945 */ /* 0x000fe80003800200 */
[----:B------:R-:W-:Y:S01]  /*3610*/  DFMA R28, R22, R28, 6.75539944105574400000e+15 ;  /* 0x43380000161c742b */ /* 0x000fe2000000001c */
[----:B------:R-:W-:-:S07]  /*3620*/  FSETP.GEU.FTZ.AND P0, PT, |R23|, 4.1917929649353027344, PT ;  /* 0x4086232b1700780b */ /* 0x000fce0003f1e200 */
        /* <DEDUP_REMOVED lines=33> */
[C---:B------:R-:W-:Y:S01]  /*3840*/  DFMA R26, R30.reuse, R26, UR48 ;  /* 0x000000301e1a7e2b */ /* 0x040fe2000800001a */
[----:B------:R-:W0:Y:S07]  /*3850*/  LDCU.64 UR48, c[0x0][0x540] ;  /* 0x0000a800ff3077ac */ /* 0x000e2e0008000a00 */
[----:B------:R-:W-:-:S08]  /*3860*/  DFMA R26, R30, R26, 1 ;  /* 0x3ff000001e1a742b */ /* 0x000fd0000000001a */
[----:B------:R-:W-:Y:S01]  /*3870*/  DFMA R26, R30, R26, 1 ;  /* 0x3ff000001e1a742b */ /* 0x000fe2000000001a */
[----:B0-----:R-:W-:-:S04]  /*3880*/  IADD3 R30, P1, PT, R32, UR48, RZ ;  /* 0x00000030201e7c10 */ /* 0x001fc8000ff3e0ff */
[----:B------:R-:W-:-:S05]  /*3890*/  IADD3.X R31, PT, PT, RZ, UR49, RZ, P1, !PT ;  /* 0x00000031ff1f7c10 */ /* 0x000fca0008ffe4ff */
        /* <DEDUP_REMOVED lines=15> */
.L_x_329:
[----:B------:R-:W-:Y:S05]  /*3990*/  BSYNC.RECONVERGENT B1 ;  /* 0x0000000000017941 */ /* 0x000fea0003800200 */
.L_x_328:
[----:B------:R0:W-:Y:S02]  /*39a0*/  STG.E.64 desc[UR76][R30.64], R32 ;  /* 0x000000201e007986 */ /* 0x0001e4000c101b4c */
.L_x_326:
[----:B------:R-:W-:Y:S05]  /*39b0*/  BSYNC.RECONVERGENT B0 ;  /* 0x0000000000007941 */ /* 0x000fea0003800200 */
.L_x_325:
[----:B------:R-:W-:-:S04]  /*39c0*/  IADD3 R23, P1, PT, R13, R43, RZ ;  /* 0x0000002b0d177210 */ /* 0x000fc80007f3e0ff */
[----:B------:R-:W-:Y:S02]  /*39d0*/  ISETP.GE.U32.AND P0, PT, R23, R20, PT ;  /* 0x000000141700720c */ /* 0x000fe40003f06070 */
[----:B------:R-:W-:-:S04]  /*39e0*/  IADD3.X R22, PT, PT, RZ, R42, RZ, P1, !PT ;  /* 0x0000002aff167210 */ /* 0x000fc80000ffe4ff */
[----:B------:R-:W-:-:S13]  /*39f0*/  ISETP.GE.AND.EX P0, PT, R22, R21, PT, P0 ;  /* 0x000000151600720c */ /* 0x000fda0003f06300 */
[----:B------:R-:W-:Y:S05]  /*3a00*/  @P0 BRA `(.L_x_322) ;  /* 0x0000001000c40947 */ /* 0x000fea0003800000 */
[----:B------:R-:W-:Y:S01]  /*3a10*/  IMAD.MOV.U32 R22, RZ, RZ, RZ ;  /* 0x000000ffff167224 */ /* 0x000fe200078e00ff */
[----:B------:R-:W-:-:S03]  /*3a20*/  UISETP.NE.AND UP0, UPT, UR72, URZ, UPT ;  /* 0x000000ff4800728c */ /* 0x000fc6000bf05270 */
        /* <DEDUP_REMOVED lines=238> */
.L_x_330:
        /* <DEDUP_REMOVED lines=45> */
[----:B0-----:R-:W-:-:S05]  /*4be0*/  IADD3 R28, P1, PT, R30, UR48, RZ ;  /* 0x000000301e1c7c10 */ /* 0x001fca000ff3e0ff */
[----:B------:R-:W-:-:S04]  /*4bf0*/  IMAD.X R29, RZ, RZ, UR49, P1 ;  /* 0x00000031ff1d7e24 */ /* 0x000fc800088e06ff */
[----:B------:R-:W-:Y:S01]  /*4c00*/  LEA R31, R26, R23, 0x14 ;  /* 0x000000171a1f7211 */ /* 0x000fe200078ea0ff */
[----:B------:R-:W-:Y:S01]  /*4c10*/  IMAD.MOV.U32 R30, RZ, RZ, R22 ;  /* 0x000000ffff1e7224 */ /* 0x000fe200078e0016 */
[----:B------:R-:W-:Y:S06]  /*4c20*/  @!P0 BRA `(.L_x_332) ;  /* 0x0000000000348947 */ /* 0x000fec0003800000 */
[----:B------:R-:W-:Y:S01]  /*4c30*/  FSETP.GEU.FTZ.AND P0, PT, |R25|, 4.2275390625, PT ;  /* 0x408748001900780b */ /* 0x000fe20003f1e200 */
[C---:B------:R-:W-:Y:S02]  /*4c40*/  DADD R30, R24.reuse, +INF ;  /* 0x7ff00000181e7429 */ /* 0x040fe40000000000 */
[----:B------:R-:W-:-:S08]  /*4c50*/  DSETP.GEU.AND P1, PT, R24, RZ, PT ;  /* 0x000000ff1800722a */ /* 0x000fd00003f2e000 */
[----:B------:R-:W-:Y:S02]  /*4c60*/  FSEL R30, R30, RZ, P1 ;  /* 0x000000ff1e1e7208 */ /* 0x000fe40000800000 */
[C---:B------:R-:W-:Y:S02]  /*4c70*/  @!P0 LEA.HI R27, R26.reuse, R26, RZ, 0x1 ;  /* 0x0000001a1a1b8211 */ /* 0x040fe400078f08ff */
[----:B------:R-:W-:Y:S01]  /*4c80*/  @!P0 MOV R24, R22 ;  /* 0x0000001600188202 */ /* 0x000fe20000000f00 */
[----:B------:R-:W-:Y:S01]  /*4c90*/  @!P0 IMAD.MOV.U32 R22, RZ, RZ, RZ ;  /* 0x000000ffff168224 */ /* 0x000fe200078e00ff */
[----:B------:R-:W-:Y:S02]  /*4ca0*/  @!P0 SHF.R.S32.HI R27, RZ, 0x1, R27 ;  /* 0x00000001ff1b8819 */ /* 0x000fe4000001141b */
[----:B------:R-:W-:Y:S02]  /*4cb0*/  FSEL R31, R31, RZ, P1 ;  /* 0x000000ff1f1f7208 */ /* 0x000fe40000800000 */
[----:B------:R-:W-:Y:S01]  /*4cc0*/  @!P0 IADD3 R26, PT, PT, R26, -R27, RZ ;  /* 0x8000001b1a1a8210 */ /* 0x000fe20007ffe0ff */
[----:B------:R-:W-:-:S03]  /*4cd0*/  @!P0 IMAD R25, R27, 0x100000, R23 ;  /* 0x001000001b198824 */ /* 0x000fc600078e0217 */
[----:B------:R-:W-:-:S06]  /*4ce0*/  @!P0 LEA R23, R26, 0x3ff00000, 0x14 ;  /* 0x3ff000001a178811 */ /* 0x000fcc00078ea0ff */
[----:B------:R-:W-:-:S11]  /*4cf0*/  @!P0 DMUL R30, R24, R22 ;  /* 0x00000016181e8228 */ /* 0x000fd60000000000 */
.L_x_332:
[----:B------:R-:W-:Y:S05]  /*4d00*/  BSYNC.RECONVERGENT B0 ;  /* 0x0000000000007941 */ /* 0x000fea0003800200 */
.L_x_331:
[----:B------:R1:W-:Y:S02]  /*4d10*/  STG.E.64 desc[UR76][R28.64], R30 ;  /* 0x0000001e1c007986 */ /* 0x0003e4000c101b4c */
.L_x_322:
[----:B------:R-:W-:Y:S05]  /*4d20*/  WARPSYNC.ALL ;  /* 0x0000000000007948 */ /* 0x000fea0003800000 */
[----:B------:R-:W3:Y:S01]  /*4d30*/  LDCU UR48, c[0x0][0x360] ;  /* 0x00006c00ff3077ac */ /* 0x000ee20008000800 */
[----:B--2---:R-:W3:Y:S08]  /*4d40*/  LDC R22, c[0x0][0x370] ;  /* 0x0000dc00ff167b82 */ /* 0x004ef00000000800 */
        /* <DEDUP_REMOVED lines=8> */
        .weak           $__internal_20_$__cuda_sm20_div_s64
        .type           $__internal_20_$__cuda_sm20_div_s64,@function
        .size           $__internal_20_$__cuda_sm20_div_s64,($__internal_21_$__cuda_sm20_dsqrt_rn_f64_mediumpath_v1 - $__internal_20_$__cuda_sm20_div_s64)
$__internal_20_$__cuda_sm20_div_s64:
[----:B------:R-:W-:Y:S01]  /*4dd0*/  IMAD.MOV.U32 R26, RZ, RZ, R19 ;  /* 0x000000ffff1a7224 */ /* 0x000fe200078e0013 */
        /* <DEDUP_REMOVED lines=14> */
[----:B------:R-:W-:Y:S01]  /*4ec0*/  IMAD.HI.U32 R20, P1, R17, R25, R20 ;  /* 0x0000001911147227 */ /* 0x000fe20007820014 */
[----:B------:R-:W-:-:S04]  /*4ed0*/  IADD3 R25, P4, PT, RZ, -UR4, RZ ;  /* 0x80000004ff197c10 */ /* 0x000fc8000ff9e0ff */
[----:B------:R-:W-:Y:S02]  /*4ee0*/  IADD3 R21, P2, PT, R27, R20, RZ ;  /* 0x000000141b157210 */ /* 0x000fe40007f5e0ff */
[----:B------:R-:W-:Y:S02]  /*4ef0*/  IADD3.X R20, PT, PT, R29, R17, RZ, P0, !PT ;  /* 0x000000111d147210 */ /* 0x000fe400007fe4ff */
[----:B------:R-:W-:Y:S01]  /*4f00*/  IADD3.X R28, PT, PT, RZ, ~UR5, RZ, P4, !PT ;  /* 0x80000005ff1c7c10 */ /* 0x000fe2000a7fe4ff */
        /* <DEDUP_REMOVED lines=8> */
[----:B------:R-:W-:-:S04]  /*4f90*/  IMAD.HI.U32 R20, R21, R27, RZ ;  /* 0x0000001b15147227 */ /* 0x000fc800078e00ff */
[----:B------:R-:W-:-:S04]  /*4fa0*/  IMAD.X R16, RZ, RZ, ~R16, P0 ;  /* 0x000000ffff107224 */ /* 0x000fc800000e0e10 */
        /* <DEDUP_REMOVED lines=16> */
[----:B------:R-:W-:Y:S01]  /*50b0*/  IMAD R17, R21, R19, R17 ;  /* 0x0000001315117224 */ /* 0x000fe200078e0211 */
[----:B------:R-:W-:Y:S01]  /*50c0*/  IADD3 R16, P0, PT, -R16, R25, RZ ;  /* 0x0000001910107210 */ /* 0x000fe20007f1e1ff */
[----:B------:R-:W-:-:S03]  /*50d0*/  IMAD.MOV.U32 R25, RZ, RZ, 0x0 ;  /* 0x00000000ff197424 */ /* 0x000fc600078e00ff */
        /* <DEDUP_REMOVED lines=25> */
[----:B------:R-:W-:Y:S06]  /*5270*/  RET.REL.NODEC R24 `(_ZN2at6native63_GLOBAL__N__11d61d08_30_DistributionLogNormalKernel_cu_e7567be543distribution_elementwise_grid_stride_kernelIdLi2EZNS0_9templates4cuda20normal_and_transformIddPNS_17CUDAGeneratorImplEZZZNS4_17log_normal_kernelIS7_EEvRNS_18TensorIteratorBaseEddT_ENKUlvE_clEvENKUlvE_clEvEUldE_EEvSA_T1_T2_EUlP24curandStatePhilox4_32_10E_ZNS1_27distribution_nullary_kernelIdd7double2S7_SJ_SE_EEvSA_SG_RKT3_T4_EUlidE0_EEvlNS_15PhiloxCudaStateESF_SG_) ;  /* 0xffffffac18607950 */ /* 0x000fec0003c3ffff */
        .weak           $__internal_21_$__cuda_sm20_dsqrt_rn_f64_mediumpath_v1
        .type           $__internal_21_$__cuda_sm20_dsqrt_rn_f64_mediumpath_v1,@function
        .size           $__internal_21_$__cuda_sm20_dsqrt_rn_f64_mediumpath_v1,(.L_x_397 - $__internal_21_$__cuda_sm20_dsqrt_rn_f64_mediumpath_v1)
$__internal_21_$__cuda_sm20_dsqrt_rn_f64_mediumpath_v1:
[----:B------:R-:W-:Y:S01]  /*5280*/  ISETP.GE.U32.AND P0, PT, R26, -0x3400000, PT ;  /* 0xfcc000001a00780c */ /* 0x000fe20003f06070 */
[----:B------:R-:W-:Y:S01]  /*5290*/  BSSY.RECONVERGENT B1, `(.L_x_334) ;  /* 0x0000024000017945 */ /* 0x000fe20003800200 */
[----:B------:R-:W-:-:S11]  /*52a0*/  MOV R31, R39 ;  /* 0x00000027001f7202 */ /* 0x000fd60000000f00 */
        /* <DEDUP_REMOVED lines=9> */
.L_x_335:
[----:B------:R-:W-:-:S14]  /*5340*/  DSETP.NE.AND P0, PT, R24, RZ, PT ;  /* 0x000000ff1800722a */ /* 0x000fdc0003f05000 */
[----:B------:R-:W-:Y:S05]  /*5350*/  @!P0 BRA `(.L_x_337) ;  /* 0x0000000000588947 */ /* 0x000fea0003800000 */
[----:B------:R-:W-:-:S13]  /*5360*/  ISETP.GE.AND P0, PT, R25, RZ, PT ;  /* 0x000000ff1900720c */ /* 0x000fda0003f06270 */
[----:B------:R-:W-:Y:S02]  /*5370*/  @!P0 MOV R26, 0x0 ;  /* 0x00000000001a8802 */ /* 0x000fe40000000f00 */
[----:B------:R-:W-:Y:S01]  /*5380*/  @!P0 MOV R27, 0xfff80000 ;  /* 0xfff80000001b8802 */ /* 0x000fe20000000f00 */
[----:B------:R-:W-:Y:S06]  /*5390*/  @!P0 BRA `(.L_x_336) ;  /* 0x00000000004c8947 */ /* 0x000fec0003800000 */
[----:B------:R-:W-:-:S13]  /*53a0*/  ISETP.GT.AND P0, PT, R25, 0x7fefffff, PT ;  /* 0x7fefffff1900780c */ /* 0x000fda0003f04270 */
[----:B------:R-:W-:Y:S05]  /*53b0*/  @P0 BRA `(.L_x_337) ;  /* 0x0000000000400947 */ /* 0x000fea0003800000 */
[----:B------:R-:W-:Y:S01]  /*53c0*/  DMUL R30, R24, 8.11296384146066816958e+31 ;  /* 0x46900000181e7828 */ /* 0x000fe20000000000 */
[----:B------:R-:W-:Y:S02]  /*53d0*/  IMAD.MOV.U32 R28, RZ, RZ, RZ ;  /* 0x000000ffff1c7224 */ /* 0x000fe400078e00ff */
[----:B------:R-:W-:Y:S01]  /*53e0*/  HFMA2 R25, -RZ, RZ, 1.9609375, 0 ;  /* 0x3fd80000ff197431 */ /* 0x000fe200000001ff */
[----:B------:R-:W-:Y:S02]  /*53f0*/  MOV R24, 0x0 ;  /* 0x0000000000187802 */ /* 0x000fe40000000f00 */
        /* <DEDUP_REMOVED lines=12> */
.L_x_337:
[----:B------:R-:W-:-:S11]  /*54c0*/  DADD R26, R24, R24 ;  /* 0x00000000181a7229 */ /* 0x000fd60000000018 */
.L_x_336:
[----:B------:R-:W-:Y:S05]  /*54d0*/  BSYNC.RECONVERGENT B1 ;  /* 0x0000000000017941 */ /* 0x000fea0003800200 */
.L_x_334:
[----:B------:R-:W-:-:S04]  /*54e0*/  MOV R33, 0x0 ;  /* 0x0000000000217802 */ /* 0x000fc80000000f00 */
[----:B------:R-:W-:Y:S05]  /*54f0*/  RET.REL.NODEC R32 `(_ZN2at6native63_GLOBAL__N__11d61d08_30_DistributionLogNormalKernel_cu_e7567be543distribution_elementwise_grid_stride_kernelIdLi2EZNS0_9templates4cuda20normal_and_transformIddPNS_17CUDAGeneratorImplEZZZNS4_17log_normal_kernelIS7_EEvRNS_18TensorIteratorBaseEddT_ENKUlvE_clEvENKUlvE_clEvEUldE_EEvSA_T1_T2_EUlP24curandStatePhilox4_32_10E_ZNS1_27distribution_nullary_kernelIdd7double2S7_SJ_SE_EEvSA_SG_RKT3_T4_EUlidE0_EEvlNS_15PhiloxCudaStateESF_SG_) ;  /* 0xffffffa820c07950 */ /* 0x000fea0003c3ffff */
.L_x_338:
        /* <DEDUP_REMOVED lines=16> */
.L_x_397:


//--------------------- .text._ZN2at6native63_GLOBAL__N__11d61d08_30_DistributionLogNormalKernel_cu_e7567be543distribution_elementwise_grid_stride_kernelIdLi2EZNS0_9templates4cuda20normal_and_transformIddPNS_17CUDAGeneratorImplEZZZNS4_17log_normal_kernelIS7_EEvRNS_18TensorIteratorBaseEddT_ENKUlvE_clEvENKUlvE_clEvEUldE_EEvSA_T1_T2_EUlP24curandStatePhilox4_32_10E_ZNS1_27distribution_nullary_kernelIdd7double2S7_SJ_SE_EEvSA_SG_RKT3_T4_EUlidE_EEvlNS_15PhiloxCudaStateESF_SG_ --------------------------
	.section	.text._ZN2at6native63_GLOBAL__N__11d61d08_30_DistributionLogNormalKernel_cu_e7567be543distribution_elementwise_grid_stride_kernelIdLi2EZNS0_9templates4cuda20normal_and_transformIddPNS_17CUDAGeneratorImplEZZZNS4_17log_normal_kernelIS7_EEvRNS_18TensorIteratorBaseEddT_ENKUlvE_clEvENKUlvE_clEvEUldE_EEvSA_T1_T2_EUlP24curandStatePhilox4_32_10E_ZNS1_27distribution_nullary_kernelIdd7double2S7_SJ_SE_EEvSA_SG_RKT3_T4_EUlidE_EEvlNS_15PhiloxCudaStateESF_SG_,"ax",@progbits
	.align	128
.text._ZN2at6native63_GLOBAL__N__11d61d08_30_DistributionLogNormalKernel_cu_e7567be543distribution_elementwise_grid_stride_kernelIdLi2EZNS0_9templates4cuda20normal_and_transformIddPNS_17CUDAGeneratorImplEZZZNS4_17log_normal_kernelIS7_EEvRNS_18TensorIteratorBaseEddT_ENKUlvE_clEvENKUlvE_clEvEUldE_EEvSA_T1_T2_EUlP24curandStatePhilox4_32_10E_ZNS1_27distribution_nullary_kernelIdd7double2S7_SJ_SE_EEvSA_SG_RKT3_T4_EUlidE_EEvlNS_15PhiloxCudaStateESF_SG_:
        .type           _ZN2at6native63_GLOBAL__N__11d61d08_30_DistributionLogNormalKernel_cu_e7567be543distribution_elementwise_grid_stride_kernelIdLi2EZNS0_9templates4cuda20normal_and_transformIddPNS_17CUDAGeneratorImplEZZZNS4_17log_normal_kernelIS7_EEvRNS_18TensorIteratorBaseEddT_ENKUlvE_clEvENKUlvE_clEvEUldE_EEvSA_T1_T2_EUlP24curandStatePhilox4_32_10E_ZNS1_27distribution_nullary_kernelIdd7double2S7_SJ_SE_EEvSA_SG_RKT3_T4_EUlidE_EEvlNS_15PhiloxCudaStateESF_SG_,@function
        .size           _ZN2at6native63_GLOBAL__N__11d61d08_30_DistributionLogNormalKernel_cu_e7567be543distribution_elementwise_grid_stride_kernelIdLi2EZNS0_9templates4cuda20normal_and_transformIddPNS_17CUDAGeneratorImplEZZZNS4_17log_normal_kernelIS7_EEvRNS_18TensorIteratorBaseEddT_ENKUlvE_clEvENKUlvE_clEvEUldE_EEvSA_T1_T2_EUlP24curandStatePhilox4_32_10E_ZNS1_27distribution_nullary_kernelIdd7double2S7_SJ_SE_EEvSA_SG_RKT3_T4_EUlidE_EEvlNS_15PhiloxCudaStateESF_SG_,(.L_x_400 - _ZN2at6native63_GLOBAL__N__11d61d08_30_DistributionLogNormalKernel_cu_e7567be543distribution_elementwise_grid_stride_kernelIdLi2EZNS0_9templates4cuda20normal_and_transformIddPNS_17CUDAGeneratorImplEZZZNS4_17log_normal_kernelIS7_EEvRNS_18TensorIteratorBaseEddT_ENKUlvE_clEvENKUlvE_clEvEUldE_EEvSA_T1_T2_EUlP24curandStatePhilox4_32_10E_ZNS1_27distribution_nullary_kernelIdd7double2S7_SJ_SE_EEvSA_SG_RKT3_T4_EUlidE_EEvlNS_15PhiloxCudaStateESF_SG_)
        .other          _ZN2at6native63_GLOBAL__N__11d61d08_30_DistributionLogNormalKernel_cu_e7567be543distribution_elementwise_grid_stride_kernelIdLi2EZNS0_9templates4cuda20normal_and_transformIddPNS_17CUDAGeneratorImplEZZZNS4_17log_normal_kernelIS7_EEvRNS_18TensorIteratorBaseEddT_ENKUlvE_clEvENKUlvE_clEvEUldE_EEvSA_T1_T2_EUlP24curandStatePhilox4_32_10E_ZNS1_27distribution_nullary_kernelIdd7double2S7_SJ_SE_EEvSA_SG_RKT3_T4_EUlidE_EEvlNS_15PhiloxCudaStateESF_SG_,@"STO_CUDA_ENTRY STV_DEFAULT"
_ZN2at6native63_GLOBAL__N__11d61d08_30_DistributionLogNormalKernel_cu_e7567be543distribution_elementwise_grid_stride_kernelIdLi2EZNS0_9templates4cuda20normal_and_transformIddPNS_17CUDAGeneratorImplEZZZNS4_17log_normal_kernelIS7_EEvRNS_18TensorIteratorBaseEddT_ENKUlvE_clEvENKUlvE_clEvEUldE_EEvSA_T1_T2_EUlP24curandStatePhilox4_32_10E_ZNS1_27distribution_nullary_kernelIdd7double2S7_SJ_SE_EEvSA_SG_RKT3_T4_EUlidE_EEvlNS_15PhiloxCudaStateESF_SG_:
        /* <DEDUP_REMOVED lines=20> */
[C---:B-1----:R-:W-:Y:S01]  /*0140*/  IMAD.WIDE.U32 R50, R26.reuse, UR4, R50 ;  /* 0x000000041a327c25 */ /* 0x042fe2000f8e0032 */
[----:B------:R-:W1:Y:S03]  /*0150*/  LDCU.64 UR4, c[0x0][0x380] ;  /* 0x00007000ff0477ac */ /* 0x000e660008000a00 */
[----:B0-----:R-:W-:Y:S02]  /*0160*/  IMAD R46, R26, UR8, RZ ;  /* 0x000000081a2e7c24 */ /* 0x001fe4000f8e02ff */
[----:B------:R-:W-:-:S03]  /*0170*/  IMAD.WIDE.U32 R8, R50, -0x326172a9, RZ ;  /* 0xcd9e8d5732087825 */ /* 0x000fc600078e00ff */
[----:B------:R-:W-:Y:S01]  /*0180*/  SHF.L.U32 R52, R46, 0x1, RZ ;  /* 0x000000012e347819 */ /* 0x000fe200000006ff */
[----:B------:R-:W-:Y:S02]  /*0190*/  IMAD.MOV.U32 R47, RZ, RZ, R50 ;  /* 0x000000ffff2f7224 */ /* 0x000fe400078e0032 */
[----:B------:R-:W-:Y:S01]  /*01a0*/  IMAD.MOV.U32 R48, RZ, RZ, R51 ;  /* 0x000000ffff307224 */ /* 0x000fe200078e0033 */
[----:B-1----:R-:W-:-:S04]  /*01b0*/  UIADD3 UR4, UP0, UPT, UR4, -0x1, URZ ;  /* 0xffffffff04047890 */ /* 0x002fc8000ff1e0ff */
[----:B------:R-:W-:-:S04]  /*01c0*/  UIADD3.X UR5, UPT, UPT, UR5, -0x1, URZ, UP0, !UPT ;  /* 0xffffffff05057890 */ /* 0x000fc800087fe4ff */
[----:B------:R-:W-:Y:S01]  /*01d0*/  UISETP.NE.U32.AND UP0, UPT, UR5, URZ, UPT ;  /* 0x000000ff0500728c */ /* 0x000fe2000bf05070 */
[----:B---3--:R-:W-:-:S04]  /*01e0*/  @P0 IADD3 R54, P1, PT, R2, R5, RZ ;  /* 0x0000000502360210 */ /* 0x008fc80007f3e0ff */
[----:B------:R-:W-:-:S04]  /*01f0*/  @P0 IADD3.X R55, PT, PT, RZ, R3, RZ, P1, !PT ;  /* 0x00000003ff370210 */ /* 0x000fc80000ffe4ff */
[--C-:B------:R-:W-:Y:S02]  /*0200*/  SHF.R.U64 R0, R54, 0x2, R55.reuse ;  /* 0x0000000236007819 */ /* 0x100fe40000001237 */
[----:B------:R-:W-:Y:S01]  /*0210*/  SHF.R.U32.HI R2, RZ, 0x2, R55 ;  /* 0x00000002ff027819 */ /* 0x000fe20000011637 */
[C---:B--2---:R-:W-:Y:S01]  /*0220*/  VIADD R3, R19.reuse, 0xbb67ae85 ;  /* 0xbb67ae8513037836 */ /* 0x044fe20000000000 */
[----:B------:R-:W-:Y:S01]  /*0230*/  IADD3 R44, PT, PT, R19, -0x24c28bd8, RZ ;  /* 0xdb3d7428132c7810 */ /* 0x000fe20007ffe0ff */
        /* <DEDUP_REMOVED lines=8> */
[----:B------:R-:W-:Y:S01]  /*02c0*/  VIADD R5, R18, 0x3c6ef372 ;  /* 0x3c6ef37212057836 */ /* 0x000fe20000000000 */
[----:B------:R-:W-:Y:S01]  /*02d0*/  LOP3.LUT R14, R4, R8, R13, 0x96, !PT ;  /* 0x00000008040e7212 */ /* 0x000fe200078e960d */
[----:B------:R-:W-:-:S04]  /*02e0*/  IMAD.WIDE.U32 R16, R16, -0x326172a9, RZ ;  /* 0xcd9e8d5710107825 */ /* 0x000fc800078e00ff */
[----:B------:R-:W-:Y:S01]  /*02f0*/  IMAD.WIDE.U32 R14, R14, -0x2daee0ad, RZ ;  /* 0xd2511f530e0e7825 */ /* 0x000fe200078e00ff */
[----:B------:R-:W-:-:S03]  /*0300*/  LOP3.LUT R12, R5, R12, R17, 0x96, !PT ;  /* 0x0000000c050c7212 */ /* 0x000fc600078e9611 */
[C---:B------:R-:W-:Y:S01]  /*0310*/  VIADD R7, R19.reuse, 0x32370b8f ;  /* 0x32370b8f13077836 */ /* 0x040fe20000000000 */
[----:B------:R-:W-:Y:S01]  /*0320*/  LOP3.LUT R20, R6, R10, R15, 0x96, !PT ;  /* 0x0000000a06147212 */ /* 0x000fe200078e960f */
[----:B------:R-:W-:Y:S01]  /*0330*/  IMAD.WIDE.U32 R12, R12, -0x2daee0ad, RZ ;  /* 0xd2511f530c0c7825 */ /* 0x000fe200078e00ff */
[----:B------:R-:W-:-:S03]  /*0340*/  IADD3 R10, PT, PT, R19, -0x126145ec, RZ ;  /* 0xed9eba14130a7810 */ /* 0x000fc60007ffe0ff */
[----:B------:R-:W-:Y:S01]  /*0350*/  IMAD.WIDE.U32 R20, R20, -0x326172a9, RZ ;  /* 0xcd9e8d5714147825 */ /* 0x000fe200078e00ff */
[----:B------:R-:W-:-:S03]  /*0360*/  LOP3.LUT R17, R7, R14, R13, 0x96, !PT ;  /* 0x0000000e07117212 */ /* 0x000fc600078e960d */
[C---:B------:R-:W-:Y:S02]  /*0370*/  VIADD R8, R18.reuse, 0xdaa66d2b ;  /* 0xdaa66d2b12087836 */ /* 0x040fe40000000000 */
[----:B------:R-:W-:Y:S02]  /*0380*/  VIADD R9, R18, 0x78dde6e4 ;  /* 0x78dde6e412097836 */ /* 0x000fe40000000000 */
        /* <DEDUP_REMOVED lines=11> */
[----:B------:R-:W-:Y:S02]  /*0440*/  VIADD R12, R18, 0x1715609d ;  /* 0x1715609d120c7836 */ /* 0x000fe40000000000 */
[----:B------:R-:W-:-:S03]  /*0450*/  IMAD.WIDE.U32 R28, R28, -0x326172a9, RZ ;  /* 0xcd9e8d571c1c7825 */ /* 0x000fc600078e00ff */
[----:B------:R-:W-:Y:S01]  /*0460*/  LOP3.LUT R24, R12, R16, R23, 0x96, !PT ;  /* 0x000000100c187212 */ /* 0x000fe200078e9617 */
[----:B------:R-:W-:Y:S01]  /*0470*/  VIADD R15, R19, 0x1fd5c5a3 ;  /* 0x1fd5c5a3130f7836 */ /* 0x000fe20000000000 */
[----:B------:R-:W-:Y:S01]  /*0480*/  LOP3.LUT R21, R13, R22, R29, 0x96, !PT ;  /* 0x000000160d157212 */ /* 0x000fe200078e961d */
[----:B------:R-:W-:Y:S02]  /*0490*/  VIADD R16, R18, 0x5384540f ;  /* 0x5384540f12107836 */ /* 0x000fe40000000000 */
[----:B------:R-:W-:-:S04]  /*04a0*/  IMAD.WIDE.U32 R24, R24, -0x2daee0ad, RZ ;  /* 0xd2511f5318187825 */ /* 0x000fc800078e00ff */
        /* <DEDUP_REMOVED lines=12> */
[----:B------:R-:W-:-:S04]  /*0570*/  IMAD.HI.U32 R21, R45, -0x2daee0ad, RZ ;  /* 0xd2511f532d157827 */ /* 0x000fc800078e00ff */
[----:B------:R-:W-:Y:S01]  /*0580*/  IMAD.HI.U32 R20, R31, -0x326172a9, RZ ;  /* 0xcd9e8d571f147827 */ /* 0x000fe200078e00ff */
[----:B------:R-:W-:-:S04]  /*0590*/  LOP3.LUT R32, R32, R21, RZ, 0x3c, !PT ;  /* 0x0000001520207212 */ /* 0x000fc800078e3cff */
[----:B------:R-:W-:Y:S01]  /*05a0*/  LOP3.LUT R30, R49, R30, R20, 0x96, !PT ;  /* 0x0000001e311e7212 */ /* 0x000fe200078e9614 */
[----:B------:R-:W-:Y:S06]  /*05b0*/  BRA.U UP0, `(.L_x_339) ;  /* 0x0000000100507547 */ /* 0x000fec000b800000 */
[----:B------:R-:W0:Y:S01]  /*05c0*/  I2F.U32.RP R22, R52 ;  /* 0x0000003400167306 */ /* 0x000e220000209000 */
[----:B------:R-:W-:Y:S01]  /*05d0*/  IMAD.MOV R23, RZ, RZ, -R52 ;  /* 0x000000ffff177224 */ /* 0x000fe200078e0a34 */
[----:B------:R-:W-:Y:S01]  /*05e0*/  ISETP.NE.U32.AND P2, PT, R52, RZ, PT ;  /* 0x000000ff3400720c */ /* 0x000fe20003f45070 */
[----:B------:R-:W-:-:S05]  /*05f0*/  IMAD.MOV.U32 R25, RZ, RZ, RZ ;  /* 0x000000ffff197224 */ /* 0x000fca00078e00ff */
[----:B0-----:R-:W0:Y:S02]  /*0600*/  MUFU.RCP R22, R22 ;  /* 0x0000001600167308 */ /* 0x001e240000001000 */
[----:B0-----:R-:W-:-:S06]  /*0610*/  VIADD R20, R22, 0xffffffe ;  /* 0x0ffffffe16147836 */ /* 0x001fcc0000000000 */
[----:B------:R0:W1:Y:S02]  /*0620*/  F2I.FTZ.U32.TRUNC.NTZ R21, R20 ;  /* 0x0000001400157305 */ /* 0x000064000021f000 */
[----:B0-----:R-:W-:Y:S02]  /*0630*/  HFMA2 R20, -RZ, RZ, 0, 0 ;  /* 0x00000000ff147431 */ /* 0x001fe400000001ff */
[----:B-1----:R-:W-:-:S04]  /*0640*/  IMAD R23, R23, R21, RZ ;  /* 0x0000001517177224 */ /* 0x002fc800078e02ff */
[----:B------:R-:W-:-:S06]  /*0650*/  IMAD.HI.U32 R21, R21, R23, R20 ;  /* 0x0000001715157227 */ /* 0x000fcc00078e0014 */
[----:B------:R-:W-:-:S04]  /*0660*/  IMAD.HI.U32 R24, R21, UR4, RZ ;  /* 0x0000000415187c27 */ /* 0x000fc8000f8e00ff */
[----:B------:R-:W-:-:S04]  /*0670*/  IMAD.MOV R21, RZ, RZ, -R24 ;  /* 0x000000ffff157224 */ /* 0x000fc800078e0a18 */
        /* <DEDUP_REMOVED lines=8> */
.L_x_339:
[----:B------:R-:W-:-:S07]  /*0700*/  MOV R27, 0x720 ;  /* 0x00000720001b7802 */ /* 0x000fce0000000f00 */
[----:B------:R-:W-:Y:S05]  /*0710*/  CALL.REL.NOINC `($__internal_22_$__cuda_sm20_div_s64) ;  /* 0x0000001800d87944 */ /* 0x000fea0003c00000 */
.L_x_340:
        /* <DEDUP_REMOVED lines=10> */
[----:B------:R-:W-:Y:S01]  /*07c0*/  IMAD R31, R31, -0x326172a9, RZ ;  /* 0xcd9e8d571f1f7824 */ /* 0x000fe200078e02ff */
[----:B------:R-:W-:Y:S01]  /*07d0*/  LOP3.LUT R32, R32, R53, RZ, 0x3c, !PT ;  /* 0x0000003520207212 */ /* 0x000fe200078e3cff */
[----:B------:R-:W0:Y:S01]  /*07e0*/  LDCU UR4, c[0x0][0x3b0] ;  /* 0x00007600ff0477ac */ /* 0x000e220008000800 */
[----:B------:R-:W-:Y:S01]  /*07f0*/  LOP3.LUT R54, R54, 0x3, RZ, 0xc0, !PT ;  /* 0x0000000336367812 */ /* 0x000fe200078ec0ff */
[----:B------:R-:W1:Y:S01]  /*0800*/  LDCU.64 UR8, c[0x0][0x3c0] ;  /* 0x00007800ff0877ac */ /* 0x000e620008000a00 */
[----:B------:R-:W2:Y:S05]  /*0810*/  LDCU.64 UR10, c[0x0][0x3a8] ;  /* 0x00007500ff0a77ac */ /* 0x000eaa0008000a00 */
.L_x_357:
[----:B------:R-:W-:Y:S01]  /*0820*/  IADD3 R0, PT, PT, R0, 0x1, RZ ;  /* 0x0000000100007810 */ /* 0x000fe20007ffe0ff */
[----:B------:R-:W-:Y:S03]  /*0830*/  BSSY.RECONVERGENT B0, `(.L_x_341) ;  /* 0x000000c000007945 */ /* 0x000fe60003800200 */
[C---:B------:R-:W-:Y:S01]  /*0840*/  ISETP.NE.AND P0, PT, R0.reuse, RZ, PT ;  /* 0x000000ff0000720c */ /* 0x040fe20003f05270 */
[----:B-1----:R-:W-:-:S12]  /*0850*/  IMAD.WIDE.U32 R28, R0, -0x2daee0ad, RZ ;  /* 0xd2511f53001c7825 */ /* 0x002fd800078e00ff */
[----:B0-----:R-:W-:Y:S05]  /*0860*/  @P0 BRA `(.L_x_342) ;  /* 0x0000000000200947 */ /* 0x001fea0003800000 */
        /* <DEDUP_REMOVED lines=8> */
.L_x_342:
[----:B012---:R-:W-:Y:S05]  /*08f0*/  BSYNC.RECONVERGENT B0 ;  /* 0x0000000000007941 */ /* 0x007fea0003800200 */
.L_x_341:
        /* <DEDUP_REMOVED lines=51> */
.L_x_343:
        /* <DEDUP_REMOVED lines=9> */
.L_x_344:
[----:B------:R-:W-:Y:S01]  /*0cc0*/  IMAD.WIDE.U32 R24, R31, 0x200000, RZ ;  /* 0x002000001f187825 */ /* 0x000fe200078e00ff */
[----:B------:R-:W-:Y:S03]  /*0cd0*/  BSSY.RECONVERGENT B0, `(.L_x_345) ;  /* 0x000005e000007945 */ /* 0x000fe60003800200 */
[----:B------:R-:W-:Y:S01]  /*0ce0*/  IMAD.MOV.U32 R33, RZ, RZ, R25 ;  /* 0x000000ffff217224 */ /* 0x000fe200078e0019 */
[----:B------:R-:W-:Y:S01]  /*0cf0*/  LOP3.LUT R32, R24, R30, RZ, 0x3c, !PT ;  /* 0x0000001e18207212 */ /* 0x000fe200078e3cff */
[----:B------:R-:W-:Y:S02]  /*0d00*/  IMAD.MOV.U32 R34, RZ, RZ, 0x0 ;  /* 0x00000000ff227424 */ /* 0x000fe400078e00ff */
[----:B------:R-:W-:Y:S01]  /*0d10*/  IMAD.MOV.U32 R35, RZ, RZ, 0x3ca00000 ;  /* 0x3ca00000ff237424 */ /* 0x000fe200078e00ff */
[----:B------:R-:W0:Y:S01]  /*0d20*/  I2F.F64.U64 R28, R32 ;  /* 0x00000020001c7312 */ /* 0x000e220000301800 */
[----:B------:R-:W-:-:S04]  /*0d30*/  IMAD.WIDE.U32 R30, R26, 0x200000, RZ ;  /* 0x002000001a1e7825 */ /* 0x000fc800078e00ff */
[----:B------:R-:W-:Y:S01]  /*0d40*/  IMAD.MOV.U32 R26, RZ, RZ, -0x3ff ;  /* 0xfffffc01ff1a7424 */ /* 0x000fe200078e00ff */
[----:B------:R-:W-:-:S06]  /*0d50*/  LOP3.LUT R30, R30, R27, RZ, 0x3c, !PT ;  /* 0x0000001b1e1e7212 */ /* 0x000fcc00078e3cff */
[----:B------:R-:W1:Y:S01]  /*0d60*/  I2F.F64.U64 R30, R30 ;  /* 0x0000001e001e7312 */ /* 0x000e620000301800 */
[----:B0-----:R-:W-:-:S10]  /*0d70*/  DFMA R28, R28, R34, 5.5511151231257827021e-17 ;  /* 0x3c9000001c1c742b */ /* 0x001fd40000000022 */
[----:B------:R-:W-:Y:S01]  /*0d80*/  ISETP.GT.AND P0, PT, R29, 0xfffff, PT ;  /* 0x000fffff1d00780c */ /* 0x000fe20003f04270 */
[--C-:B------:R-:W-:Y:S01]  /*0d90*/  IMAD.MOV.U32 R25, RZ, RZ, R29.reuse ;  /* 0x000000ffff197224 */ /* 0x100fe200078e001d */
[----:B------:R-:W-:Y:S01]  /*0da0*/  MOV R24, R28 ;  /* 0x0000001c00187202 */ /* 0x000fe20000000f00 */
[----:B------:R-:W-:Y:S01]  /*0db0*/  IMAD.MOV.U32 R27, RZ, RZ, R29 ;  /* 0x000000ffff1b7224 */ /* 0x000fe200078e001d */
[----:B-1----:R-:W-:Y:S01]  /*0dc0*/  DFMA R34, R30, 2.2204460492503130808e-16, R34 ;  /* 0x3cb000001e22782b */ /* 0x002fe20000000022 */
        /* <DEDUP_REMOVED lines=10> */
[----:B------:R-:W-:Y:S01]  /*0e70*/  UMOV UR13, 0x3eb1380b ;  /* 0x3eb1380b000d7882 */ /* 0x000fe20000000000 */
[----:B------:R-:W-:Y:S01]  /*0e80*/  UMOV UR14, 0x80000000 ;  /* 0x80000000000e7882 */ /* 0x000fe20000000000 */
[----:B------:R-:W-:Y:S01]  /*0e90*/  LOP3.LUT R39, R24, 0x3ff00000, RZ, 0xfc, !PT ;  /* 0x3ff0000018277812 */ /* 0x000fe200078efcff */
[----:B------:R-:W-:Y:S01]  /*0ea0*/  IMAD.MOV.U32 R24, RZ, RZ, RZ ;  /* 0x000000ffff187224 */ /* 0x000fe200078e00ff */
[----:B------:R-:W-:Y:S02]  /*0eb0*/  UMOV UR15, 0x43300000 ;  /* 0x43300000000f7882 */ /* 0x000fe40000000000 */
[----:B------:R-:W-:-:S13]  /*0ec0*/  ISETP.GE.U32.AND P0, PT, R39, 0x3ff6a09f, PT ;  /* 0x3ff6a09f2700780c */ /* 0x000fda0003f06070 */
[----:B------:R-:W-:-:S04]  /*0ed0*/  @P0 VIADD R25, R39, 0xfff00000 ;  /* 0xfff0000027190836 */ /* 0x000fc80000000000 */
[----:B------:R-:W-:-:S06]  /*0ee0*/  @P0 IMAD.MOV.U32 R39, RZ, RZ, R25 ;  /* 0x000000ffff270224 */ /* 0x000fcc00078e0019 */
        /* <DEDUP_REMOVED lines=32> */
[----:B------:R-:W-:Y:S01]  /*10f0*/  UMOV UR13, 0x3f899999 ;  /* 0x3f899999000d7882 */ /* 0x000fe20000000000 */
[----:B------:R-:W-:Y:S01]  /*1100*/  DADD R24, R24, -UR14 ;  /* 0x8000000e18187e29 */ /* 0x000fe20008000000 */
[----:B------:R-:W-:Y:S01]  /*1110*/  UMOV UR14, 0xfefa39ef ;  /* 0xfefa39ef000e7882 */ /* 0x000fe20000000000 */
[----:B------:R-:W-:Y:S01]  /*1120*/  UMOV UR15, 0x3fe62e42 ;  /* 0x3fe62e42000f7882 */ /* 0x000fe20000000000 */
[----:B------:R-:W-:Y:S02]  /*1130*/  DMUL R38, R36, R38 ;  /* 0x0000002624267228 */ /* 0x000fe40000000000 */
[----:B------:R-:W-:Y:S01]  /*1140*/  DFMA R28, R30, R28, UR12 ;  /* 0x0000000c1e1c7e2b */ /* 0x000fe2000800001c */
[----:B------:R-:W-:Y:S01]  /*1150*/  UMOV UR12, 0x55555554 ;  /* 0x55555554000c7882 */ /* 0x000fe20000000000 */
[----:B------:R-:W-:Y:S01]  /*1160*/  UMOV UR13, 0x3fb55555 ;  /* 0x3fb55555000d7882 */ /* 0x000fe20000000000 */
[----:B------:R-:W-:-:S05]  /*1170*/  DFMA R26, R24, UR14, R32 ;  /* 0x0000000e181a7c2b */ /* 0x000fca0008000020 */
[----:B------:R-:W-:Y:S01]  /*1180*/  DFMA R28, R30, R28, UR12 ;  /* 0x0000000c1e1c7e2b */ /* 0x000fe2000800001c */
[----:B------:R-:W-:Y:S01]  /*1190*/  UMOV UR12, 0xfefa39ef ;  /* 0xfefa39ef000c7882 */ /* 0x000fe20000000000 */
[----:B------:R-:W-:Y:S02]  /*11a0*/  UMOV UR13, 0x3fe62e42 ;  /* 0x3fe62e42000d7882 */ /* 0x000fe40000000000 */
[----:B------:R-:W-:Y:S01]  /*11b0*/  DFMA R36, R24, -UR12, R26 ;  /* 0x8000000c18247c2b */ /* 0x000fe2000800001a */
[----:B------:R-:W-:Y:S01]  /*11c0*/  UMOV UR12, 0x3b39803f ;  /* 0x3b39803f000c7882 */ /* 0x000fe20000000000 */
[----:B------:R-:W-:Y:S02]  /*11d0*/  UMOV UR13, 0x3c7abc9e ;  /* 0x3c7abc9e000d7882 */ /* 0x000fe40000000000 */
[----:B------:R-:W-:-:S04]  /*11e0*/  DMUL R28, R30, R28 ;  /* 0x0000001c1e1c7228 */ /* 0x000fc80000000000 */
[----:B------:R-:W-:-:S04]  /*11f0*/  DADD R36, -R32, R36 ;  /* 0x0000000020247229 */ /* 0x000fc80000000124 */
[----:B------:R-:W-:-:S08]  /*1200*/  DFMA R28, R32, R28, R38 ;  /* 0x0000001c201c722b */ /* 0x000fd00000000026 */
[----:B------:R-:W-:-:S08]  /*1210*/  DADD R28, R28, -R36 ;  /* 0x000000001c1c7229 */ /* 0x000fd00000000824 */
[----:B------:R-:W-:-:S08]  /*1220*/  DFMA R24, R24, UR12, R28 ;  /* 0x0000000c18187c2b */ /* 0x000fd0000800001c */
[----:B------:R-:W-:Y:S01]  /*1230*/  DADD R24, R26, R24 ;  /* 0x000000001a187229 */ /* 0x000fe20000000018 */
[----:B------:R-:W-:Y:S10]  /*1240*/  BRA `(.L_x_347) ;  /* 0x0000000000187947 */ /* 0x000ff40003800000 */
.L_x_346:
[----:B------:R-:W-:Y:S01]  /*1250*/  MOV R26, 0x0 ;  /* 0x00000000001a7802 */ /* 0x000fe20000000f00 */
[----:B------:R-:W-:Y:S01]  /*1260*/  IMAD.MOV.U32 R27, RZ, RZ, 0x7ff00000 ;  /* 0x7ff00000ff1b7424 */ /* 0x000fe200078e00ff */
[----:B------:R-:W-:-:S05]  /*1270*/  LOP3.LUT P0, RZ, R25, 0x7fffffff, RZ, 0xc0, !PT ;  /* 0x7fffffff19ff7812 */ /* 0x000fca000780c0ff */
[----:B------:R-:W-:-:S10]  /*1280*/  DFMA R26, R24, R26, +INF ;  /* 0x7ff00000181a742b */ /* 0x000fd4000000001a */
[----:B------:R-:W-:Y:S02]  /*1290*/  FSEL R24, R26, RZ, P0 ;  /* 0x000000ff1a187208 */ /* 0x000fe40000000000 */
[----:B------:R-:W-:-:S07]  /*12a0*/  FSEL R25, R27, -QNAN , P0 ;  /* 0xfff000001b197808 */ /* 0x000fce0000000000 */
.L_x_347:
[----:B------:R-:W-:Y:S05]  /*12b0*/  BSYNC.RECONVERGENT B0 ;  /* 0x0000000000007941 */ /* 0x000fea0003800200 */
.L_x_345:
[----:B------:R-:W-:Y:S01]  /*12c0*/  DMUL R26, RZ, R34 ;  /* 0x00000022ff1a7228 */ /* 0x000fe20000000000 */
[----:B------:R-:W-:Y:S01]  /*12d0*/  IMAD.SHL.U32 R28, R35, 0x2, RZ ;  /* 0x00000002231c7824 */ /* 0x000fe200078e00ff */
[----:B------:R-:W-:Y:S01]  /*12e0*/  DMUL R24, R24, -2 ;  /* 0xc000000018187828 */ /* 0x000fe20000000000 */
[----:B------:R-:W-:Y:S01]  /*12f0*/  UMOV UR12, 0x33145c07 ;  /* 0x33145c07000c7882 */ /* 0x000fe20000000000 */
[----:B------:R-:W-:Y:S01]  /*1300*/  UMOV UR13, 0x3ca1a626 ;  /* 0x3ca1a626000d7882 */ /* 0x000fe20000000000 */
[----:B------:R-:W-:Y:S01]  /*1310*/  IMAD.MOV.U32 R30, RZ, RZ, 0x0 ;  /* 0x00000000ff1e7424 */ /* 0x000fe200078e00ff */
[----:B------:R-:W-:Y:S01]  /*1320*/  ISETP.GT.U32.AND P0, PT, R28, -0x79800000, PT ;  /* 0x868000001c00780c */ /* 0x000fe20003f04070 */
[----:B------:R-:W-:Y:S01]  /*1330*/  IMAD.MOV.U32 R31, RZ, RZ, 0x3fd80000 ;  /* 0x3fd80000ff1f7424 */ /* 0x000fe200078e00ff */
[----:B------:R-:W0:Y:S01]  /*1340*/  MUFU.RSQ64H R29, R25 ;  /* 0x00000019001d7308 */ /* 0x000e220000001c00 */
[----:B------:R-:W-:Y:S01]  /*1350*/  MOV R38, 0x2cb0d246 ;  /* 0x2cb0d24600267802 */ /* 0x000fe20000000f00 */
[----:B------:R-:W-:Y:S01]  /*1360*/  IMAD.MOV.U32 R39, RZ, RZ, 0x3e5ae5f1 ;  /* 0x3e5ae5f1ff277424 */ /* 0x000fe200078e00ff */
[----:B------:R-:W-:Y:S01]  /*1370*/  FSEL R27, R27, R35, P0 ;  /* 0x000000231b1b7208 */ /* 0x000fe20000000000 */
[----:B------:R-:W-:Y:S01]  /*1380*/  BSSY.RECONVERGENT B0, `(.L_x_348) ;  /* 0x000004e000007945 */ /* 0x000fe20003800200 */
[----:B------:R-:W-:-:S02]  /*1390*/  FSEL R34, R26, R34, P0 ;  /* 0x000000221a227208 */ /* 0x000fc40000000000 */
[----:B------:R-:W-:Y:S01]  /*13a0*/  IADD3 R28, PT, PT, R25, -0x3500000, RZ ;  /* 0xfcb00000191c7810 */ /* 0x000fe20007ffe0ff */
[----:B------:R-:W-:Y:S02]  /*13b0*/  VIADD R35, R27, 0x100000 ;  /* 0x001000001b237836 */ /* 0x000fe40000000000 */
[----:B------:R-:W-:Y:S02]  /*13c0*/  IMAD.MOV.U32 R26, RZ, RZ, R34 ;  /* 0x000000ffff1a7224 */ /* 0x000fe400078e0022 */
[----:B------:R-:W1:Y:S01]  /*13d0*/  FRND.F64 R36, R34 ;  /* 0x0000002200247313 */ /* 0x000e620000301800 */
[----:B0-----:R-:W-:-:S07]  /*13e0*/  DMUL R32, R28, R28 ;  /* 0x0000001c1c207228 */ /* 0x001fce0000000000 */
[----:B------:R-:W0:Y:S01]  /*13f0*/  F2I.S64.F64 R34, R34 ;  /* 0x0000002200227311 */ /* 0x000e220000301900 */
[----:B------:R-:W-:Y:S02]  /*1400*/  DFMA R32, R24, -R32, 1 ;  /* 0x3ff000001820742b */ /* 0x000fe40000000820 */
[----:B-1----:R-:W-:-:S06]  /*1410*/  DFMA R36, R36, -0.5, R26 ;  /* 0xbfe000002424782b */ /* 0x002fcc000000001a */
[----:B------:R-:W-:Y:S02]  /*1420*/  DFMA R30, R32, R30, 0.5 ;  /* 0x3fe00000201e742b */ /* 0x000fe4000000001e */
[----:B------:R-:W-:Y:S01]  /*1430*/  DMUL R40, R36, UR12 ;  /* 0x0000000c24287c28 */ /* 0x000fe20008000000 */
[----:B------:R-:W-:Y:S01]  /*1440*/  UMOV UR12, 0x54442d18 ;  /* 0x54442d18000c7882 */ /* 0x000fe20000000000 */
[----:B------:R-:W-:Y:S01]  /*1450*/  UMOV UR13, 0x400921fb ;  /* 0x400921fb000d7882 */ /* 0x000fe20000000000 */
[----:B0-----:R-:W-:-:S05]  /*1460*/  LOP3.LUT P1, RZ, R34, 0x2, RZ, 0xc0, !PT ;  /* 0x0000000222ff7812 */ /* 0x001fca000782c0ff */
[----:B------:R-:W-:Y:S01]  /*1470*/  DFMA R40, R36, UR12, R40 ;  /* 0x0000000c24287c2b */ /* 0x000fe20008000028 */
[----:B------:R-:W-:Y:S01]  /*1480*/  UMOV UR12, 0xf9785eba ;  /* 0xf9785eba000c7882 */ /* 0x000fe20000000000 */
[----:B------:R-:W-:Y:S01]  /*1490*/  DMUL R36, R28, R32 ;  /* 0x000000201c247228 */ /* 0x000fe20000000000 */
[----:B------:R-:W-:-:S05]  /*14a0*/  UMOV UR13, 0x3de5db65 ;  /* 0x3de5db65000d7882 */ /* 0x000fca0000000000 */
[----:B------:R-:W-:Y:S02]  /*14b0*/  DMUL R32, R40, R40 ;  /* 0x0000002828207228 */ /* 0x000fe40000000000 */
[----:B------:R-:W-:Y:S01]  /*14c0*/  DFMA R30, R30, R36, R28 ;  /* 0x000000241e1e722b */ /* 0x000fe2000000001c */
[----:B------:R-:W-:Y:S02]  /*14d0*/  IMAD.MOV.U32 R36, RZ, RZ, -0x3e107ad8 ;  /* 0xc1ef8528ff247424 */ /* 0x000fe400078e00ff */
[----:B------:R-:W-:-:S03]  /*14e0*/  IMAD.MOV.U32 R37, RZ, RZ, 0x3e21eea7 ;  /* 0x3e21eea7ff257424 */ /* 0x000fc600078e00ff */
[C---:B------:R-:W-:Y:S01]  /*14f0*/  DFMA R38, R32.reuse, UR12, -R38 ;  /* 0x0000000c20267c2b */ /* 0x040fe20008000826 */
[----:B------:R-:W-:Y:S01]  /*1500*/  UMOV UR12, 0x20fd8164 ;  /* 0x20fd8164000c7882 */ /* 0x000fe20000000000 */
[----:B------:R-:W-:Y:S02]  /*1510*/  UMOV UR13, 0x3da8ff83 ;  /* 0x3da8ff83000d7882 */ /* 0x000fe40000000000 */
[C---:B------:R-:W-:Y:S01]  /*1520*/  DFMA R36, R32.reuse, -UR12, R36 ;  /* 0x8000000c20247c2b */ /* 0x040fe20008000024 */
[----:B------:R-:W-:Y:S01]  /*1530*/  UMOV UR12, 0x69ace392 ;  /* 0x69ace392000c7882 */ /* 0x000fe20000000000 */
[----:B------:R-:W-:Y:S02]  /*1540*/  UMOV UR13, 0x3ec71de3 ;  /* 0x3ec71de3000d7882 */ /* 0x000fe40000000000 */
[----:B------:R-:W-:Y:S01]  /*1550*/  DFMA R38, R32, R38, UR12 ;  /* 0x0000000c20267e2b */ /* 0x000fe20008000026 */
[----:B------:R-:W-:Y:S01]  /*1560*/  UMOV UR12, 0x8e06e6d9 ;  /* 0x8e06e6d9000c7882 */ /* 0x000fe20000000000 */
[----:B------:R-:W-:-:S02]  /*1570*/  UMOV UR13, 0x3e927e4f ;  /* 0x3e927e4f000d7882 */ /* 0x000fc40000000000 */
[C---:B------:R-:W-:Y:S01]  /*1580*/  DFMA R36, R32.reuse, R36, -UR12 ;  /* 0x8000000c20247e2b */ /* 0x040fe20008000024 */
[----:B------:R-:W-:Y:S01]  /*1590*/  UMOV UR12, 0x19db62a1 ;  /* 0x19db62a1000c7882 */ /* 0x000fe20000000000 */
[----:B------:R-:W-:Y:S02]  /*15a0*/  UMOV UR13, 0x3f2a01a0 ;  /* 0x3f2a01a0000d7882 */ /* 0x000fe40000000000 */
[C---:B------:R-:W-:Y:S01]  /*15b0*/  DFMA R38, R32.reuse, R38, -UR12 ;  /* 0x8000000c20267e2b */ /* 0x040fe20008000026 */
[----:B------:R-:W-:Y:S01]  /*15c0*/  UMOV UR12, 0x19ddbce9 ;  /* 0x19ddbce9000c7882 */ /* 0x000fe20000000000 */
[----:B------:R-:W-:Y:S02]  /*15d0*/  UMOV UR13, 0x3efa01a0 ;  /* 0x3efa01a0000d7882 */ /* 0x000fe40000000000 */
[----:B------:R-:W-:Y:S01]  /*15e0*/  DFMA R36, R32, R36, UR12 ;  /* 0x0000000c20247e2b */ /* 0x000fe20008000024 */
[----:B------:R-:W-:Y:S01]  /*15f0*/  UMOV UR12, 0x11110818 ;  /* 0x11110818000c7882 */ /* 0x000fe20000000000 */
[----:B------:R-:W-:-:S02]  /*1600*/  UMOV UR13, 0x3f811111 ;  /* 0x3f811111000d7882 */ /* 0x000fc40000000000 */
[C---:B------:R-:W-:Y:S01]  /*1610*/  DFMA R38, R32.reuse, R38, UR12 ;  /* 0x0000000c20267e2b */ /* 0x040fe20008000026 */
[----:B------:R-:W-:Y:S01]  /*1620*/  UMOV UR12, 0x16c15d47 ;  /* 0x16c15d47000c7882 */ /* 0x000fe20000000000 */
[----:B------:R-:W-:Y:S02]  /*1630*/  UMOV UR13, 0x3f56c16c ;  /* 0x3f56c16c000d7882 */ /* 0x000fe40000000000 */
[C---:B------:R-:W-:Y:S01]  /*1640*/  DFMA R36, R32.reuse, R36, -UR12 ;  /* 0x8000000c20247e2b */ /* 0x040fe20008000024 */
[----:B------:R-:W-:Y:S01]  /*1650*/  UMOV UR12, 0x55555554 ;  /* 0x55555554000c7882 */ /* 0x000fe20000000000 */
[----:B------:R-:W-:Y:S02]  /*1660*/  UMOV UR13, 0x3fc55555 ;  /* 0x3fc55555000d7882 */ /* 0x000fe40000000000 */
[----:B------:R-:W-:Y:S01]  /*1670*/  DFMA R38, R32, R38, -UR12 ;  /* 0x8000000c20267e2b */ /* 0x000fe20008000026 */
[----:B------:R-:W-:Y:S01]  /*1680*/  UMOV UR12, 0x55555551 ;  /* 0x55555551000c7882 */ /* 0x000fe20000000000 */
[----:B------:R-:W-:-:S02]  /*1690*/  UMOV UR13, 0x3fa55555 ;  /* 0x3fa55555000d7882 */ /* 0x000fc40000000000 */
[----:B------:R-:W-:-:S04]  /*16a0*/  DFMA R36, R32, R36, UR12 ;  /* 0x0000000c20247e2b */ /* 0x000fc80008000024 */
[----:B------:R-:W-:-:S04]  /*16b0*/  DFMA R38, R32, R38, RZ ;  /* 0x000000262026722b */ /* 0x000fc800000000ff */
[----:B------:R-:W-:-:S04]  /*16c0*/  DFMA R36, R32, R36, -0.5 ;  /* 0xbfe000002024742b */ /* 0x000fc80000000024 */
[----:B------:R-:W-:Y:S01]  /*16d0*/  DFMA R38, R40, R38, R40 ;  /* 0x000000262826722b */ /* 0x000fe20000000028 */
[----:B------:R-:W-:-:S03]  /*16e0*/  LOP3.LUT R40, R34, 0x1, RZ, 0xc0, !PT ;  /* 0x0000000122287812 */ /* 0x000fc600078ec0ff */
[----:B------:R-:W-:Y:S01]  /*16f0*/  DFMA R36, R32, R36, 1 ;  /* 0x3ff000002024742b */ /* 0x000fe20000000024 */
[----:B------:R-:W-:Y:S01]  /*1700*/  IADD3 R41, PT, PT, R31, -0x100000, RZ ;  /* 0xfff000001f297810 */ /* 0x000fe20007ffe0ff */
[----:B------:R-:W-:Y:S01]  /*1710*/  DMUL R32, R24, R30 ;  /* 0x0000001e18207228 */ /* 0x000fe20000000000 */
[----:B------:R-:W-:Y:S01]  /*1720*/  ISETP.NE.U32.AND P0, PT, R40, 0x1, PT ;  /* 0x000000012800780c */ /* 0x000fe20003f05070 */
[----:B------:R-:W-:Y:S02]  /*1730*/  IMAD.MOV.U32 R40, RZ, RZ, R30 ;  /* 0x000000ffff287224 */ /* 0x000fe400078e001e */
[----:B------:R-:W-:Y:S02]  /*1740*/  LOP3.LUT R43, R39, 0x80000000, RZ, 0x3c, !PT ;  /* 0x80000000272b7812 */ /* 0x000fe400078e3cff */
[----:B------:R-:W-:-:S04]  /*1750*/  ISETP.NE.U32.AND.EX P0, PT, RZ, RZ, PT, P0 ;  /* 0x000000ffff00720c */ /* 0x000fc80003f05100 */
[----:B------:R-:W-:Y:S02]  /*1760*/  FSEL R34, R36, R38, !P0 ;  /* 0x0000002624227208 */ /* 0x000fe40004000000 */
[----:B------:R-:W-:Y:S02]  /*1770*/  FSEL R35, R37, R39, !P0 ;  /* 0x0000002725237208 */ /* 0x000fe40004000000 */
[----:B------:R-:W-:Y:S01]  /*1780*/  FSEL R36, R38, R36, !P0 ;  /* 0x0000002426247208 */ /* 0x000fe20004000000 */
[----:B------:R-:W-:Y:S01]  /*1790*/  DFMA R38, R32, -R32, R24 ;  /* 0x800000202026722b */ /* 0x000fe20000000018 */
[----:B------:R-:W-:Y:S02]  /*17a0*/  FSEL R37, R43, R37, !P0 ;  /* 0x000000252b257208 */ /* 0x000fe40004000000 */
[----:B------:R-:W-:Y:S02]  /*17b0*/  ISETP.GE.U32.AND P0, PT, R28, 0x7ca00000, PT ;  /* 0x7ca000001c00780c */ /* 0x000fe40003f06070 */
[----:B------:R-:W-:-:S02]  /*17c0*/  @P1 LOP3.LUT R59, R35, 0x80000000, RZ, 0x3c, !PT ;  /* 0x80000000233b1812 */ /* 0x000fc400078e3cff */
[----:B------:R-:W-:Y:S01]  /*17d0*/  @P1 LOP3.LUT R61, R37, 0x80000000, RZ, 0x3c, !PT ;  /* 0x80000000253d1812 */ /* 0x000fe200078e3cff */
[----:B------:R-:W-:Y:S02]  /*17e0*/  DFMA R42, R38, R40, R32 ;  /* 0x00000028262a722b */ /* 0x000fe40000000020 */
[----:B------:R-:W-:Y:S02]  /*17f0*/  @P1 IMAD.MOV.U32 R35, RZ, RZ, R59 ;  /* 0x000000ffff231224 */ /* 0x000fe400078e003b */
[----:B------:R-:W-:-:S04]  /*1800*/  @P1 IMAD.MOV.U32 R37, RZ, RZ, R61 ;  /* 0x000000ffff251224 */ /* 0x000fc800078e003d */
[----:B------:R-:W-:Y:S05]  /*1810*/  @!P0 BRA `(.L_x_349) ;  /* 0x0000000000108947 */ /* 0x000fea0003800000 */
[----:B------:R-:W-:-:S07]  /*1820*/  MOV R42, 0x1840 ;  /* 0x00001840002a7802 */ /* 0x000fce0000000f00 */
[----:B------:R-:W-:Y:S05]  /*1830*/  CALL.REL.NOINC `($__internal_23_$__cuda_sm20_dsqrt_rn_f64_mediumpath_v1) ;  /* 0x0000000c00c07944 */ /* 0x000fea0003c00000 */
[----:B------:R-:W-:Y:S01]  /*1840*/  MOV R42, R28 ;  /* 0x0000001c002a7202 */ /* 0x000fe20000000f00 */
[----:B------:R-:W-:-:S07]  /*1850*/  IMAD.MOV.U32 R43, RZ, RZ, R29 ;  /* 0x000000ffff2b7224 */ /* 0x000fce00078e001d */
.L_x_349:
[----:B------:R-:W-:Y:S05]  /*1860*/  BSYNC.RECONVERGENT B0 ;  /* 0x0000000000007941 */ /* 0x000fea0003800200 */
.L_x_348:
[----:B------:R-:W0:Y:S01]  /*1870*/  LDC.64 R24, c[0x0][0x380] ;  /* 0x0000e000ff187b82 */ /* 0x000e220000000a00 */
[----:B------:R-:W1:Y:S01]  /*1880*/  FRND.F64.TRUNC R28, R26 ;  /* 0x0000001a001c7313 */ /* 0x000e62000030d800 */
[----:B------:R-:W-:Y:S01]  /*1890*/  DMUL R30, RZ, R26 ;  /* 0x0000001aff1e7228 */ /* 0x000fe20000000000 */
[----:B------:R-:W-:Y:S01]  /*18a0*/  BSSY.RECONVERGENT B0, `(.L_x_350) ;  /* 0x000004c000007945 */ /* 0x000fe20003800200 */
[----:B------:R-:W-:Y:S02]  /*18b0*/  DADD R36, RZ, R36 ;  /* 0x00000000ff247229 */ /* 0x000fe40000000024 */
[----:B-1----:R-:W-:Y:S02]  /*18c0*/  DSETP.NEU.AND P0, PT, R26, R28, PT ;  /* 0x0000001c1a00722a */ /* 0x002fe40003f0d000 */
[----:B------:R-:W1:Y:S04]  /*18d0*/  LDC.64 R28, c[0x0][0x3b8] ;  /* 0x0000ee00ff1c7b82 */ /* 0x000e680000000a00 */
[----:B------:R-:W-:-:S02]  /*18e0*/  FSEL R32, R30, R34, !P0 ;  /* 0x000000221e207208 */ /* 0x000fc40004000000 */
[----:B------:R-:W-:Y:S01]  /*18f0*/  FSEL R33, R31, R35, !P0 ;  /* 0x000000231f217208 */ /* 0x000fe20004000000 */
[----:B------:R-:W-:Y:S01]  /*1900*/  DMUL R30, R36, R42 ;  /* 0x0000002a241e7228 */ /* 0x000fe20000000000 */
[----:B0-----:R-:W-:-:S04]  /*1910*/  ISETP.GE.U32.AND P0, PT, R47, R24, PT ;  /* 0x000000182f00720c */ /* 0x001fc80003f06070 */
[----:B------:R-:W-:Y:S01]  /*1920*/  ISETP.GE.AND.EX P0, PT, R48, R25, PT, P0 ;  /* 0x000000193000720c */ /* 0x000fe20003f06300 */
[----:B------:R-:W-:-:S12]  /*1930*/  DMUL R32, R42, R32 ;  /* 0x000000202a207228 */ /* 0x000fd80000000000 */
[----:B------:R-:W-:Y:S05]  /*1940*/  @P0 BRA `(.L_x_351) ;  /* 0x0000000400040947 */ /* 0x000fea0003800000 */
[----:B-1----:R-:W-:Y:S01]  /*1950*/  DFMA R34, R32, UR8, R28 ;  /* 0x0000000820227c2b */ /* 0x002fe2000800001c */
[----:B------:R-:W-:Y:S01]  /*1960*/  UMOV UR12, 0xfefa39ef ;  /* 0xfefa39ef000c7882 */ /* 0x000fe20000000000 */
[----:B------:R-:W-:Y:S01]  /*1970*/  IMAD.MOV.U32 R32, RZ, RZ, 0x652b82fe ;  /* 0x652b82feff207424 */ /* 0x000fe200078e00ff */
[----:B------:R-:W-:Y:S01]  /*1980*/  UMOV UR13, 0x3fe62e42 ;  /* 0x3fe62e42000d7882 */ /* 0x000fe20000000000 */
[----:B------:R-:W-:Y:S01]  /*1990*/  IMAD.MOV.U32 R33, RZ, RZ, 0x3ff71547 ;  /* 0x3ff71547ff217424 */ /* 0x000fe200078e00ff */
[----:B------:R-:W-:Y:S01]  /*19a0*/  BSSY.RECONVERGENT B1, `(.L_x_352) ;  /* 0x000003a000017945 */ /* 0x000fe20003800200 */
[----:B------:R-:W-:-:S04]  /*19b0*/  IMAD R38, R47, UR4, RZ ;  /* 0x000000042f267c24 */ /* 0x000fc8000f8e02ff */
        /* <DEDUP_REMOVED lines=53> */
[----:B------:R-:W-:Y:S02]  /*1d10*/  @!P0 IMAD.MOV.U32 R32, RZ, RZ, R26 ;  /* 0x000000ffff208224 */ /* 0x000fe400078e001a */
[----:B------:R-:W-:-:S06]  /*1d20*/  @!P0 IMAD.MOV.U32 R26, RZ, RZ, RZ ;  /* 0x000000ffff1a8224 */ /* 0x000fcc00078e00ff */
[----:B------:R-:W-:-:S11]  /*1d30*/  @!P0 DMUL R38, R32, R26 ;  /* 0x0000001a20268228 */ /* 0x000fd60000000000 */
.L_x_353:
[----:B------:R-:W-:Y:S05]  /*1d40*/  BSYNC.RECONVERGENT B1 ;  /* 0x0000000000017941 */ /* 0x000fea0003800200 */
.L_x_352:
[----:B------:R0:W-:Y:S02]  /*1d50*/  STG.E.64 desc[UR6][R36.64], R38 ;  /* 0x0000002624007986 */ /* 0x0001e4000c101b06 */
.L_x_351:
[----:B------:R-:W-:Y:S05]  /*1d60*/  BSYNC.RECONVERGENT B0 ;  /* 0x0000000000007941 */ /* 0x000fea0003800200 */
.L_x_350:
[----:B------:R-:W-:-:S04]  /*1d70*/  IADD3 R33, P1, PT, R46, R47, RZ ;  /* 0x0000002f2e217210 */ /* 0x000fc80007f3e0ff */
[----:B------:R-:W-:Y:S02]  /*1d80*/  ISETP.GE.U32.AND P0, PT, R33, R24, PT ;  /* 0x000000182100720c */ /* 0x000fe40003f06070 */
[----:B------:R-:W-:-:S04]  /*1d90*/  IADD3.X R24, PT, PT, RZ, R48, RZ, P1, !PT ;  /* 0x00000030ff187210 */ /* 0x000fc80000ffe4ff */
[----:B------:R-:W-:-:S13]  /*1da0*/  ISETP.GE.AND.EX P0, PT, R24, R25, PT, P0 ;  /* 0x000000191800720c */ /* 0x000fda0003f06300 */
[----:B------:R-:W-:Y:S05]  /*1db0*/  @P0 BRA `(.L_x_354) ;  /* 0x0000000400040947 */ /* 0x000fea0003800000 */
[----:B-1----:R-:W-:Y:S01]  /*1dc0*/  DFMA R30, R30, UR8, R28 ;  /* 0x000000081e1e7c2b */ /* 0x002fe2000800001c */
[----:B------:R-:W-:Y:S01]  /*1dd0*/  IMAD.MOV.U32 R26, RZ, RZ, 0x652b82fe ;  /* 0x652b82feff1a7424 */ /* 0x000fe200078e00ff */
[----:B------:R-:W-:Y:S01]  /*1de0*/  UMOV UR12, 0xfefa39ef ;  /* 0xfefa39ef000c7882 */ /* 0x000fe20000000000 */
[----:B------:R-:W-:Y:S01]  /*1df0*/  IMAD.MOV.U32 R27, RZ, RZ, 0x3ff71547 ;  /* 0x3ff71547ff1b7424 */ /* 0x000fe200078e00ff */
[----:B------:R-:W-:Y:S01]  /*1e00*/  UMOV UR13, 0x3fe62e42 ;  /* 0x3fe62e42000d7882 */ /* 0x000fe20000000000 */
[----:B------:R-:W-:Y:S01]  /*1e10*/  IMAD R33, R33, UR4, RZ ;  /* 0x0000000421217c24 */ /* 0x000fe2000f8e02ff */
[----:B------:R-:W-:Y:S03]  /*1e20*/  BSSY.RECONVERGENT B0, `(.L_x_355) ;  /* 0x0000039000007945 */ /* 0x000fe60003800200 */
        /* <DEDUP_REMOVED lines=53> */
[----:B------:R-:W-:Y:S02]  /*2180*/  @!P0 IMAD.MOV.U32 R26, RZ, RZ, R24 ;  /* 0x000000ffff1a8224 */ /* 0x000fe400078e0018 */
[----:B------:R-:W-:-:S06]  /*2190*/  @!P0 IMAD.MOV.U32 R24, RZ, RZ, RZ ;  /* 0x000000ffff188224 */ /* 0x000fcc00078e00ff */
[----:B------:R-:W-:-:S11]  /*21a0*/  @!P0 DMUL R32, R26, R24 ;  /* 0x000000181a208228 */ /* 0x000fd60000000000 */
.L_x_356:
[----:B------:R-:W-:Y:S05]  /*21b0*/  BSYNC.RECONVERGENT B0 ;  /* 0x0000000000007941 */ /* 0x000fea0003800200 */
.L_x_355:
[----:B------:R2:W-:Y:S02]  /*21c0*/  STG.E.64 desc[UR6][R28.64], R32 ;  /* 0x000000201c007986 */ /* 0x0005e4000c101b06 */
.L_x_354:
[----:B------:R-:W-:Y:S01]  /*21d0*/  IADD3 R47, P0, PT, R52, R47, RZ ;  /* 0x0000002f342f7210 */ /* 0x000fe20007f1e0ff */
[----:B------:R-:W-:Y:S05]  /*21e0*/  WARPSYNC.ALL ;  /* 0x0000000000007948 */ /* 0x000fea0003800000 */
[----:B------:R-:W-:Y:S01]  /*21f0*/  IMAD.X R48, RZ, RZ, R48, P0 ;  /* 0x000000ffff307224 */ /* 0x000fe200000e0630 */
[----:B------:R-:W-:Y:S01]  /*2200*/  BAR.SYNC.DEFER_BLOCKING 0x0 ;  /* 0x0000000000007b1d */ /* 0x000fe20000010000 */
[----:B------:R-:W-:Y:S01]  /*2210*/  ISETP.GE.U32.AND P0, PT, R47, R20, PT ;  /* 0x000000142f00720c */ /* 0x000fe20003f06070 */
[----:B------:R-:W-:Y:S01]  /*2220*/  IMAD.MOV.U32 R30, RZ, RZ, R56 ;  /* 0x000000ffff1e7224 */ /* 0x000fe200078e0038 */
[----:B------:R-:W-:Y:S01]  /*2230*/  MOV R31, R22 ;  /* 0x00000016001f7202 */ /* 0x000fe20000000f00 */
[----:B--2---:R-:W-:Y:S01]  /*2240*/  IMAD.MOV.U32 R32, RZ, RZ, R57 ;  /* 0x000000ffff207224 */ /* 0x004fe200078e0039 */
[----:B------:R-:W-:-:S13]  /*2250*/  ISETP.GE.AND.EX P0, PT, R48, R55, PT, P0 ;  /* 0x000000373000720c */ /* 0x000fda0003f06300 */
[----:B------:R-:W-:Y:S05]  /*2260*/  @!P0 BRA `(.L_x_357) ;  /* 0xffffffe4006c8947 */ /* 0x000fea000383ffff */
[----:B------:R-:W-:Y:S05]  /*2270*/  EXIT ;  /* 0x000000000000794d */ /* 0x000fea0003800000 */
        .weak           $__internal_22_$__cuda_sm20_div_s64
        .type           $__internal_22_$__cuda_sm20_div_s64,@function
        .size           $__internal_22_$__cuda_sm20_div_s64,($__internal_23_$__cuda_sm20_dsqrt_rn_f64_mediumpath_v1 - $__internal_22_$__cuda_sm20_div_s64)
$__internal_22_$__cuda_sm20_div_s64:
[----:B------:R-:W-:Y:S02]  /*2280*/  IMAD.MOV.U32 R24, RZ, RZ, R52 ;  /* 0x000000ffff187224 */ /* 0x000fe400078e0034 */
[----:B------:R-:W-:-:S04]  /*2290*/  HFMA2 R25, -RZ, RZ, 0, 0 ;  /* 0x00000000ff197431 */ /* 0x000fc800000001ff */
        /* <DEDUP_REMOVED lines=13> */
[----:B------:R-:W-:Y:S01]  /*2370*/  IMAD.HI.U32 R20, P1, R23, R29, R20 ;  /* 0x0000001d17147227 */ /* 0x000fe20007820014 */
[----:B------:R-:W-:-:S04]  /*2380*/  IADD3 R29, P4, PT, RZ, -UR4, RZ ;  /* 0x80000004ff1d7c10 */ /* 0x000fc8000ff9e0ff */
[----:B------:R-:W-:Y:S02]  /*2390*/  IADD3 R21, P2, PT, R25, R20, RZ ;  /* 0x0000001419157210 */ /* 0x000fe40007f5e0ff */
[----:B------:R-:W-:-:S03]  /*23a0*/  IADD3.X R20, PT, PT, R33, R23, RZ, P0, !PT ;  /* 0x0000001721147210 */ /* 0x000fc600007fe4ff */
        /* <DEDUP_REMOVED lines=10> */
[----:B------:R-:W-:Y:S01]  /*2450*/  IMAD.HI.U32 R20, P2, R25, R33, R20 ;  /* 0x0000002119147227 */ /* 0x000fe20007840014 */
[----:B------:R-:W-:-:S03]  /*2460*/  MOV R21, RZ ;  /* 0x000000ff00157202 */ /* 0x000fc60000000f00 */
[----:B------:R-:W-:Y:S01]  /*2470*/  IMAD.HI.U32 R24, R25, R22, RZ ;  /* 0x0000001619187227 */ /* 0x000fe200078e00ff */
[----:B------:R-:W-:-:S03]  /*2480*/  IADD3 R23, P3, PT, R23, R20, RZ ;  /* 0x0000001417177210 */ /* 0x000fc60007f7e0ff */
[----:B------:R-:W-:Y:S02]  /*2490*/  IMAD.X R22, RZ, RZ, ~UR5, P4 ;  /* 0x80000005ff167e24 */ /* 0x000fe4000a0e06ff */
[----:B------:R-:W-:-:S03]  /*24a0*/  IMAD.HI.U32 R20, R23, R29, RZ ;  /* 0x0000001d17147227 */ /* 0x000fc600078e00ff */
[----:B------:R-:W-:Y:S01]  /*24b0*/  SEL R22, R22, UR5, !P1 ;  /* 0x0000000516167c07 */ /* 0x000fe2000c800000 */
[----:B------:R-:W-:-:S04]  /*24c0*/  IMAD.X R25, R24, 0x1, R25, P0 ;  /* 0x0000000118197824 */ /* 0x000fc800000e0619 */
[----:B------:R-:W-:Y:S01]  /*24d0*/  IMAD.WIDE.U32 R20, R23, R22, R20 ;  /* 0x0000001617147225 */ /* 0x000fe200078e0014 */
[----:B------:R-:W-:-:S05]  /*24e0*/  IADD3.X R25, PT, PT, RZ, RZ, R25, P3, P2 ;  /* 0x000000ffff197210 */ /* 0x000fca0001fe4419 */
        /* <DEDUP_REMOVED lines=9> */
[----:B------:R-:W-:-:S03]  /*2580*/  IADD3 R20, P3, PT, R23, 0x1, RZ ;  /* 0x0000000117147810 */ /* 0x000fc60007f7e0ff */
[----:B------:R-:W-:Y:S01]  /*2590*/  IMAD.X R33, R22, 0x1, ~R21, P0 ;  /* 0x0000000116217824 */ /* 0x000fe200000e0e15 */
[----:B------:R-:W-:Y:S02]  /*25a0*/  ISETP.GE.U32.AND P0, PT, R29, R52, PT ;  /* 0x000000341d00720c */ /* 0x000fe40003f06070 */
[-C--:B------:R-:W-:Y:S02]  /*25b0*/  IADD3 R21, P2, PT, -R52, R29.reuse, RZ ;  /* 0x0000001d34157210 */ /* 0x080fe40007f5e1ff */
[C---:B------:R-:W-:Y:S02]  /*25c0*/  ISETP.GE.U32.AND.EX P0, PT, R33.reuse, RZ, PT, P0 ;  /* 0x000000ff2100720c */ /* 0x040fe40003f06100 */
[----:B------:R-:W-:Y:S02]  /*25d0*/  IADD3.X R28, PT, PT, R33, -0x1, RZ, P2, !PT ;  /* 0xffffffff211c7810 */ /* 0x000fe400017fe4ff */
[----:B------:R-:W-:Y:S02]  /*25e0*/  SEL R21, R21, R29, P0 ;  /* 0x0000001d15157207 */ /* 0x000fe40000000000 */
[----:B------:R-:W-:-:S02]  /*25f0*/  IADD3.X R22, PT, PT, RZ, R25, RZ, P3, !PT ;  /* 0x00000019ff167210 */ /* 0x000fc40001ffe4ff */
[----:B------:R-:W-:Y:S02]  /*2600*/  SEL R23, R20, R23, P0 ;  /* 0x0000001714177207 */ /* 0x000fe40000000000 */
[----:B------:R-:W-:Y:S02]  /*2610*/  SEL R28, R28, R33, P0 ;  /* 0x000000211c1c7207 */ /* 0x000fe40000000000 */
[----:B------:R-:W-:Y:S02]  /*2620*/  ISETP.GE.U32.AND P2, PT, R21, R52, PT ;  /* 0x000000341500720c */ /* 0x000fe40003f46070 */
[----:B------:R-:W-:Y:S02]  /*2630*/  SEL R20, R22, R25, P0 ;  /* 0x0000001916147207 */ /* 0x000fe40000000000 */
        /* <DEDUP_REMOVED lines=8> */
[----:B------:R-:W-:Y:S02]  /*26c0*/  IMAD.X R20, RZ, RZ, ~R25, P2 ;  /* 0x000000ffff147224 */ /* 0x000fe400010e0e19 */
[----:B------:R-:W-:Y:S01]  /*26d0*/  HFMA2 R21, -RZ, RZ, 0, 0 ;  /* 0x00000000ff157431 */ /* 0x000fe200000001ff */
[----:B------:R-:W-:-:S02]  /*26e0*/  ISETP.NE.AND.EX P0, PT, RZ, RZ, PT, P0 ;  /* 0x000000ffff00720c */ /* 0x000fc40003f05300 */
[----:B------:R-:W-:Y:S01]  /*26f0*/  SEL R25, R20, R25, !P1 ;  /* 0x0000001914197207 */ /* 0x000fe20004800000 */
[----:B------:R-:W-:Y:S01]  /*2700*/  IMAD.MOV.U32 R20, RZ, RZ, R27 ;  /* 0x000000ffff147224 */ /* 0x000fe200078e001b */
[----:B------:R-:W-:Y:S02]  /*2710*/  SEL R24, R24, 0xffffffff, P0 ;  /* 0xffffffff18187807 */ /* 0x000fe40000000000 */
[----:B------:R-:W-:Y:S01]  /*2720*/  SEL R25, R25, 0xffffffff, P0 ;  /* 0xffffffff19197807 */ /* 0x000fe20000000000 */
[----:B------:R-:W-:Y:S06]  /*2730*/  RET.REL.NODEC R20 `(_ZN2at6native63_GLOBAL__N__11d61d08_30_DistributionLogNormalKernel_cu_e7567be543distribution_elementwise_grid_stride_kernelIdLi2EZNS0_9templates4cuda20normal_and_transformIddPNS_17CUDAGeneratorImplEZZZNS4_17log_normal_kernelIS7_EEvRNS_18TensorIteratorBaseEddT_ENKUlvE_clEvENKUlvE_clEvEUldE_EEvSA_T1_T2_EUlP24curandStatePhilox4_32_10E_ZNS1_27distribution_nullary_kernelIdd7double2S7_SJ_SE_EEvSA_SG_RKT3_T4_EUlidE_EEvlNS_15PhiloxCudaStateESF_SG_) ;  /* 0xffffffd814307950 */ /* 0x000fec0003c3ffff */
        .weak           $__internal_23_$__cuda_sm20_dsqrt_rn_f64_mediumpath_v1
        .type           $__internal_23_$__cuda_sm20_dsqrt_rn_f64_mediumpath_v1,@function
        .size           $__internal_23_$__cuda_sm20_dsqrt_rn_f64_mediumpath_v1,(.L_x_400 - $__internal_23_$__cuda_sm20_dsqrt_rn_f64_mediumpath_v1)
$__internal_23_$__cuda_sm20_dsqrt_rn_f64_mediumpath_v1:
        /* <DEDUP_REMOVED lines=12> */
.L_x_359:
[----:B------:R-:W-:-:S14]  /*2800*/  DSETP.NE.AND P0, PT, R24, RZ, PT ;  /* 0x000000ff1800722a */ /* 0x000fdc0003f05000 */
[----:B------:R-:W-:Y:S05]  /*2810*/  @!P0 BRA `(.L_x_361) ;  /* 0x0000000000588947 */ /* 0x000fea0003800000 */
[----:B------:R-:W-:-:S13]  /*2820*/  ISETP.GE.AND P0, PT, R25, RZ, PT ;  /* 0x000000ff1900720c */ /* 0x000fda0003f06270 */
[----:B------:R-:W-:Y:S01]  /*2830*/  @!P0 IMAD.MOV.U32 R28, RZ, RZ, 0x0 ;  /* 0x00000000ff1c8424 */ /* 0x000fe200078e00ff */
[----:B------:R-:W-:Y:S01]  /*2840*/  @!P0 MOV R29, 0xfff80000 ;  /* 0xfff80000001d8802 */ /* 0x000fe20000000f00 */
[----:B------:R-:W-:Y:S06]  /*2850*/  @!P0 BRA `(.L_x_360) ;  /* 0x00000000004c8947 */ /* 0x000fec0003800000 */
[----:B------:R-:W-:-:S13]  /*2860*/  ISETP.GT.AND P0, PT, R25, 0x7fefffff, PT ;  /* 0x7fefffff1900780c */ /* 0x000fda0003f04270 */
[----:B------:R-:W-:Y:S05]  /*2870*/  @P0 BRA `(.L_x_361) ;  /* 0x0000000000400947 */ /* 0x000fea0003800000 */
[----:B------:R-:W-:Y:S01]  /*2880*/  DMUL R32, R24, 8.11296384146066816958e+31 ;  /* 0x4690000018207828 */ /* 0x000fe20000000000 */
[----:B------:R-:W-:Y:S02]  /*2890*/  IMAD.MOV.U32 R30, RZ, RZ, RZ ;  /* 0x000000ffff1e7224 */ /* 0x000fe400078e00ff */
[----:B------:R-:W-:Y:S02]  /*28a0*/  IMAD.MOV.U32 R24, RZ, RZ, 0x0 ;  /* 0x00000000ff187424 */ /* 0x000fe400078e00ff */
[----:B------:R-:W-:Y:S01]  /*28b0*/  IMAD.MOV.U32 R25, RZ, RZ, 0x3fd80000 ;  /* 0x3fd80000ff197424 */ /* 0x000fe200078e00ff */
        /* <DEDUP_REMOVED lines=10> */
[----:B------:R-:W-:Y:S01]  /*2960*/  VIADD R29, R29, 0xfcb00000 ;  /* 0xfcb000001d1d7836 */ /* 0x000fe20000000000 */
[----:B------:R-:W-:Y:S06]  /*2970*/  BRA `(.L_x_360) ;  /* 0x0000000000047947 */ /* 0x000fec0003800000 */
.L_x_361:
[----:B------:R-:W-:-:S11]  /*2980*/  DADD R28, R24, R24 ;  /* 0x00000000181c7229 */ /* 0x000fd60000000018 */
.L_x_360:
[----:B------:R-:W-:Y:S05]  /*2990*/  BSYNC.RECONVERGENT B1 ;  /* 0x0000000000017941 */ /* 0x000fea0003800200 */
.L_x_358:
[----:B------:R-:W-:-:S04]  /*29a0*/  IMAD.MOV.U32 R43, RZ, RZ, 0x0 ;  /* 0x00000000ff2b7424 */ /* 0x000fc800078e00ff */
[----:B------:R-:W-:Y:S05]  /*29b0*/  RET.REL.NODEC R42 `(_ZN2at6native63_GLOBAL__N__11d61d08_30_DistributionLogNormalKernel_cu_e7567be543distribution_elementwise_grid_stride_kernelIdLi2EZNS0_9templates4cuda20normal_and_transformIddPNS_17CUDAGeneratorImplEZZZNS4_17log_normal_kernelIS7_EEvRNS_18TensorIteratorBaseEddT_ENKUlvE_clEvENKUlvE_clEvEUldE_EEvSA_T1_T2_EUlP24curandStatePhilox4_32_10E_ZNS1_27distribution_nullary_kernelIdd7double2S7_SJ_SE_EEvSA_SG_RKT3_T4_EUlidE_EEvlNS_15PhiloxCudaStateESF_SG_) ;  /* 0xffffffd42a907950 */ /* 0x000fea0003c3ffff */
.L_x_362:
        /* <DEDUP_REMOVED lines=12> */
.L_x_400:


//--------------------- .nv.global.init           --------------------------
	.section	.nv.global.init,"aw",@progbits
	.align	4
.nv.global.init:
	.type		mrg32k3aM1SubSeq,@object
	.size		mrg32k3aM1SubSeq,(mrg32k3aM2SubSeq - mrg32k3aM1SubSeq)
mrg32k3aM1SubSeq:
        /*0000*/ 	.byte	0x0b, 0xcc, 0xee, 0x04, 0x73, 0x29, 0x8b, 0x6f, 0xf6, 0x53, 0x03, 0xf6, 0x23, 0xf6, 0xea, 0xda
        /* <DEDUP_REMOVED lines=125> */
	.type		mrg32k3aM2SubSeq,@object
	.size		mrg32k3aM2SubSeq,(mrg32k3aM1 - mrg32k3aM2SubSeq)
mrg32k3aM2SubSeq:
        /* <DEDUP_REMOVED lines=126> */
	.type		mrg32k3aM1,@object
	.size		mrg32k3aM1,(mrg32k3aM1Seq - mrg32k3aM1)
mrg32k3aM1:
        /* <DEDUP_REMOVED lines=144> */
	.type		mrg32k3aM1Seq,@object
	.size		mrg32k3aM1Seq,(mrg32k3aM2 - mrg32k3aM1Seq)
mrg32k3aM1Seq:
        /* <DEDUP_REMOVED lines=144> */
	.type		mrg32k3aM2,@object
	.size		mrg32k3aM2,(mrg32k3aM2Seq - mrg32k3aM2)
mrg32k3aM2:
        /* <DEDUP_REMOVED lines=144> */
	.type		mrg32k3aM2Seq,@object
	.size		mrg32k3aM2Seq,(precalc_xorwow_matrix - mrg32k3aM2Seq)
mrg32k3aM2Seq:
        /* <DEDUP_REMOVED lines=144> */
	.type		precalc_xorwow_matrix,@object
	.size		precalc_xorwow_matrix,(precalc_xorwow_offset_matrix - precalc_xorwow_matrix)
precalc_xorwow_matrix:
        /* <DEDUP_REMOVED lines=6400> */
	.type		precalc_xorwow_offset_matrix,@object
	.size		precalc_xorwow_offset_matrix,(.L_1 - precalc_xorwow_offset_matrix)
precalc_xorwow_offset_matrix:
        /* <DEDUP_REMOVED lines=6400> */
.L_1:


//--------------------- .nv.shared.reserved.0     --------------------------
	.section	.nv.shared.reserved.0,"aw",@nobits
	.weak		__nv_reservedSMEM_offset_0_alias
	.size		__nv_reservedSMEM_offset_0_alias, 0, 64
	.other		__nv_reservedSMEM_offset_0_alias,@"STO_CUDA_RESERVED_SHARED STV_DEFAULT"
__nv_reservedSMEM_offset_0_alias:
	.zero		0
	.zero		64


//--------------------- .nv.global                --------------------------
	.section	.nv.global,"aw",@nobits
.nv.global:
	.type		_ZN61_INTERNAL_11d61d08_30_DistributionLogNormalKernel_cu_e7567be54cuda3std3__48in_placeE,@object
	.size		_ZN61_INTERNAL_11d61d08_30_DistributionLogNormalKernel_cu_e7567be54cuda3std3__48in_placeE,(_ZN61_INTERNAL_11d61d08_30_DistributionLogNormalKernel_cu_e7567be54cuda3std6ranges3__45__cpo8distanceE - _ZN61_INTERNAL_11d61d08_30_DistributionLogNormalKernel_cu_e7567be54cuda3std3__48in_placeE)
_ZN61_INTERNAL_11d61d08_30_DistributionLogNormalKernel_cu_e7567be54cuda3std3__48in_placeE:
	.zero		1
	.type		_ZN61_INTERNAL_11d61d08_30_DistributionLogNormalKernel_cu_e7567be54cuda3std6ranges3__45__cpo8distanceE,@object
	.size		_ZN61_INTERNAL_11d61d08_30_DistributionLogNormalKernel_cu_e7567be54cuda3std6ranges3__45__cpo8distanceE,(_ZN61_INTERNAL_11d61d08_30_DistributionLogNormalKernel_cu_e7567be54cuda3std3__45__cpo6cbeginE - _ZN61_INTERNAL_11d61d08_30_DistributionLogNormalKernel_cu_e7567be54cuda3std6ranges3__45__cpo8distanceE)
_ZN61_INTERNAL_11d61d08_30_DistributionLogNormalKernel_cu_e7567be54cuda3std6ranges3__45__cpo8distanceE:
	.zero		1
	.type		_ZN61_INTERNAL_11d61d08_30_DistributionLogNormalKernel_cu_e7567be54cuda3std3__45__cpo6cbeginE,@object
	.size		_ZN61_INTERNAL_11d61d08_30_DistributionLogNormalKernel_cu_e7567be54cuda3std3__45__cpo6cbeginE,(_ZN61_INTERNAL_11d61d08_30_DistributionLogNormalKernel_cu_e7567be54cuda3std6ranges3__45__cpo7advanceE - _ZN61_INTERNAL_11d61d08_30_DistributionLogNormalKernel_cu_e7567be54cuda3std3__45__cpo6cbeginE)
_ZN61_INTERNAL_11d61d08_30_DistributionLogNormalKernel_cu_e7567be54cuda3std3__45__cpo6cbeginE:
	.zero		1
	.type		_ZN61_INTERNAL_11d61d08_30_DistributionLogNormalKernel_cu_e7567be54cuda3std6ranges3__45__cpo7advanceE,@object
	.size		_ZN61_INTERNAL_11d61d08_30_DistributionLogNormalKernel_cu_e7567be54cuda3std6ranges3__45__cpo7advanceE,(_ZN61_INTERNAL_11d61d08_30_DistributionLogNormalKernel_cu_e7567be54cuda3std3__45__cpo7crbeginE - _ZN61_INTERNAL_11d61d08_30_DistributionLogNormalKernel_cu_e7567be54cuda3std6ranges3__45__cpo7advanceE)
_ZN61_INTERNAL_11d61d08_30_DistributionLogNormalKernel_cu_e7567be54cuda3std6ranges3__45__cpo7advanceE:
	.zero		1
	.type		_ZN61_INTERNAL_11d61d08_30_DistributionLogNormalKernel_cu_e7567be54cuda3std3__45__cpo7crbeginE,@object
	.size		_ZN61_INTERNAL_11d61d08_30_DistributionLogNormalKernel_cu_e7567be54cuda3std3__45__cpo7crbeginE,(_ZN61_INTERNAL_11d61d08_30_DistributionLogNormalKernel_cu_e7567be54cuda3std6ranges3__45__cpo4dataE - _ZN61_INTERNAL_11d61d08_30_DistributionLogNormalKernel_cu_e7567be54cuda3std3__45__cpo7crbeginE)
_ZN61_INTERNAL_11d61d08_30_DistributionLogNormalKernel_cu_e7567be54cuda3std3__45__cpo7crbeginE:
	.zero		1
	.type		_ZN61_INTERNAL_11d61d08_30_DistributionLogNormalKernel_cu_e7567be54cuda3std6ranges3__45__cpo4dataE,@object
	.size		_ZN61_INTERNAL_11d61d08_30_DistributionLogNormalKernel_cu_e7567be54cuda3std6ranges3__45__cpo4dataE,(_ZN61_INTERNAL_11d61d08_30_DistributionLogNormalKernel_cu_e7567be54cuda3std6ranges3__45__cpo5beginE - _ZN61_INTERNAL_11d61d08_30_DistributionLogNormalKernel_cu_e7567be54cuda3std6ranges3__45__cpo4dataE)
_ZN61_INTERNAL_11d61d08_30_DistributionLogNormalKernel_cu_e7567be54cuda3std6ranges3__45__cpo4dataE:
	.zero		1
	.type		_ZN61_INTERNAL_11d61d08_30_DistributionLogNormalKernel_cu_e7567be54cuda3std6ranges3__45__cpo5beginE,@object
	.size		_ZN61_INTERNAL_11d61d08_30_DistributionLogNormalKernel_cu_e7567be54cuda3std6ranges3__45__cpo5beginE,(_ZN61_INTERNAL_11d61d08_30_DistributionLogNormalKernel_cu_e7567be54cuda3std3__463_GLOBAL__N__11d61d08_30_DistributionLogNormalKernel_cu_e7567be56ignoreE - _ZN61_INTERNAL_11d61d08_30_DistributionLogNormalKernel_cu_e7567be54cuda3std6ranges3__45__cpo5beginE)
_ZN61_INTERNAL_11d61d08_30_DistributionLogNormalKernel_cu_e7567be54cuda3std6ranges3__45__cpo5beginE:
	.zero		1
	.type		_ZN61_INTERNAL_11d61d08_30_DistributionLogNormalKernel_cu_e7567be54cuda3std3__463_GLOBAL__N__11d61d08_30_DistributionLogNormalKernel_cu_e7567be56ignoreE,@object
	.size		_ZN61_INTERNAL_11d61d08_30_DistributionLogNormalKernel_cu_e7567be54cuda3std3__463_GLOBAL__N__11d61d08_30_DistributionLogNormalKernel_cu_e7567be56ignoreE,(_ZN61_INTERNAL_11d61d08_30_DistributionLogNormalKernel_cu_e7567be54cuda3std6ranges3__45__cpo4sizeE - _ZN61_INTERNAL_11d61d08_30_DistributionLogNormalKernel_cu_e7567be54cuda3std3__463_GLOBAL__N__11d61d08_30_DistributionLogNormalKernel_cu_e7567be56ignoreE)
_ZN61_INTERNAL_11d61d08_30_DistributionLogNormalKernel_cu_e7567be54cuda3std3__463_GLOBAL__N__11d61d08_30_DistributionLogNormalKernel_cu_e7567be56ignoreE:
	.zero		1
	.type		_ZN61_INTERNAL_11d61d08_30_DistributionLogNormalKernel_cu_e7567be54cuda3std6ranges3__45__cpo4sizeE,@object
	.size		_ZN61_INTERNAL_11d61d08_30_DistributionLogNormalKernel_cu_e7567be54cuda3std6ranges3__45__cpo4sizeE,(_ZN61_INTERNAL_11d61d08_30_DistributionLogNormalKernel_cu_e7567be54cuda3std3__45__cpo5beginE - _ZN61_INTERNAL_11d61d08_30_DistributionLogNormalKernel_cu_e7567be54cuda3std6ranges3__45__cpo4sizeE)
_ZN61_INTERNAL_11d61d08_30_DistributionLogNormalKernel_cu_e7567be54cuda3std6ranges3__45__cpo4sizeE:
	.zero		1
	.type		_ZN61_INTERNAL_11d61d08_30_DistributionLogNormalKernel_cu_e7567be54cuda3std3__45__cpo5beginE,@object
	.size		_ZN61_INTERNAL_11d61d08_30_DistributionLogNormalKernel_cu_e7567be54cuda3std3__45__cpo5beginE,(_ZN61_INTERNAL_11d61d08_30_DistributionLogNormalKernel_cu_e7567be54cuda3std6ranges3__45__cpo6cbeginE - _ZN61_INTERNAL_11d61d08_30_DistributionLogNormalKernel_cu_e7567be54cuda3std3__45__cpo5beginE)
_ZN61_INTERNAL_11d61d08_30_DistributionLogNormalKernel_cu_e7567be54cuda3std3__45__cpo5beginE:
	.zero		1
	.type		_ZN61_INTERNAL_11d61d08_30_DistributionLogNormalKernel_cu_e7567be54cuda3std6ranges3__45__cpo6cbeginE,@object
	.size		_ZN61_INTERNAL_11d61d08_30_DistributionLogNormalKernel_cu_e7567be54cuda3std6ranges3__45__cpo6cbeginE,(_ZN61_INTERNAL_11d61d08_30_DistributionLogNormalKernel_cu_e7567be54cuda3std3__45__cpo6rbeginE - _ZN61_INTERNAL_11d61d08_30_DistributionLogNormalKernel_cu_e7567be54cuda3std6ranges3__45__cpo6cbeginE)
_ZN61_INTERNAL_11d61d08_30_DistributionLogNormalKernel_cu_e7567be54cuda3std6ranges3__45__cpo6cbeginE:
	.zero		1
	.type		_ZN61_INTERNAL_11d61d08_30_DistributionLogNormalKernel_cu_e7567be54cuda3std3__45__cpo6rbeginE,@object
	.size		_ZN61_INTERNAL_11d61d08_30_DistributionLogNormalKernel_cu_e7567be54cuda3std3__45__cpo6rbeginE,(_ZN61_INTERNAL_11d61d08_30_DistributionLogNormalKernel_cu_e7567be54cuda3std6ranges3__45__cpo4nextE - _ZN61_INTERNAL_11d61d08_30_DistributionLogNormalKernel_cu_e7567be54cuda3std3__45__cpo6rbeginE)
_ZN61_INTERNAL_11d61d08_30_DistributionLogNormalKernel_cu_e7567be54cuda3std3__45__cpo6rbeginE:
	.zero		1
	.type		_ZN61_INTERNAL_11d61d08_30_DistributionLogNormalKernel_cu_e7567be54cuda3std6ranges3__45__cpo4nextE,@object
	.size		_ZN61_INTERNAL_11d61d08_30_DistributionLogNormalKernel_cu_e7567be54cuda3std6ranges3__45__cpo4nextE,(_ZN61_INTERNAL_11d61d08_30_DistributionLogNormalKernel_cu_e7567be54cuda3std6ranges3__45__cpo4swapE - _ZN61_INTERNAL_11d61d08_30_DistributionLogNormalKernel_cu_e7567be54cuda3std6ranges3__45__cpo4nextE)
_ZN61_INTERNAL_11d61d08_30_DistributionLogNormalKernel_cu_e7567be54cuda3std6ranges3__45__cpo4nextE:
	.zero		1
	.type		_ZN61_INTERNAL_11d61d08_30_DistributionLogNormalKernel_cu_e7567be54cuda3std6ranges3__45__cpo4swapE,@object
	.size		_ZN61_INTERNAL_11d61d08_30_DistributionLogNormalKernel_cu_e7567be54cuda3std6ranges3__45__cpo4swapE,(_ZN61_INTERNAL_11d61d08_30_DistributionLogNormalKernel_cu_e7567be54cuda3std3__420unreachable_sentinelE - _ZN61_INTERNAL_11d61d08_30_DistributionLogNormalKernel_cu_e7567be54cuda3std6ranges3__45__cpo4swapE)
_ZN61_INTERNAL_11d61d08_30_DistributionLogNormalKernel_cu_e7567be54cuda3std6ranges3__45__cpo4swapE:
	.zero		1
	.type		_ZN61_INTERNAL_11d61d08_30_DistributionLogNormalKernel_cu_e7567be54cuda3std3__420unreachable_sentinelE,@object
	.size		_ZN61_INTERNAL_11d61d08_30_DistributionLogNormalKernel_cu_e7567be54cuda3std3__420unreachable_sentinelE,(_ZN61_INTERNAL_11d61d08_30_DistributionLogNormalKernel_cu_e7567be56thrust24THRUST_300001_SM_1000_NS6system6detail10sequential3seqE - _ZN61_INTERNAL_11d61d08_30_DistributionLogNormalKernel_cu_e7567be54cuda3std3__420unreachable_sentinelE)
_ZN61_INTERNAL_11d61d08_30_DistributionLogNormalKernel_cu_e7567be54cuda3std3__420unreachable_sentinelE:
	.zero		1
	.type		_ZN61_INTERNAL_11d61d08_30_DistributionLogNormalKernel_cu_e7567be56thrust24THRUST_300001_SM_1000_NS6system6detail10sequential3seqE,@object
	.size		_ZN61_INTERNAL_11d61d08_30_DistributionLogNormalKernel_cu_e7567be56thrust24THRUST_300001_SM_1000_NS6system6detail10sequential3seqE,(_ZN61_INTERNAL_11d61d08_30_DistributionLogNormalKernel_cu_e7567be54cuda3std3__45__cpo4cendE - _ZN61_INTERNAL_11d61d08_30_DistributionLogNormalKernel_cu_e7567be56thrust24THRUST_300001_SM_1000_NS6system6detail10sequential3seqE)
_ZN61_INTERNAL_11d61d08_30_DistributionLogNormalKernel_cu_e7567be56thrust24THRUST_300001_SM_1000_NS6system6detail10sequential3seqE:
	.zero		1
	.type		_ZN61_INTERNAL_11d61d08_30_DistributionLogNormalKernel_cu_e7567be54cuda3std3__45__cpo4cendE,@object
	.size		_ZN61_INTERNAL_11d61d08_30_DistributionLogNormalKernel_cu_e7567be54cuda3std3__45__cpo4cendE,(_ZN61_INTERNAL_11d61d08_30_DistributionLogNormalKernel_cu_e7567be54cuda3std6ranges3__45__cpo9iter_swapE - _ZN61_INTERNAL_11d61d08_30_DistributionLogNormalKernel_cu_e7567be54cuda3std3__45__cpo4cendE)
_ZN61_INTERNAL_11d61d08_30_DistributionLogNormalKernel_cu_e7567be54cuda3std3__45__cpo4cendE:
	.zero		1
	.type		_ZN61_INTERNAL_11d61d08_30_DistributionLogNormalKernel_cu_e7567be54cuda3std6ranges3__45__cpo9iter_swapE,@object
	.size		_ZN61_INTERNAL_11d61d08_30_DistributionLogNormalKernel_cu_e7567be54cuda3std6ranges3__45__cpo9iter_swapE,(_ZN61_INTERNAL_11d61d08_30_DistributionLogNormalKernel_cu_e7567be54cuda3std3__45__cpo5crendE - _ZN61_INTERNAL_11d61d08_30_DistributionLogNormalKernel_cu_e7567be54cuda3std6ranges3__45__cpo9iter_swapE)
_ZN61_INTERNAL_11d61d08_30_DistributionLogNormalKernel_cu_e7567be54cuda3std6ranges3__45__cpo9iter_swapE:
	.zero		1
	.type		_ZN61_INTERNAL_11d61d08_30_DistributionLogNormalKernel_cu_e7567be54cuda3std3__45__cpo5crendE,@object
	.size		_ZN61_INTERNAL_11d61d08_30_DistributionLogNormalKernel_cu_e7567be54cuda3std3__45__cpo5crendE,(_ZN61_INTERNAL_11d61d08_30_DistributionLogNormalKernel_cu_e7567be54cuda3std6ranges3__45__cpo5cdataE - _ZN61_INTERNAL_11d61d08_30_DistributionLogNormalKernel_cu_e7567be54cuda3std3__45__cpo5crendE)
_ZN61_INTERNAL_11d61d08_30_DistributionLogNormalKernel_cu_e7567be54cuda3std3__45__cpo5crendE:
	.zero		1
	.type		_ZN61_INTERNAL_11d61d08_30_DistributionLogNormalKernel_cu_e7567be54cuda3std6ranges3__45__cpo5cdataE,@object
	.size		_ZN61_INTERNAL_11d61d08_30_DistributionLogNormalKernel_cu_e7567be54cuda3std6ranges3__45__cpo5cdataE,(_ZN61_INTERNAL_11d61d08_30_DistributionLogNormalKernel_cu_e7567be54cuda3std6ranges3__45__cpo3endE - _ZN61_INTERNAL_11d61d08_30_DistributionLogNormalKernel_cu_e7567be54cuda3std6ranges3__45__cpo5cdataE)
_ZN61_INTERNAL_11d61d08_30_DistributionLogNormalKernel_cu_e7567be54cuda3std6ranges3__45__cpo5cdataE:
	.zero		1
	.type		_ZN61_INTERNAL_11d61d08_30_DistributionLogNormalKernel_cu_e7567be54cuda3std6ranges3__45__cpo3endE,@object
	.size		_ZN61_INTERNAL_11d61d08_30_DistributionLogNormalKernel_cu_e7567be54cuda3std6ranges3__45__cpo3endE,(_ZN61_INTERNAL_11d61d08_30_DistributionLogNormalKernel_cu_e7567be54cuda3std3__419piecewise_constructE - _ZN61_INTERNAL_11d61d08_30_DistributionLogNormalKernel_cu_e7567be54cuda3std6ranges3__45__cpo3endE)
_ZN61_INTERNAL_11d61d08_30_DistributionLogNormalKernel_cu_e7567be54cuda3std6ranges3__45__cpo3endE:
	.zero		1
	.type		_ZN61_INTERNAL_11d61d08_30_DistributionLogNormalKernel_cu_e7567be54cuda3std3__419piecewise_constructE,@object
	.size		_ZN61_INTERNAL_11d61d08_30_DistributionLogNormalKernel_cu_e7567be54cuda3std3__419piecewise_constructE,(_ZN61_INTERNAL_11d61d08_30_DistributionLogNormalKernel_cu_e7567be54cuda3std6ranges3__45__cpo5ssizeE - _ZN61_INTERNAL_11d61d08_30_DistributionLogNormalKernel_cu_e7567be54cuda3std3__419piecewise_constructE)
_ZN61_INTERNAL_11d61d08_30_DistributionLogNormalKernel_cu_e7567be54cuda3std3__419piecewise_constructE:
	.zero		1
	.type		_ZN61_INTERNAL_11d61d08_30_DistributionLogNormalKernel_cu_e7567be54cuda3std6ranges3__45__cpo5ssizeE,@object
	.size		_ZN61_INTERNAL_11d61d08_30_DistributionLogNormalKernel_cu_e7567be54cuda3std6ranges3__45__cpo5ssizeE,(_ZN61_INTERNAL_11d61d08_30_DistributionLogNormalKernel_cu_e7567be54cuda3std3__45__cpo3endE - _ZN61_INTERNAL_11d61d08_30_DistributionLogNormalKernel_cu_e7567be54cuda3std6ranges3__45__cpo5ssizeE)
_ZN61_INTERNAL_11d61d08_30_DistributionLogNormalKernel_cu_e7567be54cuda3std6ranges3__45__cpo5ssizeE:
	.zero		1
	.type		_ZN61_INTERNAL_11d61d08_30_DistributionLogNormalKernel_cu_e7567be54cuda3std3__45__cpo3endE,@object
	.size		_ZN61_INTERNAL_11d61d08_30_DistributionLogNormalKernel_cu_e7567be54cuda3std3__45__cpo3endE,(_ZN61_INTERNAL_11d61d08_30_DistributionLogNormalKernel_cu_e7567be54cuda3std6ranges3__45__cpo4cendE - _ZN61_INTERNAL_11d61d08_30_DistributionLogNormalKernel_cu_e7567be54cuda3std3__45__cpo3endE)
_ZN61_INTERNAL_11d61d08_30_DistributionLogNormalKernel_cu_e7567be54cuda3std3__45__cpo3endE:
	.zero		1
	.type		_ZN61_INTERNAL_11d61d08_30_DistributionLogNormalKernel_cu_e7567be54cuda3std6ranges3__45__cpo4cendE,@object
	.size		_ZN61_INTERNAL_11d61d08_30_DistributionLogNormalKernel_cu_e7567be54cuda3std6ranges3__45__cpo4cendE,(_ZN61_INTERNAL_11d61d08_30_DistributionLogNormalKernel_cu_e7567be54cuda3std3__45__cpo4rendE - _ZN61_INTERNAL_11d61d08_30_DistributionLogNormalKernel_cu_e7567be54cuda3std6ranges3__45__cpo4cendE)
_ZN61_INTERNAL_11d61d08_30_DistributionLogNormalKernel_cu_e7567be54cuda3std6ranges3__45__cpo4cendE:
	.zero		1
	.type		_ZN61_INTERNAL_11d61d08_30_DistributionLogNormalKernel_cu_e7567be54cuda3std3__45__cpo4rendE,@object
	.size		_ZN61_INTERNAL_11d61d08_30_DistributionLogNormalKernel_cu_e7567be54cuda3std3__45__cpo4rendE,(_ZN61_INTERNAL_11d61d08_30_DistributionLogNormalKernel_cu_e7567be54cuda3std6ranges3__45__cpo4prevE - _ZN61_INTERNAL_11d61d08_30_DistributionLogNormalKernel_cu_e7567be54cuda3std3__45__cpo4rendE)
_ZN61_INTERNAL_11d61d08_30_DistributionLogNormalKernel_cu_e7567be54cuda3std3__45__cpo4rendE:
	.zero		1
	.type		_ZN61_INTERNAL_11d61d08_30_DistributionLogNormalKernel_cu_e7567be54cuda3std6ranges3__45__cpo4prevE,@object
	.size		_ZN61_INTERNAL_11d61d08_30_DistributionLogNormalKernel_cu_e7567be54cuda3std6ranges3__45__cpo4prevE,(_ZN61_INTERNAL_11d61d08_30_DistributionLogNormalKernel_cu_e7567be54cuda3std6ranges3__45__cpo9iter_moveE - _ZN61_INTERNAL_11d61d08_30_DistributionLogNormalKernel_cu_e7567be54cuda3std6ranges3__45__cpo4prevE)
_ZN61_INTERNAL_11d61d08_30_DistributionLogNormalKernel_cu_e7567be54cuda3std6ranges3__45__cpo4prevE:
	.zero		1
	.type		_ZN61_INTERNAL_11d61d08_30_DistributionLogNormalKernel_cu_e7567be54cuda3std6ranges3__45__cpo9iter_moveE,@object
	.size		_ZN61_INTERNAL_11d61d08_30_DistributionLogNormalKernel_cu_e7567be54cuda3std6ranges3__45__cpo9iter_moveE,(.L_22 - _ZN61_INTERNAL_11d61d08_30_DistributionLogNormalKernel_cu_e7567be54cuda3std6ranges3__45__cpo9iter_moveE)
_ZN61_INTERNAL_11d61d08_30_DistributionLogNormalKernel_cu_e7567be54cuda3std6ranges3__45__cpo9iter_moveE:
	.zero		1
.L_22:


//--------------------- .nv.constant0._ZN2at6native63_GLOBAL__N__11d61d08_30_DistributionLogNormalKernel_cu_e7567be543distribution_elementwise_grid_stride_kernelIfLi4EZNS0_9templates4cuda20normal_and_transformIN3c108BFloat16EfPNS_17CUDAGeneratorImplEZZZNS4_17log_normal_kernelIS9_EEvRNS_18TensorIteratorBaseEddT_ENKUlvE_clEvENKUlvE2_clEvEUlfE_EEvSC_T1_T2_EUlP24curandStatePhilox4_32_10E0_ZNS1_27distribution_nullary_kernelIS7_f6float4S9_SL_SG_EEvSC_SI_RKT3_T4_EUlifE0_EEvlNS_15PhiloxCudaStateESH_SI_ --------------------------
	.section	.nv.constant0._ZN2at6native63_GLOBAL__N__11d61d08_30_DistributionLogNormalKernel_cu_e7567be543distribution_elementwise_grid_stride_kernelIfLi4EZNS0_9templates4cuda20normal_and_transformIN3c108BFloat16EfPNS_17CUDAGeneratorImplEZZZNS4_17log_normal_kernelIS9_EEvRNS_18TensorIteratorBaseEddT_ENKUlvE_clEvENKUlvE2_clEvEUlfE_EEvSC_T1_T2_EUlP24curandStatePhilox4_32_10E0_ZNS1_27distribution_nullary_kernelIS7_f6float4S9_SL_SG_EEvSC_SI_RKT3_T4_EUlifE0_EEvlNS_15PhiloxCudaStateESH_SI_,"a",@progbits
	.sectionflags	@""
	.align	4
.nv.constant0._ZN2at6native63_GLOBAL__N__11d61d08_30_DistributionLogNormalKernel_cu_e7567be543distribution_elementwise_grid_stride_kernelIfLi4EZNS0_9templates4cuda20normal_and_transformIN3c108BFloat16EfPNS_17CUDAGeneratorImplEZZZNS4_17log_normal_kernelIS9_EEvRNS_18TensorIteratorBaseEddT_ENKUlvE_clEvENKUlvE2_clEvEUlfE_EEvSC_T1_T2_EUlP24curandStatePhilox4_32_10E0_ZNS1_27distribution_nullary_kernelIS7_f6float4S9_SL_SG_EEvSC_SI_RKT3_T4_EUlifE0_EEvlNS_15PhiloxCudaStateESH_SI_:
	.zero		1360


//--------------------- .nv.constant0._ZN2at6native63_GLOBAL__N__11d61d08_30_DistributionLogNormalKernel_cu_e7567be543distribution_elementwise_grid_stride_kernelIfLi4EZNS0_9templates4cuda20normal_and_transformIN3c108BFloat16EfPNS_17CUDAGeneratorImplEZZZNS4_17log_normal_kernelIS9_EEvRNS_18TensorIteratorBaseEddT_ENKUlvE_clEvENKUlvE2_clEvEUlfE_EEvSC_T1_T2_EUlP24curandStatePhilox4_32_10E0_ZNS1_27distribution_nullary_kernelIS7_f6float4S9_SL_SG_EEvSC_SI_RKT3_T4_EUlifE_EEvlNS_15PhiloxCudaStateESH_SI_ --------------------------
	.section	.nv.constant0._ZN2at6native63_GLOBAL__N__11d61d08_30_DistributionLogNormalKernel_cu_e7567be543distribution_elementwise_grid_stride_kernelIfLi4EZNS0_9templates4cuda20normal_and_transformIN3c108BFloat16EfPNS_17CUDAGeneratorImplEZZZNS4_17log_normal_kernelIS9_EEvRNS_18TensorIteratorBaseEddT_ENKUlvE_clEvENKUlvE2_clEvEUlfE_EEvSC_T1_T2_EUlP24curandStatePhilox4_32_10E0_ZNS1_27distribution_nullary_kernelIS7_f6float4S9_SL_SG_EEvSC_SI_RKT3_T4_EUlifE_EEvlNS_15PhiloxCudaStateESH_SI_,"a",@progbits
	.sectionflags	@""
	.align	4
.nv.constant0._ZN2at6native63_GLOBAL__N__11d61d08_30_DistributionLogNormalKernel_cu_e7567be543distribution_elementwise_grid_stride_kernelIfLi4EZNS0_9templates4cuda20normal_and_transformIN3c108BFloat16EfPNS_17CUDAGeneratorImplEZZZNS4_17log_normal_kernelIS9_EEvRNS_18TensorIteratorBaseEddT_ENKUlvE_clEvENKUlvE2_clEvEUlfE_EEvSC_T1_T2_EUlP24curandStatePhilox4_32_10E0_ZNS1_27distribution_nullary_kernelIS7_f6float4S9_SL_SG_EEvSC_SI_RKT3_T4_EUlifE_EEvlNS_15PhiloxCudaStateESH_SI_:
	.zero		960


//--------------------- .nv.constant0._ZN2at6native63_GLOBAL__N__11d61d08_30_DistributionLogNormalKernel_cu_e7567be543distribution_elementwise_grid_stride_kernelIfLi4EZNS0_9templates4cuda20normal_and_transformIN3c108BFloat16EfPNS_17CUDAGeneratorImplEZZZNS4_17log_normal_kernelIS9_EEvRNS_18TensorIteratorBaseEddT_ENKUlvE_clEvENKUlvE2_clEvEUlfE_EEvSC_T1_T2_EUlP24curandStatePhilox4_32_10E_ZNS1_27distribution_nullary_kernelIS7_f7double2S9_SL_SG_EEvSC_SI_RKT3_T4_EUlifE0_EEvlNS_15PhiloxCudaStateESH_SI_ --------------------------
	.section	.nv.constant0._ZN2at6native63_GLOBAL__N__11d61d08_30_DistributionLogNormalKernel_cu_e7567be543distribution_elementwise_grid_stride_kernelIfLi4EZNS0_9templates4cuda20normal_and_transformIN3c108BFloat16EfPNS_17CUDAGeneratorImplEZZZNS4_17log_normal_kernelIS9_EEvRNS_18TensorIteratorBaseEddT_ENKUlvE_clEvENKUlvE2_clEvEUlfE_EEvSC_T1_T2_EUlP24curandStatePhilox4_32_10E_ZNS1_27distribution_nullary_kernelIS7_f7double2S9_SL_SG_EEvSC_SI_RKT3_T4_EUlifE0_EEvlNS_15PhiloxCudaStateESH_SI_,"a",@progbits
	.sectionflags	@""
	.align	4
.nv.constant0._ZN2at6native63_GLOBAL__N__11d61d08_30_DistributionLogNormalKernel_cu_e7567be543distribution_elementwise_grid_stride_kernelIfLi4EZNS0_9templates4cuda20normal_and_transformIN3c108BFloat16EfPNS_17CUDAGeneratorImplEZZZNS4_17log_normal_kernelIS9_EEvRNS_18TensorIteratorBaseEddT_ENKUlvE_clEvENKUlvE2_clEvEUlfE_EEvSC_T1_T2_EUlP24curandStatePhilox4_32_10E_ZNS1_27distribution_nullary_kernelIS7_f7double2S9_SL_SG_EEvSC_SI_RKT3_T4_EUlifE0_EEvlNS_15PhiloxCudaStateESH_SI_:
	.zero		1360


//--------------------- .nv.constant0._ZN2at6native63_GLOBAL__N__11d61d08_30_DistributionLogNormalKernel_cu_e7567be543distribution_elementwise_grid_stride_kernelIfLi4EZNS0_9templates4cuda20normal_and_transformIN3c108BFloat16EfPNS_17CUDAGeneratorImplEZZZNS4_17log_normal_kernelIS9_EEvRNS_18TensorIteratorBaseEddT_ENKUlvE_clEvENKUlvE2_clEvEUlfE_EEvSC_T1_T2_EUlP24curandStatePhilox4_32_10E_ZNS1_27distribution_nullary_kernelIS7_f7double2S9_SL_SG_EEvSC_SI_RKT3_T4_EUlifE_EEvlNS_15PhiloxCudaStateESH_SI_ --------------------------
	.section	.nv.constant0._ZN2at6native63_GLOBAL__N__11d61d08_30_DistributionLogNormalKernel_cu_e7567be543distribution_elementwise_grid_stride_kernelIfLi4EZNS0_9templates4cuda20normal_and_transformIN3c108BFloat16EfPNS_17CUDAGeneratorImplEZZZNS4_17log_normal_kernelIS9_EEvRNS_18TensorIteratorBaseEddT_ENKUlvE_clEvENKUlvE2_clEvEUlfE_EEvSC_T1_T2_EUlP24curandStatePhilox4_32_10E_ZNS1_27distribution_nullary_kernelIS7_f7double2S9_SL_SG_EEvSC_SI_RKT3_T4_EUlifE_EEvlNS_15PhiloxCudaStateESH_SI_,"a",@progbits
	.sectionflags	@""
	.align	4
.nv.constant0._ZN2at6native63_GLOBAL__N__11d61d08_30_DistributionLogNormalKernel_cu_e7567be543distribution_elementwise_grid_stride_kernelIfLi4EZNS0_9templates4cuda20normal_and_transformIN3c108BFloat16EfPNS_17CUDAGeneratorImplEZZZNS4_17log_normal_kernelIS9_EEvRNS_18TensorIteratorBaseEddT_ENKUlvE_clEvENKUlvE2_clEvEUlfE_EEvSC_T1_T2_EUlP24curandStatePhilox4_32_10E_ZNS1_27distribution_nullary_kernelIS7_f7double2S9_SL_SG_EEvSC_SI_RKT3_T4_EUlifE_EEvlNS_15PhiloxCudaStateESH_SI_:
	.zero		960


//--------------------- .nv.constant0._ZN2at6native63_GLOBAL__N__11d61d08_30_DistributionLogNormalKernel_cu_e7567be543distribution_elementwise_grid_stride_kernelIfLi4EZNS0_9templates4cuda20normal_and_transformIN3c104HalfEfPNS_17CUDAGeneratorImplEZZZNS4_17log_normal_kernelIS9_EEvRNS_18TensorIteratorBaseEddT_ENKUlvE_clEvENKUlvE1_clEvEUlfE_EEvSC_T1_T2_EUlP24curandStatePhilox4_32_10E0_ZNS1_27distribution_nullary_kernelIS7_f6float4S9_SL_SG_EEvSC_SI_RKT3_T4_EUlifE0_EEvlNS_15PhiloxCudaStateESH_SI_ --------------------------
	.section	.nv.constant0._ZN2at6native63_GLOBAL__N__11d61d08_30_DistributionLogNormalKernel_cu_e7567be543distribution_elementwise_grid_stride_kernelIfLi4EZNS0_9templates4cuda20normal_and_transformIN3c104HalfEfPNS_17CUDAGeneratorImplEZZZNS4_17log_normal_kernelIS9_EEvRNS_18TensorIteratorBaseEddT_ENKUlvE_clEvENKUlvE1_clEvEUlfE_EEvSC_T1_T2_EUlP24curandStatePhilox4_32_10E0_ZNS1_27distribution_nullary_kernelIS7_f6float4S9_SL_SG_EEvSC_SI_RKT3_T4_EUlifE0_EEvlNS_15PhiloxCudaStateESH_SI_,"a",@progbits
	.sectionflags	@""
	.align	4
.nv.constant0._ZN2at6native63_GLOBAL__N__11d61d08_30_DistributionLogNormalKernel_cu_e7567be543distribution_elementwise_grid_stride_kernelIfLi4EZNS0_9templates4cuda20normal_and_transformIN3c104HalfEfPNS_17CUDAGeneratorImplEZZZNS4_17log_normal_kernelIS9_EEvRNS_18TensorIteratorBaseEddT_ENKUlvE_clEvENKUlvE1_clEvEUlfE_EEvSC_T1_T2_EUlP24curandStatePhilox4_32_10E0_ZNS1_27distribution_nullary_kernelIS7_f6float4S9_SL_SG_EEvSC_SI_RKT3_T4_EUlifE0_EEvlNS_15PhiloxCudaStateESH_SI_:
	.zero		1360


//--------------------- .nv.constant0._ZN2at6native63_GLOBAL__N__11d61d08_30_DistributionLogNormalKernel_cu_e7567be543distribution_elementwise_grid_stride_kernelIfLi4EZNS0_9templates4cuda20normal_and_transformIN3c104HalfEfPNS_17CUDAGeneratorImplEZZZNS4_17log_normal_kernelIS9_EEvRNS_18TensorIteratorBaseEddT_ENKUlvE_clEvENKUlvE1_clEvEUlfE_EEvSC_T1_T2_EUlP24curandStatePhilox4_32_10E0_ZNS1_27distribution_nullary_kernelIS7_f6float4S9_SL_SG_EEvSC_SI_RKT3_T4_EUlifE_EEvlNS_15PhiloxCudaStateESH_SI_ --------------------------
	.section	.nv.constant0._ZN2at6native63_GLOBAL__N__11d61d08_30_DistributionLogNormalKernel_cu_e7567be543distribution_elementwise_grid_stride_kernelIfLi4EZNS0_9templates4cuda20normal_and_transformIN3c104HalfEfPNS_17CUDAGeneratorImplEZZZNS4_17log_normal_kernelIS9_EEvRNS_18TensorIteratorBaseEddT_ENKUlvE_clEvENKUlvE1_clEvEUlfE_EEvSC_T1_T2_EUlP24curandStatePhilox4_32_10E0_ZNS1_27distribution_nullary_kernelIS7_f6float4S9_SL_SG_EEvSC_SI_RKT3_T4_EUlifE_EEvlNS_15PhiloxCudaStateESH_SI_,"a",@progbits
	.sectionflags	@""
	.align	4
.nv.constant0._ZN2at6native63_GLOBAL__N__11d61d08_30_DistributionLogNormalKernel_cu_e7567be543distribution_elementwise_grid_stride_kernelIfLi4EZNS0_9templates4cuda20normal_and_transformIN3c104HalfEfPNS_17CUDAGeneratorImplEZZZNS4_17log_normal_kernelIS9_EEvRNS_18TensorIteratorBaseEddT_ENKUlvE_clEvENKUlvE1_clEvEUlfE_EEvSC_T1_T2_EUlP24curandStatePhilox4_32_10E0_ZNS1_27distribution_nullary_kernelIS7_f6float4S9_SL_SG_EEvSC_SI_RKT3_T4_EUlifE_EEvlNS_15PhiloxCudaStateESH_SI_:
	.zero		960


//--------------------- .nv.constant0._ZN2at6native63_GLOBAL__N__11d61d08_30_DistributionLogNormalKernel_cu_e7567be543distribution_elementwise_grid_stride_kernelIfLi4EZNS0_9templates4cuda20normal_and_transformIN3c104HalfEfPNS_17CUDAGeneratorImplEZZZNS4_17log_normal_kernelIS9_EEvRNS_18TensorIteratorBaseEddT_ENKUlvE_clEvENKUlvE1_clEvEUlfE_EEvSC_T1_T2_EUlP24curandStatePhilox4_32_10E_ZNS1_27distribution_nullary_kernelIS7_f7double2S9_SL_SG_EEvSC_SI_RKT3_T4_EUlifE0_EEvlNS_15PhiloxCudaStateESH_SI_ --------------------------
	.section	.nv.constant0._ZN2at6native63_GLOBAL__N__11d61d08_30_DistributionLogNormalKernel_cu_e7567be543distribution_elementwise_grid_stride_kernelIfLi4EZNS0_9templates4cuda20normal_and_transformIN3c104HalfEfPNS_17CUDAGeneratorImplEZZZNS4_17log_normal_kernelIS9_EEvRNS_18TensorIteratorBaseEddT_ENKUlvE_clEvENKUlvE1_clEvEUlfE_EEvSC_T1_T2_EUlP24curandStatePhilox4_32_10E_ZNS1_27distribution_nullary_kernelIS7_f7double2S9_SL_SG_EEvSC_SI_RKT3_T4_EUlifE0_EEvlNS_15PhiloxCudaStateESH_SI_,"a",@progbits
	.sectionflags	@""
	.align	4
.nv.constant0._ZN2at6native63_GLOBAL__N__11d61d08_30_DistributionLogNormalKernel_cu_e7567be543distribution_elementwise_grid_stride_kernelIfLi4EZNS0_9templates4cuda20normal_and_transformIN3c104HalfEfPNS_17CUDAGeneratorImplEZZZNS4_17log_normal_kernelIS9_EEvRNS_18TensorIteratorBaseEddT_ENKUlvE_clEvENKUlvE1_clEvEUlfE_EEvSC_T1_T2_EUlP24curandStatePhilox4_32_10E_ZNS1_27distribution_nullary_kernelIS7_f7double2S9_SL_SG_EEvSC_SI_RKT3_T4_EUlifE0_EEvlNS_15PhiloxCudaStateESH_SI_:
	.zero		1360


//--------------------- .nv.constant0._ZN2at6native63_GLOBAL__N__11d61d08_30_DistributionLogNormalKernel_cu_e7567be543distribution_elementwise_grid_stride_kernelIfLi4EZNS0_9templates4cuda20normal_and_transformIN3c104HalfEfPNS_17CUDAGeneratorImplEZZZNS4_17log_normal_kernelIS9_EEvRNS_18TensorIteratorBaseEddT_ENKUlvE_clEvENKUlvE1_clEvEUlfE_EEvSC_T1_T2_EUlP24curandStatePhilox4_32_10E_ZNS1_27distribution_nullary_kernelIS7_f7double2S9_SL_SG_EEvSC_SI_RKT3_T4_EUlifE_EEvlNS_15PhiloxCudaStateESH_SI_ --------------------------
	.section	.nv.constant0._ZN2at6native63_GLOBAL__N__11d61d08_30_DistributionLogNormalKernel_cu_e7567be543distribution_elementwise_grid_stride_kernelIfLi4EZNS0_9templates4cuda20normal_and_transformIN3c104HalfEfPNS_17CUDAGeneratorImplEZZZNS4_17log_normal_kernelIS9_EEvRNS_18TensorIteratorBaseEddT_ENKUlvE_clEvENKUlvE1_clEvEUlfE_EEvSC_T1_T2_EUlP24curandStatePhilox4_32_10E_ZNS1_27distribution_nullary_kernelIS7_f7double2S9_SL_SG_EEvSC_SI_RKT3_T4_EUlifE_EEvlNS_15PhiloxCudaStateESH_SI_,"a",@progbits
	.sectionflags	@""
	.align	4
.nv.constant0._ZN2at6native63_GLOBAL__N__11d61d08_30_DistributionLogNormalKernel_cu_e7567be543distribution_elementwise_grid_stride_kernelIfLi4EZNS0_9templates4cuda20normal_and_transformIN3c104HalfEfPNS_17CUDAGeneratorImplEZZZNS4_17log_normal_kernelIS9_EEvRNS_18TensorIteratorBaseEddT_ENKUlvE_clEvENKUlvE1_clEvEUlfE_EEvSC_T1_T2_EUlP24curandStatePhilox4_32_10E_ZNS1_27distribution_nullary_kernelIS7_f7double2S9_SL_SG_EEvSC_SI_RKT3_T4_EUlifE_EEvlNS_15PhiloxCudaStateESH_SI_:
	.zero		960


//--------------------- .nv.constant0._ZN2at6native63_GLOBAL__N__11d61d08_30_DistributionLogNormalKernel_cu_e7567be543distribution_elementwise_grid_stride_kernelIfLi4EZNS0_9templates4cuda20normal_and_transformIffPNS_17CUDAGeneratorImplEZZZNS4_17log_normal_kernelIS7_EEvRNS_18TensorIteratorBaseEddT_ENKUlvE_clEvENKUlvE0_clEvEUlfE_EEvSA_T1_T2_EUlP24curandStatePhilox4_32_10E0_ZNS1_27distribution_nullary_kernelIff6float4S7_SJ_SE_EEvSA_SG_RKT3_T4_EUlifE0_EEvlNS_15PhiloxCudaStateESF_SG_ --------------------------
	.section	.nv.constant0._ZN2at6native63_GLOBAL__N__11d61d08_30_DistributionLogNormalKernel_cu_e7567be543distribution_elementwise_grid_stride_kernelIfLi4EZNS0_9templates4cuda20normal_and_transformIffPNS_17CUDAGeneratorImplEZZZNS4_17log_normal_kernelIS7_EEvRNS_18TensorIteratorBaseEddT_ENKUlvE_clEvENKUlvE0_clEvEUlfE_EEvSA_T1_T2_EUlP24curandStatePhilox4_32_10E0_ZNS1_27distribution_nullary_kernelIff6float4S7_SJ_SE_EEvSA_SG_RKT3_T4_EUlifE0_EEvlNS_15PhiloxCudaStateESF_SG_,"a",@progbits
	.sectionflags	@""
	.align	4
.nv.constant0._ZN2at6native63_GLOBAL__N__11d61d08_30_DistributionLogNormalKernel_cu_e7567be543distribution_elementwise_grid_stride_kernelIfLi4EZNS0_9templates4cuda20normal_and_transformIffPNS_17CUDAGeneratorImplEZZZNS4_17log_normal_kernelIS7_EEvRNS_18TensorIteratorBaseEddT_ENKUlvE_clEvENKUlvE0_clEvEUlfE_EEvSA_T1_T2_EUlP24curandStatePhilox4_32_10E0_ZNS1_27distribution_nullary_kernelIff6float4S7_SJ_SE_EEvSA_SG_RKT3_T4_EUlifE0_EEvlNS_15PhiloxCudaStateESF_SG_:
	.zero		1360


//--------------------- .nv.constant0._ZN2at6native63_GLOBAL__N__11d61d08_30_DistributionLogNormalKernel_cu_e7567be543distribution_elementwise_grid_stride_kernelIfLi4EZNS0_9templates4cuda20normal_and_transformIffPNS_17CUDAGeneratorImplEZZZNS4_17log_normal_kernelIS7_EEvRNS_18TensorIteratorBaseEddT_ENKUlvE_clEvENKUlvE0_clEvEUlfE_EEvSA_T1_T2_EUlP24curandStatePhilox4_32_10E0_ZNS1_27distribution_nullary_kernelIff6float4S7_SJ_SE_EEvSA_SG_RKT3_T4_EUlifE_EEvlNS_15PhiloxCudaStateESF_SG_ --------------------------
	.section	.nv.constant0._ZN2at6native63_GLOBAL__N__11d61d08_30_DistributionLogNormalKernel_cu_e7567be543distribution_elementwise_grid_stride_kernelIfLi4EZNS0_9templates4cuda20normal_and_transformIffPNS_17CUDAGeneratorImplEZZZNS4_17log_normal_kernelIS7_EEvRNS_18TensorIteratorBaseEddT_ENKUlvE_clEvENKUlvE0_clEvEUlfE_EEvSA_T1_T2_EUlP24curandStatePhilox4_32_10E0_ZNS1_27distribution_nullary_kernelIff6float4S7_SJ_SE_EEvSA_SG_RKT3_T4_EUlifE_EEvlNS_15PhiloxCudaStateESF_SG_,"a",@progbits
	.sectionflags	@""
	.align	4
.nv.constant0._ZN2at6native63_GLOBAL__N__11d61d08_30_DistributionLogNormalKernel_cu_e7567be543distribution_elementwise_grid_stride_kernelIfLi4EZNS0_9templates4cuda20normal_and_transformIffPNS_17CUDAGeneratorImplEZZZNS4_17log_normal_kernelIS7_EEvRNS_18TensorIteratorBaseEddT_ENKUlvE_clEvENKUlvE0_clEvEUlfE_EEvSA_T1_T2_EUlP24curandStatePhilox4_32_10E0_ZNS1_27distribution_nullary_kernelIff6float4S7_SJ_SE_EEvSA_SG_RKT3_T4_EUlifE_EEvlNS_15PhiloxCudaStateESF_SG_:
	.zero		960


//--------------------- .nv.constant0._ZN2at6native63_GLOBAL__N__11d61d08_30_DistributionLogNormalKernel_cu_e7567be543distribution_elementwise_grid_stride_kernelIfLi4EZNS0_9templates4cuda20normal_and_transformIffPNS_17CUDAGeneratorImplEZZZNS4_17log_normal_kernelIS7_EEvRNS_18TensorIteratorBaseEddT_ENKUlvE_clEvENKUlvE0_clEvEUlfE_EEvSA_T1_T2_EUlP24curandStatePhilox4_32_10E_ZNS1_27distribution_nullary_kernelIff7double2S7_SJ_SE_EEvSA_SG_RKT3_T4_EUlifE0_EEvlNS_15PhiloxCudaStateESF_SG_ --------------------------
	.section	.nv.constant0._ZN2at6native63_GLOBAL__N__11d61d08_30_DistributionLogNormalKernel_cu_e7567be543distribution_elementwise_grid_stride_kernelIfLi4EZNS0_9templates4cuda20normal_and_transformIffPNS_17CUDAGeneratorImplEZZZNS4_17log_normal_kernelIS7_EEvRNS_18TensorIteratorBaseEddT_ENKUlvE_clEvENKUlvE0_clEvEUlfE_EEvSA_T1_T2_EUlP24curandStatePhilox4_32_10E_ZNS1_27distribution_nullary_kernelIff7double2S7_SJ_SE_EEvSA_SG_RKT3_T4_EUlifE0_EEvlNS_15PhiloxCudaStateESF_SG_,"a",@progbits
	.sectionflags	@""
	.align	4
.nv.constant0._ZN2at6native63_GLOBAL__N__11d61d08_30_DistributionLogNormalKernel_cu_e7567be543distribution_elementwise_grid_stride_kernelIfLi4EZNS0_9templates4cuda20normal_and_transformIffPNS_17CUDAGeneratorImplEZZZNS4_17log_normal_kernelIS7_EEvRNS_18TensorIteratorBaseEddT_ENKUlvE_clEvENKUlvE0_clEvEUlfE_EEvSA_T1_T2_EUlP24curandStatePhilox4_32_10E_ZNS1_27distribution_nullary_kernelIff7double2S7_SJ_SE_EEvSA_SG_RKT3_T4_EUlifE0_EEvlNS_15PhiloxCudaStateESF_SG_:
	.zero		1360


//--------------------- .nv.constant0._ZN2at6native63_GLOBAL__N__11d61d08_30_DistributionLogNormalKernel_cu_e7567be543distribution_elementwise_grid_stride_kernelIfLi4EZNS0_9templates4cuda20normal_and_transformIffPNS_17CUDAGeneratorImplEZZZNS4_17log_normal_kernelIS7_EEvRNS_18TensorIteratorBaseEddT_ENKUlvE_clEvENKUlvE0_clEvEUlfE_EEvSA_T1_T2_EUlP24curandStatePhilox4_32_10E_ZNS1_27distribution_nullary_kernelIff7double2S7_SJ_SE_EEvSA_SG_RKT3_T4_EUlifE_EEvlNS_15PhiloxCudaStateESF_SG_ --------------------------
	.section	.nv.constant0._ZN2at6native63_GLOBAL__N__11d61d08_30_DistributionLogNormalKernel_cu_e7567be543distribution_elementwise_grid_stride_kernelIfLi4EZNS0_9templates4cuda20normal_and_transformIffPNS_17CUDAGeneratorImplEZZZNS4_17log_normal_kernelIS7_EEvRNS_18TensorIteratorBaseEddT_ENKUlvE_clEvENKUlvE0_clEvEUlfE_EEvSA_T1_T2_EUlP24curandStatePhilox4_32_10E_ZNS1_27distribution_nullary_kernelIff7double2S7_SJ_SE_EEvSA_SG_RKT3_T4_EUlifE_EEvlNS_15PhiloxCudaStateESF_SG_,"a",@progbits
	.sectionflags	@""
	.align	4
.nv.constant0._ZN2at6native63_GLOBAL__N__11d61d08_30_DistributionLogNormalKernel_cu_e7567be543distribution_elementwise_grid_stride_kernelIfLi4EZNS0_9templates4cuda20normal_and_transformIffPNS_17CUDAGeneratorImplEZZZNS4_17log_normal_kernelIS7_EEvRNS_18TensorIteratorBaseEddT_ENKUlvE_clEvENKUlvE0_clEvEUlfE_EEvSA_T1_T2_EUlP24curandStatePhilox4_32_10E_ZNS1_27distribution_nullary_kernelIff7double2S7_SJ_SE_EEvSA_SG_RKT3_T4_EUlifE_EEvlNS_15PhiloxCudaStateESF_SG_:
	.zero		960


//--------------------- .nv.constant0._ZN2at6native63_GLOBAL__N__11d61d08_30_DistributionLogNormalKernel_cu_e7567be543distribution_elementwise_grid_stride_kernelIdLi2EZNS0_9templates4cuda20normal_and_transformIddPNS_17CUDAGeneratorImplEZZZNS4_17log_normal_kernelIS7_EEvRNS_18TensorIteratorBaseEddT_ENKUlvE_clEvENKUlvE_clEvEUldE_EEvSA_T1_T2_EUlP24curandStatePhilox4_32_10E0_ZNS1_27distribution_nullary_kernelIdd6float4S7_SJ_SE_EEvSA_SG_RKT3_T4_EUlidE0_EEvlNS_15PhiloxCudaStateESF_SG_ --------------------------
	.section	.nv.constant0._ZN2at6native63_GLOBAL__N__11d61d08_30_DistributionLogNormalKernel_cu_e7567be543distribution_elementwise_grid_stride_kernelIdLi2EZNS0_9templates4cuda20normal_and_transformIddPNS_17CUDAGeneratorImplEZZZNS4_17log_normal_kernelIS7_EEvRNS_18TensorIteratorBaseEddT_ENKUlvE_clEvENKUlvE_clEvEUldE_EEvSA_T1_T2_EUlP24curandStatePhilox4_32_10E0_ZNS1_27distribution_nullary_kernelIdd6float4S7_SJ_SE_EEvSA_SG_RKT3_T4_EUlidE0_EEvlNS_15PhiloxCudaStateESF_SG_,"a",@progbits
	.sectionflags	@""
	.align	4
.nv.constant0._ZN2at6native63_GLOBAL__N__11d61d08_30_DistributionLogNormalKernel_cu_e7567be543distribution_elementwise_grid_stride_kernelIdLi2EZNS0_9templates4cuda20normal_and_transformIddPNS_17CUDAGeneratorImplEZZZNS4_17log_normal_kernelIS7_EEvRNS_18TensorIteratorBaseEddT_ENKUlvE_clEvENKUlvE_clEvEUldE_EEvSA_T1_T2_EUlP24curandStatePhilox4_32_10E0_ZNS1_27distribution_nullary_kernelIdd6float4S7_SJ_SE_EEvSA_SG_RKT3_T4_EUlidE0_EEvlNS_15PhiloxCudaStateESF_SG_:
	.zero		1368


//--------------------- .nv.constant0._ZN2at6native63_GLOBAL__N__11d61d08_30_DistributionLogNormalKernel_cu_e7567be543distribution_elementwise_grid_stride_kernelIdLi2EZNS0_9templates4cuda20normal_and_transformIddPNS_17CUDAGeneratorImplEZZZNS4_17log_normal_kernelIS7_EEvRNS_18TensorIteratorBaseEddT_ENKUlvE_clEvENKUlvE_clEvEUldE_EEvSA_T1_T2_EUlP24curandStatePhilox4_32_10E0_ZNS1_27distribution_nullary_kernelIdd6float4S7_SJ_SE_EEvSA_SG_RKT3_T4_EUlidE_EEvlNS_15PhiloxCudaStateESF_SG_ --------------------------
	.section	.nv.constant0._ZN2at6native63_GLOBAL__N__11d61d08_30_DistributionLogNormalKernel_cu_e7567be543distribution_elementwise_grid_stride_kernelIdLi2EZNS0_9templates4cuda20normal_and_transformIddPNS_17CUDAGeneratorImplEZZZNS4_17log_normal_kernelIS7_EEvRNS_18TensorIteratorBaseEddT_ENKUlvE_clEvENKUlvE_clEvEUldE_EEvSA_T1_T2_EUlP24curandStatePhilox4_32_10E0_ZNS1_27distribution_nullary_kernelIdd6float4S7_SJ_SE_EEvSA_SG_RKT3_T4_EUlidE_EEvlNS_15PhiloxCudaStateESF_SG_,"a",@progbits
	.sectionflags	@""
	.align	4
.nv.constant0._ZN2at6native63_GLOBAL__N__11d61d08_30_DistributionLogNormalKernel_cu_e7567be543distribution_elementwise_grid_stride_kernelIdLi2EZNS0_9templates4cuda20normal_and_transformIddPNS_17CUDAGeneratorImplEZZZNS4_17log_normal_kernelIS7_EEvRNS_18TensorIteratorBaseEddT_ENKUlvE_clEvENKUlvE_clEvEUldE_EEvSA_T1_T2_EUlP24curandStatePhilox4_32_10E0_ZNS1_27distribution_nullary_kernelIdd6float4S7_SJ_SE_EEvSA_SG_RKT3_T4_EUlidE_EEvlNS_15PhiloxCudaStateESF_SG_:
	.zero		968


//--------------------- .nv.constant0._ZN2at6native63_GLOBAL__N__11d61d08_30_DistributionLogNormalKernel_cu_e7567be543distribution_elementwise_grid_stride_kernelIdLi2EZNS0_9templates4cuda20normal_and_transformIddPNS_17CUDAGeneratorImplEZZZNS4_17log_normal_kernelIS7_EEvRNS_18TensorIteratorBaseEddT_ENKUlvE_clEvENKUlvE_clEvEUldE_EEvSA_T1_T2_EUlP24curandStatePhilox4_32_10E_ZNS1_27distribution_nullary_kernelIdd7double2S7_SJ_SE_EEvSA_SG_RKT3_T4_EUlidE0_EEvlNS_15PhiloxCudaStateESF_SG_ --------------------------
	.section	.nv.constant0._ZN2at6native63_GLOBAL__N__11d61d08_30_DistributionLogNormalKernel_cu_e7567be543distribution_elementwise_grid_stride_kernelIdLi2EZNS0_9templates4cuda20normal_and_transformIddPNS_17CUDAGeneratorImplEZZZNS4_17log_normal_kernelIS7_EEvRNS_18TensorIteratorBaseEddT_ENKUlvE_clEvENKUlvE_clEvEUldE_EEvSA_T1_T2_EUlP24curandStatePhilox4_32_10E_ZNS1_27distribution_nullary_kernelIdd7double2S7_SJ_SE_EEvSA_SG_RKT3_T4_EUlidE0_EEvlNS_15PhiloxCudaStateESF_SG_,"a",@progbits
	.sectionflags	@""
	.align	4
.nv.constant0._ZN2at6native63_GLOBAL__N__11d61d08_30_DistributionLogNormalKernel_cu_e7567be543distribution_elementwise_grid_stride_kernelIdLi2EZNS0_9templates4cuda20normal_and_transformIddPNS_17CUDAGeneratorImplEZZZNS4_17log_normal_kernelIS7_EEvRNS_18TensorIteratorBaseEddT_ENKUlvE_clEvENKUlvE_clEvEUldE_EEvSA_T1_T2_EUlP24curandStatePhilox4_32_10E_ZNS1_27distribution_nullary_kernelIdd7double2S7_SJ_SE_EEvSA_SG_RKT3_T4_EUlidE0_EEvlNS_15PhiloxCudaStateESF_SG_:
	.zero		1368


//--------------------- .nv.constant0._ZN2at6native63_GLOBAL__N__11d61d08_30_DistributionLogNormalKernel_cu_e7567be543distribution_elementwise_grid_stride_kernelIdLi2EZNS0_9templates4cuda20normal_and_transformIddPNS_17CUDAGeneratorImplEZZZNS4_17log_normal_kernelIS7_EEvRNS_18TensorIteratorBaseEddT_ENKUlvE_clEvENKUlvE_clEvEUldE_EEvSA_T1_T2_EUlP24curandStatePhilox4_32_10E_ZNS1_27distribution_nullary_kernelIdd7double2S7_SJ_SE_EEvSA_SG_RKT3_T4_EUlidE_EEvlNS_15PhiloxCudaStateESF_SG_ --------------------------
	.section	.nv.constant0._ZN2at6native63_GLOBAL__N__11d61d08_30_DistributionLogNormalKernel_cu_e7567be543distribution_elementwise_grid_stride_kernelIdLi2EZNS0_9templates4cuda20normal_and_transformIddPNS_17CUDAGeneratorImplEZZZNS4_17log_normal_kernelIS7_EEvRNS_18TensorIteratorBaseEddT_ENKUlvE_clEvENKUlvE_clEvEUldE_EEvSA_T1_T2_EUlP24curandStatePhilox4_32_10E_ZNS1_27distribution_nullary_kernelIdd7double2S7_SJ_SE_EEvSA_SG_RKT3_T4_EUlidE_EEvlNS_15PhiloxCudaStateESF_SG_,"a",@progbits
	.sectionflags	@""
	.align	4
.nv.constant0._ZN2at6native63_GLOBAL__N__11d61d08_30_DistributionLogNormalKernel_cu_e7567be543distribution_elementwise_grid_stride_kernelIdLi2EZNS0_9templates4cuda20normal_and_transformIddPNS_17CUDAGeneratorImplEZZZNS4_17log_normal_kernelIS7_EEvRNS_18TensorIteratorBaseEddT_ENKUlvE_clEvENKUlvE_clEvEUldE_EEvSA_T1_T2_EUlP24curandStatePhilox4_32_10E_ZNS1_27distribution_nullary_kernelIdd7double2S7_SJ_SE_EEvSA_SG_RKT3_T4_EUlidE_EEvlNS_15PhiloxCudaStateESF_SG_:
	.zero		968


//--------------------- SYMBOLS --------------------------

	.type		.nv.reservedSmem.offset0,@object
	.size		.nv.reservedSmem.offset0,0x4
